def matmul_kernel(
    a_ptr,
    b_ptr,
    c_ptr,
    M,
    N,
    K,
    stride_am,
    stride_ak,
    stride_bk,
    stride_bn,
    stride_cm,
    stride_cn,
    BLOCK_M: tl.constexpr,
    BLOCK_N: tl.constexpr,
    BLOCK_K: tl.constexpr,
    GROUP_M: tl.constexpr,
):
    pid = tl.program_id(axis=0)
    num_pid_m = tl.cdiv(M, BLOCK_M)
    num_pid_n = tl.cdiv(N, BLOCK_N)
    num_pid_in_group = GROUP_M * num_pid_n
    group_id = pid // num_pid_in_group
    first_pid_m = group_id * GROUP_M
    group_size_m = min(num_pid_m - first_pid_m, GROUP_M)
    pid_m = first_pid_m + ((pid % num_pid_in_group) % group_size_m)
    pid_n = (pid % num_pid_in_group) // group_size_m

    offs_am = (pid_m * BLOCK_M + tl.arange(0, BLOCK_M)) % M
    offs_bn = (pid_n * BLOCK_N + tl.arange(0, BLOCK_N)) % N
    offs_k = tl.arange(0, BLOCK_K)
    a_ptrs = a_ptr + offs_am[:, None] * stride_am + offs_k[None, :] * stride_ak
    b_ptrs = b_ptr + offs_k[:, None] * stride_bk + offs_bn[None, :] * stride_bn

    acc = tl.zeros((BLOCK_M, BLOCK_N), dtype=tl.float32)
    for kk in range(0, tl.cdiv(K, BLOCK_K)):
        a = tl.load(a_ptrs, mask=offs_k[None, :] < K - kk * BLOCK_K, other=0.0)
        b = tl.load(b_ptrs, mask=offs_k[:, None] < K - kk * BLOCK_K, other=0.0)
        acc = tl.dot(a, b, acc)
        a_ptrs += BLOCK_K * stride_ak
        b_ptrs += BLOCK_K * stride_bk

    c = acc.to(c_ptr.dtype.element_ty)
    offs_cm = pid_m * BLOCK_M + tl.arange(0, BLOCK_M)
    offs_cn = pid_n * BLOCK_N + tl.arange(0, BLOCK_N)
    c_ptrs = c_ptr + offs_cm[:, None] * stride_cm + offs_cn[None, :] * stride_cn
    mask = (offs_cm[:, None] < M) & (offs_cn[None, :] < N)
    tl.store(c_ptrs, c, mask=mask)

# config = {"BLOCK_K": 128, "BLOCK_M": 512, "BLOCK_N": 32, "GROUP_M": 8, "arch": "sm_90", "dtype": "fp8e4m3", "num_ctas": 1, "num_stages": 2, "num_warps": 2}
# arch = sm_90


// ===== COMPILED SASS (sm_90a) =====

	.target	sm_90a

	.elftype	@"ET_EXEC"


//--------------------- .note.nv.tkinfo           --------------------------
	.section	.note.nv.tkinfo,"",@"SHT_NOTE"
	.sectionflags	@"SHF_NOTE_NV_TKINFO"
	.tkinfo
        /*0018*/ 	.word	0x00000002
        /*0030*/ 	.string	""
        /*0030*/ 	.string	"ptxas"
        /*0030*/ 	.string	"Cuda compilation tools, release 13.0, V13.0.88"
        /*0030*/ 	.string	"Build cuda_13.0.r13.0/compiler.36424714_0"
        /*0030*/ 	.string	"-v  -suppress-debug-info  -lineinfo  -arch sm_90a "



//--------------------- .note.nv.cuinfo           --------------------------
	.section	.note.nv.cuinfo,"",@"SHT_NOTE"
	.sectionflags	@"SHF_NOTE_NV_CUINFO"
        /*0018*/ 	.short	0x0002
        /*001a*/ 	.short	0x005a
        /*001c*/ 	.short	0x0082
	.zero		2


//--------------------- .nv.info                  --------------------------
	.section	.nv.info,"",@"SHT_CUDA_INFO"
	.align	4


	//----- nvinfo : EIATTR_REGCOUNT
	.align		4
        /*0000*/ 	.byte	0x04, 0x2f
        /*0002*/ 	.short	(.L_1 - .L_0)
	.align		4
.L_0:
        /*0004*/ 	.word	index@(matmul_kernel)
        /*0008*/ 	.word	0x00000020


	//----- nvinfo : EIATTR_FRAME_SIZE
	.align		4
.L_1:
        /*000c*/ 	.byte	0x04, 0x11
        /*000e*/ 	.short	(.L_3 - .L_2)
	.align		4
.L_2:
        /*0010*/ 	.word	index@(matmul_kernel)
        /*0014*/ 	.word	0x00005730


	//----- nvinfo : EIATTR_MIN_STACK_SIZE
	.align		4
.L_3:
        /*0018*/ 	.byte	0x04, 0x12
        /*001a*/ 	.short	(.L_5 - .L_4)
	.align		4
.L_4:
        /*001c*/ 	.word	index@(matmul_kernel)
        /*0020*/ 	.word	0x00005730
.L_5:


//--------------------- .nv.compat                --------------------------
	.section	.nv.compat,"",@"SHT_CUDA_COMPAT_INFO"
	.align	4
        /*0000*/ 	.byte	0x02, 0x09, 0x01, 0x00, 0x02, 0x02, 0x02, 0x00, 0x02, 0x05, 0x05, 0x00, 0x03, 0x07, 0x01, 0x01
        /*0010*/ 	.byte	0x02, 0x03, 0x00, 0x00, 0x02, 0x06, 0x01, 0x00, 0x04, 0x0b, 0x08, 0x00, 0x00, 0x00, 0x00, 0x00
        /*0020*/ 	.byte	0x00, 0x00, 0x00, 0x00


//--------------------- .nv.info.matmul_kernel    --------------------------
	.section	.nv.info.matmul_kernel,"",@"SHT_CUDA_INFO"
	.sectionflags	@""
	.align	4


	//----- nvinfo : EIATTR_CUDA_API_VERSION
	.align		4
        /*0000*/ 	.byte	0x04, 0x37
        /*0002*/ 	.short	(.L_7 - .L_6)
.L_6:
        /*0004*/ 	.word	0x00000082


	//----- nvinfo : EIATTR_KPARAM_INFO
	.align		4
.L_7:
        /*0008*/ 	.byte	0x04, 0x17
        /*000a*/ 	.short	(.L_9 - .L_8)
.L_8:
        /*000c*/ 	.word	0x00000000
        /*0010*/ 	.short	0x000d
        /*0012*/ 	.short	0x0048
        /*0014*/ 	.byte	0x00, 0xf4, 0x21, 0x00


	//----- nvinfo : EIATTR_KPARAM_INFO
	.align		4
.L_9:
        /*0018*/ 	.byte	0x04, 0x17
        /*001a*/ 	.short	(.L_11 - .L_10)
.L_10:
        /*001c*/ 	.word	0x00000000
        /*0020*/ 	.short	0x000c
        /*0022*/ 	.short	0x0040
        /*0024*/ 	.byte	0x00, 0xf4, 0x21, 0x00


	//----- nvinfo : EIATTR_KPARAM_INFO
	.align		4
.L_11:
        /*0028*/ 	.byte	0x04, 0x17
        /*002a*/ 	.short	(.L_13 - .L_12)
.L_12:
        /*002c*/ 	.word	0x00000000
        /*0030*/ 	.short	0x000b
        /*0032*/ 	.short	0x0038
        /*0034*/ 	.byte	0x00, 0xf0, 0x11, 0x00


	//----- nvinfo : EIATTR_KPARAM_INFO
	.align		4
.L_13:
        /*0038*/ 	.byte	0x04, 0x17
        /*003a*/ 	.short	(.L_15 - .L_14)
.L_14:
        /*003c*/ 	.word	0x00000000
        /*0040*/ 	.short	0x000a
        /*0042*/ 	.short	0x0034
        /*0044*/ 	.byte	0x00, 0xf0, 0x11, 0x00


	//----- nvinfo : EIATTR_KPARAM_INFO
	.align		4
.L_15:
        /*0048*/ 	.byte	0x04, 0x17
        /*004a*/ 	.short	(.L_17 - .L_16)
.L_16:
        /*004c*/ 	.word	0x00000000
        /*0050*/ 	.short	0x0009
        /*0052*/ 	.short	0x0030
        /*0054*/ 	.byte	0x00, 0xf0, 0x11, 0x00


	//----- nvinfo : EIATTR_KPARAM_INFO
	.align		4
.L_17:
        /*0058*/ 	.byte	0x04, 0x17
        /*005a*/ 	.short	(.L_19 - .L_18)
.L_18:
        /*005c*/ 	.word	0x00000000
        /*0060*/ 	.short	0x0008
        /*0062*/ 	.short	0x002c
        /*0064*/ 	.byte	0x00, 0xf0, 0x11, 0x00


	//----- nvinfo : EIATTR_KPARAM_INFO
	.align		4
.L_19:
        /*0068*/ 	.byte	0x04, 0x17
        /*006a*/ 	.short	(.L_21 - .L_20)
.L_20:
        /*006c*/ 	.word	0x00000000
        /*0070*/ 	.short	0x0007
        /*0072*/ 	.short	0x0028
        /*0074*/ 	.byte	0x00, 0xf0, 0x11, 0x00


	//----- nvinfo : EIATTR_KPARAM_INFO
	.align		4
.L_21:
        /*0078*/ 	.byte	0x04, 0x17
        /*007a*/ 	.short	(.L_23 - .L_22)
.L_22:
        /*007c*/ 	.word	0x00000000
        /*0080*/ 	.short	0x0006
        /*0082*/ 	.short	0x0024
        /*0084*/ 	.byte	0x00, 0xf0, 0x11, 0x00


	//----- nvinfo : EIATTR_KPARAM_INFO
	.align		4
.L_23:
        /*0088*/ 	.byte	0x04, 0x17
        /*008a*/ 	.short	(.L_25 - .L_24)
.L_24:
        /*008c*/ 	.word	0x00000000
        /*0090*/ 	.short	0x0005
        /*0092*/ 	.short	0x0020
        /*0094*/ 	.byte	0x00, 0xf0, 0x11, 0x00


	//----- nvinfo : EIATTR_KPARAM_INFO
	.align		4
.L_25:
        /*0098*/ 	.byte	0x04, 0x17
        /*009a*/ 	.short	(.L_27 - .L_26)
.L_26:
        /*009c*/ 	.word	0x00000000
        /*00a0*/ 	.short	0x0004
        /*00a2*/ 	.short	0x001c
        /*00a4*/ 	.byte	0x00, 0xf0, 0x11, 0x00


	//----- nvinfo : EIATTR_KPARAM_INFO
	.align		4
.L_27:
        /*00a8*/ 	.byte	0x04, 0x17
        /*00aa*/ 	.short	(.L_29 - .L_28)
.L_28:
        /*00ac*/ 	.word	0x00000000
        /*00b0*/ 	.short	0x0003
        /*00b2*/ 	.short	0x0018
        /*00b4*/ 	.byte	0x00, 0xf0, 0x11, 0x00


	//----- nvinfo : EIATTR_KPARAM_INFO
	.align		4
.L_29:
        /*00b8*/ 	.byte	0x04, 0x17
        /*00ba*/ 	.short	(.L_31 - .L_30)
.L_30:
        /*00bc*/ 	.word	0x00000000
        /*00c0*/ 	.short	0x0002
        /*00c2*/ 	.short	0x0010
        /*00c4*/ 	.byte	0x00, 0xf4, 0x21, 0x00


	//----- nvinfo : EIATTR_KPARAM_INFO
	.align		4
.L_31:
        /*00c8*/ 	.byte	0x04, 0x17
        /*00ca*/ 	.short	(.L_33 - .L_32)
.L_32:
        /*00cc*/ 	.word	0x00000000
        /*00d0*/ 	.short	0x0001
        /*00d2*/ 	.short	0x0008
        /*00d4*/ 	.byte	0x00, 0xf4, 0x21, 0x00


	//----- nvinfo : EIATTR_KPARAM_INFO
	.align		4
.L_33:
        /*00d8*/ 	.byte	0x04, 0x17
        /*00da*/ 	.short	(.L_35 - .L_34)
.L_34:
        /*00dc*/ 	.word	0x00000000
        /*00e0*/ 	.short	0x0000
        /*00e2*/ 	.short	0x0000
        /*00e4*/ 	.byte	0x00, 0xf4, 0x21, 0x00


	//----- nvinfo : EIATTR_SPARSE_MMA_MASK
	.align		4
.L_35:
        /*00e8*/ 	.byte	0x03, 0x50
        /*00ea*/ 	.short	0x0000


	//----- nvinfo : EIATTR_MAXREG_COUNT
	.align		4
        /*00ec*/ 	.byte	0x03, 0x1b
        /*00ee*/ 	.short	0x00ff


	//----- nvinfo : EIATTR_NUM_BARRIERS
	.align		4
        /*00f0*/ 	.byte	0x02, 0x4c
        /*00f2*/ 	.byte	0x01
	.zero		1


	//----- nvinfo : EIATTR_ANNOTATIONS
	.align		4
        /*00f4*/ 	.byte	0x04, 0x55
        /*00f6*/ 	.short	(.L_37 - .L_36)


	//   ....[0]....
.L_36:
        /*00f8*/ 	.word	0x00000001
        /*00fc*/ 	.byte	0x40, 0x00, 0x00, 0x00, 0x01, 0x00, 0x00, 0x00, 0x50, 0x00, 0x00, 0x00, 0x01, 0x00, 0x00, 0x00
        /* <DEDUP_REMOVED lines=3024> */
        /*be0c*/ 	.byte	0xf0, 0xf1, 0x02, 0x00


	//----- nvinfo : EIATTR_MERCURY_ISA_VERSION
	.align		4
.L_37:
        /*be10*/ 	.byte	0x03, 0x5f
        /*be12*/ 	.short	0x0101


	//----- nvinfo : EIATTR_EXIT_INSTR_OFFSETS
	.align		4
        /*be14*/ 	.byte	0x04, 0x1c
        /*be16*/ 	.short	(.L_39 - .L_38)


	//   ....[0]....
.L_38:
        /*be18*/ 	.word	0x0009ce30


	//   ....[1]....
        /*be1c*/ 	.word	0x0009ce50


	//----- nvinfo : EIATTR_REQNTID
	.align		4
.L_39:
        /*be20*/ 	.byte	0x04, 0x10
        /*be22*/ 	.short	(.L_41 - .L_40)
.L_40:
        /*be24*/ 	.word	0x00000040
        /*be28*/ 	.word	0x00000001
        /*be2c*/ 	.word	0x00000001


	//----- nvinfo : EIATTR_CBANK_PARAM_SIZE
	.align		4
.L_41:
        /*be30*/ 	.byte	0x03, 0x19
        /*be32*/ 	.short	0x0050


	//----- nvinfo : EIATTR_PARAM_CBANK
	.align		4
        /*be34*/ 	.byte	0x04, 0x0a
        /*be36*/ 	.short	(.L_43 - .L_42)
	.align		4
.L_42:
        /*be38*/ 	.word	index@(.nv.constant0.matmul_kernel)
        /*be3c*/ 	.short	0x0210
        /*be3e*/ 	.short	0x0050


	//----- nvinfo : EIATTR_SW_WAR
	.align		4
.L_43:
        /*be40*/ 	.byte	0x04, 0x36
        /*be42*/ 	.short	(.L_45 - .L_44)
.L_44:
        /*be44*/ 	.word	0x00000008
.L_45:


//--------------------- .nv.callgraph             --------------------------
	.section	.nv.callgraph,"",@"SHT_CUDA_CALLGRAPH"
	.align	4
	.sectionentsize	8
	.align		4
        /*0000*/ 	.word	0x00000000
	.align		4
        /*0004*/ 	.word	0xffffffff
	.align		4
        /*0008*/ 	.word	0x00000000
	.align		4
        /*000c*/ 	.word	0xfffffffe
	.align		4
        /*0010*/ 	.word	0x00000000
	.align		4
        /*0014*/ 	.word	0xfffffffd
	.align		4
        /*0018*/ 	.word	0x00000000
	.align		4
        /*001c*/ 	.word	0xfffffffc


//--------------------- .text.matmul_kernel       --------------------------
	.section	.text.matmul_kernel,"ax",@progbits
	.align	128
        .global         matmul_kernel
        .type           matmul_kernel,@function
        .size           matmul_kernel,(.L_x_3 - matmul_kernel)
        .other          matmul_kernel,@"STO_CUDA_ENTRY STV_DEFAULT"
matmul_kernel:
.text.matmul_kernel:
[----:B------:R-:W0:Y:S08]  /*0000*/  LDC R1, c[0x0][0x28] ;  /* 0x00000a00ff017b82 */ /* 0x000e300000000800 */
[----:B------:R-:W1:Y:S01]  /*0010*/  LDC.64 R2, c[0x0][0x228] ;  /* 0x00008a00ff027b82 */ /* 0x000e620000000a00 */
[----:B0-----:R-:W-:Y:S01]  /*0020*/  VIADD R1, R1, 0xffffa8d0 ;  /* 0xffffa8d001017836 */ /* 0x001fe20000000000 */
[----:B------:R-:W-:-:S04]  /*0030*/  ULDC.64 UR32, c[0x0][0x208] ;  /* 0x0000820000207ab9 */ /* 0x000fc80000000a00 */
[----:B------:R-:W-:Y:S04]  /*0040*/  STL [R1+0x8a0], RZ ;  /* 0x0008a0ff01007387 */ /* 0x000fe80000100800 */
[----:B------:R-:W-:Y:S04]  /*0050*/  STL [R1+0x8a4], RZ ;  /* 0x0008a4ff01007387 */ /* 0x000fe80000100800 */
[----:B------:R-:W-:Y:S04]  /*0060*/  STL [R1+0x8a8], RZ ;  /* 0x0008a8ff01007387 */ /* 0x000fe80000100800 */
[----:B------:R-:W-:Y:S04]  /*0070*/  STL [R1+0x8ac], RZ ;  /* 0x0008acff01007387 */ /* 0x000fe80000100800 */
[----:B------:R-:W-:Y:S01]  /*0080*/  STL [R1+0x750], RZ ;  /* 0x000750ff01007387 */ /* 0x000fe20000100800 */
[----:B-1----:R-:W-:-:S03]  /*0090*/  VIADD R0, R3, 0x1f ;  /* 0x0000001f03007836 */ /* 0x002fc60000000000 */
[----:B------:R-:W-:Y:S02]  /*00a0*/  STL [R1+0x754], RZ ;  /* 0x000754ff01007387 */ /* 0x000fe40000100800 */
[----:B------:R-:W-:Y:S02]  /*00b0*/  SHF.R.S32.HI R5, RZ, 0x1f, R0 ;  /* 0x0000001fff057819 */ /* 0x000fe40000011400 */
[----:B------:R-:W-:Y:S02]  /*00c0*/  STL [R1+0x758], RZ ;  /* 0x000758ff01007387 */ /* 0x000fe40000100800 */
[----:B------:R-:W-:Y:S02]  /*00d0*/  LEA.HI R5, R5, R0, RZ, 0x5 ;  /* 0x0000000005057211 */ /* 0x000fe400078f28ff */
[----:B------:R-:W-:Y:S02]  /*00e0*/  STL [R1+0x75c], RZ ;  /* 0x00075cff01007387 */ /* 0x000fe40000100800 */
[----:B------:R-:W-:-:S02]  /*00f0*/  SHF.R.S32.HI R0, RZ, 0x5, R5 ;  /* 0x00000005ff007819 */ /* 0x000fc40000011405 */
[----:B------:R-:W-:Y:S03]  /*0100*/  STL [R1+0x740], RZ ;  /* 0x000740ff01007387 */ /* 0x000fe60000100800 */
[----:B------:R-:W-:Y:S01]  /*0110*/  IMAD.SHL.U32 R0, R0, 0x8, RZ ;  /* 0x0000000800007824 */ /* 0x000fe200078e00ff */
[----:B------:R-:W0:Y:S04]  /*0120*/  S2R R5, SR_CTAID.X ;  /* 0x0000000000057919 */ /* 0x000e280000002500 */
[-C--:B------:R-:W-:Y:S01]  /*0130*/  IABS R9, R0.reuse ;  /* 0x0000000000097213 */ /* 0x080fe20000000000 */
[----:B------:R-:W-:Y:S01]  /*0140*/  STL [R1+0x744], RZ ;  /* 0x000744ff01007387 */ /* 0x000fe20000100800 */
[----:B------:R-:W-:-:S02]  /*0150*/  IABS R12, R0 ;  /* 0x00000000000c7213 */ /* 0x000fc40000000000 */
[----:B------:R-:W1:Y:S01]  /*0160*/  I2F.RP R4, R9 ;  /* 0x0000000900047306 */ /* 0x000e620000209400 */
[----:B------:R-:W-:Y:S04]  /*0170*/  STL [R1+0x748], RZ ;  /* 0x000748ff01007387 */ /* 0x000fe80000100800 */
[----:B------:R-:W-:Y:S04]  /*0180*/  STL [R1+0x74c], RZ ;  /* 0x00074cff01007387 */ /* 0x000fe80000100800 */
[----:B------:R-:W-:Y:S04]  /*0190*/  STL [R1+0x760], RZ ;  /* 0x000760ff01007387 */ /* 0x000fe80000100800 */
[----:B------:R-:W-:Y:S01]  /*01a0*/  STL [R1+0x764], RZ ;  /* 0x000764ff01007387 */ /* 0x000fe20000100800 */
[----:B-1----:R-:W1:Y:S03]  /*01b0*/  MUFU.RCP R4, R4 ;  /* 0x0000000400047308 */ /* 0x002e660000001000 */
[----:B------:R-:W-:Y:S04]  /*01c0*/  STL [R1+0x768], RZ ;  /* 0x000768ff01007387 */ /* 0x000fe80000100800 */
[----:B------:R-:W-:Y:S01]  /*01d0*/  STL [R1+0x76c], RZ ;  /* 0x00076cff01007387 */ /* 0x000fe20000100800 */
[----:B0-----:R-:W-:-:S03]  /*01e0*/  IABS R10, R5 ;  /* 0x00000005000a7213 */ /* 0x001fc60000000000 */
[----:B------:R-:W-:Y:S04]  /*01f0*/  STL [R1+0x890], RZ ;  /* 0x000890ff01007387 */ /* 0x000fe80000100800 */
[----:B------:R-:W-:Y:S01]  /*0200*/  STL [R1+0x894], RZ ;  /* 0x000894ff01007387 */ /* 0x000fe20000100800 */
[----:B-1----:R-:W-:-:S03]  /*0210*/  VIADD R6, R4, 0xffffffe ;  /* 0x0ffffffe04067836 */ /* 0x002fc60000000000 */
[----:B------:R-:W-:Y:S01]  /*0220*/  STL [R1+0x898], RZ ;  /* 0x000898ff01007387 */ /* 0x000fe20000100800 */
[----:B------:R-:W-:Y:S01]  /*0230*/  IMAD.MOV R4, RZ, RZ, -R12 ;  /* 0x000000ffff047224 */ /* 0x000fe200078e0a0c */
[----:B------:R0:W1:Y:S02]  /*0240*/  F2I.FTZ.U32.TRUNC.NTZ R7, R6 ;  /* 0x0000000600077305 */ /* 0x000064000021f000 */
[----:B------:R-:W-:Y:S04]  /*0250*/  STL [R1+0x89c], RZ ;  /* 0x00089cff01007387 */ /* 0x000fe80000100800 */
[----:B------:R-:W-:Y:S04]  /*0260*/  STL [R1+0x880], RZ ;  /* 0x000880ff01007387 */ /* 0x000fe80000100800 */
[----:B------:R-:W-:Y:S01]  /*0270*/  STL [R1+0x884], RZ ;  /* 0x000884ff01007387 */ /* 0x000fe20000100800 */
[----:B0-----:R-:W-:-:S03]  /*0280*/  IMAD.MOV.U32 R6, RZ, RZ, RZ ;  /* 0x000000ffff067224 */ /* 0x001fc600078e00ff */
[----:B------:R-:W-:Y:S01]  /*0290*/  STL [R1+0x888], RZ ;  /* 0x000888ff01007387 */ /* 0x000fe20000100800 */
[----:B-1----:R-:W-:-:S03]  /*02a0*/  IMAD.MOV R8, RZ, RZ, -R7 ;  /* 0x000000ffff087224 */ /* 0x002fc600078e0a07 */
[----:B------:R-:W-:Y:S01]  /*02b0*/  STL [R1+0x88c], RZ ;  /* 0x00088cff01007387 */ /* 0x000fe20000100800 */
[----:B------:R-:W-:-:S03]  /*02c0*/  IMAD R11, R8, R9, RZ ;  /* 0x00000009080b7224 */ /* 0x000fc600078e02ff */
[----:B------:R-:W-:Y:S01]  /*02d0*/  STL [R1+0x730], RZ ;  /* 0x000730ff01007387 */ /* 0x000fe20000100800 */
[----:B------:R-:W-:Y:S02]  /*02e0*/  IMAD.MOV.U32 R8, RZ, RZ, R10 ;  /* 0x000000ffff087224 */ /* 0x000fe400078e000a */
[----:B------:R-:W-:Y:S01]  /*02f0*/  IMAD.HI.U32 R7, R7, R11, R6 ;  /* 0x0000000b07077227 */ /* 0x000fe200078e0006 */
[----:B------:R-:W-:Y:S04]  /*0300*/  STL [R1+0x734], RZ ;  /* 0x000734ff01007387 */ /* 0x000fe80000100800 */
[----:B------:R-:W-:Y:S01]  /*0310*/  STL [R1+0x738], RZ ;  /* 0x000738ff01007387 */ /* 0x000fe20000100800 */
[----:B------:R-:W-:-:S03]  /*0320*/  IMAD.HI.U32 R7, R7, R8, RZ ;  /* 0x0000000807077227 */ /* 0x000fc600078e00ff */
[----:B------:R-:W-:Y:S01]  /*0330*/  STL [R1+0x73c], RZ ;  /* 0x00073cff01007387 */ /* 0x000fe20000100800 */
[----:B------:R-:W-:-:S03]  /*0340*/  IMAD R4, R7, R4, R8 ;  /* 0x0000000407047224 */ /* 0x000fc600078e0208 */
[----:B------:R-:W-:Y:S02]  /*0350*/  STL [R1+0x5e0], RZ ;  /* 0x0005e0ff01007387 */ /* 0x000fe40000100800 */
[----:B------:R-:W-:Y:S02]  /*0360*/  ISETP.GT.U32.AND P1, PT, R9, R4, PT ;  /* 0x000000040900720c */ /* 0x000fe40003f24070 */
[----:B------:R-:W-:Y:S04]  /*0370*/  STL [R1+0x5e4], RZ ;  /* 0x0005e4ff01007387 */ /* 0x000fe80000100800 */
[----:B------:R-:W-:Y:S04]  /*0380*/  STL [R1+0x5e8], RZ ;  /* 0x0005e8ff01007387 */ /* 0x000fe80000100800 */
[----:B------:R-:W-:Y:S03]  /*0390*/  STL [R1+0x5ec], RZ ;  /* 0x0005ecff01007387 */ /* 0x000fe60000100800 */
[----:B------:R-:W-:Y:S01]  /*03a0*/  @!P1 IMAD.IADD R4, R4, 0x1, -R9 ;  /* 0x0000000104049824 */ /* 0x000fe200078e0a09 */
[----:B------:R-:W-:Y:S01]  /*03b0*/  STL [R1+0x870], RZ ;  /* 0x000870ff01007387 */ /* 0x000fe20000100800 */
[----:B------:R-:W-:Y:S01]  /*03c0*/  @!P1 VIADD R7, R7, 0x1 ;  /* 0x0000000107079836 */ /* 0x000fe20000000000 */
[----:B------:R-:W-:-:S02]  /*03d0*/  ISETP.NE.AND P1, PT, R0, RZ, PT ;  /* 0x000000ff0000720c */ /* 0x000fc40003f25270 */
[----:B------:R-:W-:Y:S01]  /*03e0*/  STL [R1+0x874], RZ ;  /* 0x000874ff01007387 */ /* 0x000fe20000100800 */
[----:B------:R-:W-:Y:S02]  /*03f0*/  ISETP.GE.U32.AND P0, PT, R4, R9, PT ;  /* 0x000000090400720c */ /* 0x000fe40003f06070 */
[----:B------:R-:W-:Y:S01]  /*0400*/  LOP3.LUT R4, R5, R0, RZ, 0x3c, !PT ;  /* 0x0000000005047212 */ /* 0x000fe200078e3cff */
[----:B------:R-:W-:Y:S03]  /*0410*/  STL [R1+0x878], RZ ;  /* 0x000878ff01007387 */ /* 0x000fe60000100800 */
[----:B------:R-:W-:Y:S01]  /*0420*/  ISETP.GE.AND P2, PT, R4, RZ, PT ;  /* 0x000000ff0400720c */ /* 0x000fe20003f46270 */
[----:B------:R-:W-:Y:S01]  /*0430*/  STL [R1+0x87c], RZ ;  /* 0x00087cff01007387 */ /* 0x000fe20000100800 */
[----:B------:R-:W-:-:S03]  /*0440*/  VIADD R4, R2, 0x1ff ;  /* 0x000001ff02047836 */ /* 0x000fc60000000000 */
[----:B------:R-:W-:Y:S02]  /*0450*/  STL [R1+0x6d0], RZ ;  /* 0x0006d0ff01007387 */ /* 0x000fe40000100800 */
[----:B------:R-:W-:Y:S02]  /*0460*/  @P0 VIADD R7, R7, 0x1 ;  /* 0x0000000107070836 */ /* 0x000fe40000000000 */
[----:B------:R-:W-:Y:S02]  /*0470*/  STL [R1+0x6d4], RZ ;  /* 0x0006d4ff01007387 */ /* 0x000fe40000100800 */
[----:B------:R-:W-:Y:S01]  /*0480*/  IMAD.MOV.U32 R6, RZ, RZ, R7 ;  /* 0x000000ffff067224 */ /* 0x000fe200078e0007 */
[----:B------:R-:W-:Y:S01]  /*0490*/  SHF.R.S32.HI R7, RZ, 0x1f, R4 ;  /* 0x0000001fff077819 */ /* 0x000fe20000011404 */
[----:B------:R-:W-:Y:S02]  /*04a0*/  STL [R1+0x6d8], RZ ;  /* 0x0006d8ff01007387 */ /* 0x000fe40000100800 */
[----:B------:R-:W-:Y:S01]  /*04b0*/  @!P2 IMAD.MOV R6, RZ, RZ, -R6 ;  /* 0x000000ffff06a224 */ /* 0x000fe200078e0a06 */
[----:B------:R-:W-:Y:S01]  /*04c0*/  @!P1 LOP3.LUT R6, RZ, R0, RZ, 0x33, !PT ;  /* 0x00000000ff069212 */ /* 0x000fe200078e33ff */
[----:B------:R-:W-:Y:S01]  /*04d0*/  STL [R1+0x6dc], RZ ;  /* 0x0006dcff01007387 */ /* 0x000fe20000100800 */
[----:B------:R-:W-:-:S03]  /*04e0*/  LEA.HI R7, R7, R4, RZ, 0x9 ;  /* 0x0000000407077211 */ /* 0x000fc600078f48ff */
[----:B------:R-:W-:Y:S01]  /*04f0*/  STL [R1+0x650], RZ ;  /* 0x000650ff01007387 */ /* 0x000fe20000100800 */
[----:B------:R-:W-:Y:S02]  /*0500*/  IMAD.SHL.U32 R4, R6, 0x8, RZ ;  /* 0x0000000806047824 */ /* 0x000fe400078e00ff */
[----:B------:R-:W-:Y:S01]  /*0510*/  IMAD.MOV R6, RZ, RZ, -R6 ;  /* 0x000000ffff067224 */ /* 0x000fe200078e0a06 */
[----:B------:R-:W-:Y:S02]  /*0520*/  STL [R1+0x654], RZ ;  /* 0x000654ff01007387 */ /* 0x000fe40000100800 */
[----:B------:R-:W-:Y:S01]  /*0530*/  LEA.HI.SX32 R7, R7, -R4, 0x17 ;  /* 0x8000000407077211 */ /* 0x000fe200078fbaff */
[----:B------:R-:W-:Y:S01]  /*0540*/  IMAD R13, R0, R6, R5 ;  /* 0x00000006000d7224 */ /* 0x000fe200078e0205 */
[----:B------:R-:W-:Y:S01]  /*0550*/  STL [R1+0x658], RZ ;  /* 0x000658ff01007387 */ /* 0x000fe20000100800 */
[----:B------:R-:W-:Y:S01]  /*0560*/  IMAD.MOV.U32 R6, RZ, RZ, RZ ;  /* 0x000000ffff067224 */ /* 0x000fe200078e00ff */
[----:B------:R-:W-:-:S02]  /*0570*/  VIMNMX R8, R7, 0x8, PT ;  /* 0x0000000807087848 */ /* 0x000fc40003fe0100 */
[----:B------:R-:W-:Y:S02]  /*0580*/  STL [R1+0x65c], RZ ;  /* 0x00065cff01007387 */ /* 0x000fe40000100800 */
[-C--:B------:R-:W-:Y:S02]  /*0590*/  IABS R10, R8.reuse ;  /* 0x00000008000a7213 */ /* 0x080fe40000000000 */
[----:B------:R-:W-:Y:S01]  /*05a0*/  STL [R1+0x5d0], RZ ;  /* 0x0005d0ff01007387 */ /* 0x000fe20000100800 */
[----:B------:R-:W-:Y:S01]  /*05b0*/  IABS R0, R8 ;  /* 0x0000000800007213 */ /* 0x000fe20000000000 */
[----:B------:R-:W0:Y:S02]  /*05c0*/  I2F.RP R9, R10 ;  /* 0x0000000a00097306 */ /* 0x000e240000209400 */
[----:B------:R-:W-:Y:S04]  /*05d0*/  STL [R1+0x5d4], RZ ;  /* 0x0005d4ff01007387 */ /* 0x000fe80000100800 */
[----:B------:R-:W-:Y:S04]  /*05e0*/  STL [R1+0x5d8], RZ ;  /* 0x0005d8ff01007387 */ /* 0x000fe80000100800 */
[----:B------:R-:W-:Y:S04]  /*05f0*/  STL [R1+0x5dc], RZ ;  /* 0x0005dcff01007387 */ /* 0x000fe80000100800 */
[----:B------:R-:W-:Y:S01]  /*0600*/  STL [R1+0x860], RZ ;  /* 0x000860ff01007387 */ /* 0x000fe20000100800 */
[----:B0-----:R-:W0:Y:S03]  /*0610*/  MUFU.RCP R9, R9 ;  /* 0x0000000900097308 */ /* 0x001e260000001000 */
[----:B------:R-:W-:Y:S04]  /*0620*/  STL [R1+0x864], RZ ;  /* 0x000864ff01007387 */ /* 0x000fe80000100800 */
[----:B------:R-:W-:Y:S04]  /*0630*/  STL [R1+0x868], RZ ;  /* 0x000868ff01007387 */ /* 0x000fe80000100800 */
[----:B------:R-:W-:Y:S04]  /*0640*/  STL [R1+0x86c], RZ ;  /* 0x00086cff01007387 */ /* 0x000fe80000100800 */
[----:B------:R-:W-:Y:S01]  /*0650*/  STL [R1+0x850], RZ ;  /* 0x000850ff01007387 */ /* 0x000fe20000100800 */
[----:B0-----:R-:W-:-:S03]  /*0660*/  VIADD R7, R9, 0xffffffe ;  /* 0x0ffffffe09077836 */ /* 0x001fc60000000000 */
[----:B------:R-:W-:Y:S04]  /*0670*/  STL [R1+0x854], RZ ;  /* 0x000854ff01007387 */ /* 0x000fe80000100800 */
[----:B------:R-:W-:Y:S01]  /*0680*/  STL [R1+0x858], RZ ;  /* 0x000858ff01007387 */ /* 0x000fe20000100800 */
[----:B------:R-:W0:Y:S03]  /*0690*/  F2I.FTZ.U32.TRUNC.NTZ R7, R7 ;  /* 0x0000000700077305 */ /* 0x000e26000021f000 */
[----:B------:R-:W-:Y:S04]  /*06a0*/  STL [R1+0x85c], RZ ;  /* 0x00085cff01007387 */ /* 0x000fe80000100800 */
[----:B------:R-:W-:Y:S04]  /*06b0*/  STL [R1+0x720], RZ ;  /* 0x000720ff01007387 */ /* 0x000fe80000100800 */
[----:B------:R-:W-:Y:S04]  /*06c0*/  STL [R1+0x724], RZ ;  /* 0x000724ff01007387 */ /* 0x000fe80000100800 */
[----:B------:R-:W-:Y:S01]  /*06d0*/  STL [R1+0x728], RZ ;  /* 0x000728ff01007387 */ /* 0x000fe20000100800 */
[----:B0-----:R-:W-:-:S03]  /*06e0*/  IMAD.MOV R11, RZ, RZ, -R7 ;  /* 0x000000ffff0b7224 */ /* 0x001fc600078e0a07 */
[----:B------:R-:W-:Y:S01]  /*06f0*/  STL [R1+0x72c], RZ ;  /* 0x00072cff01007387 */ /* 0x000fe20000100800 */
[----:B------:R-:W-:Y:S01]  /*0700*/  IMAD.MOV.U32 R5, RZ, RZ, R11 ;  /* 0x000000ffff057224 */ /* 0x000fe200078e000b */
[----:B------:R-:W-:Y:S02]  /*0710*/  IABS R11, R13 ;  /* 0x0000000d000b7213 */ /* 0x000fe40000000000 */
[----:B------:R-:W-:Y:S01]  /*0720*/  STL [R1+0x5c0], RZ ;  /* 0x0005c0ff01007387 */ /* 0x000fe20000100800 */
[----:B------:R-:W-:-:S03]  /*0730*/  IMAD R5, R5, R10, RZ ;  /* 0x0000000a05057224 */ /* 0x000fc600078e02ff */
[----:B------:R-:W-:Y:S01]  /*0740*/  STL [R1+0x5c4], RZ ;  /* 0x0005c4ff01007387 */ /* 0x000fe20000100800 */
[----:B------:R-:W-:-:S03]  /*0750*/  IMAD.HI.U32 R6, R7, R5, R6 ;  /* 0x0000000507067227 */ /* 0x000fc600078e0006 */
[----:B------:R-:W-:Y:S01]  /*0760*/  STL [R1+0x5c8], RZ ;  /* 0x0005c8ff01007387 */ /* 0x000fe20000100800 */
[----:B------:R-:W-:Y:S02]  /*0770*/  IMAD.MOV R5, RZ, RZ, -R0 ;  /* 0x000000ffff057224 */ /* 0x000fe400078e0a00 */
[----:B------:R-:W-:Y:S01]  /*0780*/  IMAD.HI.U32 R0, R6, R11, RZ ;  /* 0x0000000b06007227 */ /* 0x000fe200078e00ff */
[----:B------:R-:W-:Y:S01]  /*0790*/  STL [R1+0x5cc], RZ ;  /* 0x0005ccff01007387 */ /* 0x000fe20000100800 */
[----:B------:R-:W0:Y:S02]  /*07a0*/  LDC R6, c[0x0][0x230] ;  /* 0x00008c00ff067b82 */ /* 0x000e240000000800 */
[----:B------:R-:W-:Y:S01]  /*07b0*/  IMAD R5, R0, R5, R11 ;  /* 0x0000000500057224 */ /* 0x000fe200078e020b */
[----:B------:R-:W-:Y:S04]  /*07c0*/  STL [R1+0x840], RZ ;  /* 0x000840ff01007387 */ /* 0x000fe80000100800 */
[----:B------:R-:W-:Y:S01]  /*07d0*/  STL [R1+0x844], RZ ;  /* 0x000844ff01007387 */ /* 0x000fe20000100800 */
[----:B------:R-:W-:-:S03]  /*07e0*/  ISETP.GT.U32.AND P1, PT, R10, R5, PT ;  /* 0x000000050a00720c */ /* 0x000fc60003f24070 */
[----:B------:R-:W-:Y:S04]  /*07f0*/  STL [R1+0x848], RZ ;  /* 0x000848ff01007387 */ /* 0x000fe80000100800 */
[----:B------:R-:W-:Y:S04]  /*0800*/  STL [R1+0x84c], RZ ;  /* 0x00084cff01007387 */ /* 0x000fe80000100800 */
[----:B------:R-:W-:Y:S02]  /*0810*/  STL [R1+0x6c0], RZ ;  /* 0x0006c0ff01007387 */ /* 0x000fe40000100800 */
[----:B------:R-:W-:-:S02]  /*0820*/  @!P1 IMAD.IADD R5, R5, 0x1, -R10 ;  /* 0x0000000105059824 */ /* 0x000fc400078e0a0a */
[----:B------:R-:W-:Y:S01]  /*0830*/  STL [R1+0x6c4], RZ ;  /* 0x0006c4ff01007387 */ /* 0x000fe20000100800 */
[----:B------:R-:W-:Y:S01]  /*0840*/  @!P1 VIADD R0, R0, 0x1 ;  /* 0x0000000100009836 */ /* 0x000fe20000000000 */
[----:B------:R-:W-:Y:S01]  /*0850*/  ISETP.NE.AND P1, PT, R8, RZ, PT ;  /* 0x000000ff0800720c */ /* 0x000fe20003f25270 */
[----:B0-----:R-:W-:Y:S01]  /*0860*/  VIADD R6, R6, 0x7f ;  /* 0x0000007f06067836 */ /* 0x001fe20000000000 */
[----:B------:R-:W-:Y:S01]  /*0870*/  STL [R1+0x6c8], RZ ;  /* 0x0006c8ff01007387 */ /* 0x000fe20000100800 */
[----:B------:R-:W-:Y:S02]  /*0880*/  ISETP.GE.U32.AND P0, PT, R5, R10, PT ;  /* 0x0000000a0500720c */ /* 0x000fe40003f06070 */
[-C--:B------:R-:W-:Y:S01]  /*0890*/  LOP3.LUT R5, R13, R8.reuse, RZ, 0x3c, !PT ;  /* 0x000000080d057212 */ /* 0x080fe200078e3cff */
[----:B------:R-:W-:Y:S03]  /*08a0*/  STL [R1+0x6cc], RZ ;  /* 0x0006ccff01007387 */ /* 0x000fe60000100800 */
[----:B------:R-:W-:Y:S01]  /*08b0*/  ISETP.GE.AND P2, PT, R5, RZ, PT ;  /* 0x000000ff0500720c */ /* 0x000fe20003f46270 */
[----:B------:R-:W-:Y:S04]  /*08c0*/  STL [R1+0x640], RZ ;  /* 0x000640ff01007387 */ /* 0x000fe80000100800 */
[----:B------:R-:W-:Y:S02]  /*08d0*/  STL [R1+0x644], RZ ;  /* 0x000644ff01007387 */ /* 0x000fe40000100800 */
[----:B------:R-:W-:Y:S01]  /*08e0*/  @P0 VIADD R0, R0, 0x1 ;  /* 0x0000000100000836 */ /* 0x000fe20000000000 */
[----:B------:R-:W-:Y:S01]  /*08f0*/  ISETP.GE.AND P0, PT, R6, 0x80, PT ;  /* 0x000000800600780c */ /* 0x000fe20003f06270 */
[----:B------:R-:W-:Y:S04]  /*0900*/  STL [R1+0x648], RZ ;  /* 0x000648ff01007387 */ /* 0x000fe80000100800 */
[----:B------:R-:W-:Y:S01]  /*0910*/  STL [R1+0x64c], RZ ;  /* 0x00064cff01007387 */ /* 0x000fe20000100800 */
[----:B------:R-:W-:Y:S01]  /*0920*/  @!P2 IMAD.MOV R0, RZ, RZ, -R0 ;  /* 0x000000ffff00a224 */ /* 0x000fe200078e0a00 */
[----:B------:R-:W-:-:S02]  /*0930*/  @!P1 LOP3.LUT R0, RZ, R8, RZ, 0x33, !PT ;  /* 0x00000008ff009212 */ /* 0x000fc400078e33ff */
[----:B------:R-:W-:Y:S03]  /*0940*/  STL [R1+0x5b0], RZ ;  /* 0x0005b0ff01007387 */ /* 0x000fe60000100800 */
[----:B------:R-:W-:Y:S01]  /*0950*/  IMAD.MOV R7, RZ, RZ, -R0 ;  /* 0x000000ffff077224 */ /* 0x000fe200078e0a00 */
[----:B------:R-:W-:Y:S03]  /*0960*/  STL [R1+0x5b4], RZ ;  /* 0x0005b4ff01007387 */ /* 0x000fe60000100800 */
[----:B------:R-:W-:Y:S01]  /*0970*/  IMAD R7, R8, R7, R13 ;  /* 0x0000000708077224 */ /* 0x000fe200078e020d */
[----:B------:R-:W-:Y:S01]  /*0980*/  STL [R1+0x5b8], RZ ;  /* 0x0005b8ff01007387 */ /* 0x000fe20000100800 */
[----:B------:R-:W-:Y:S02]  /*0990*/  IMAD.SHL.U32 R13, R0, 0x20, RZ ;  /* 0x00000020000d7824 */ /* 0x000fe400078e00ff */
[----:B------:R-:W-:Y:S01]  /*09a0*/  IMAD.IADD R4, R4, 0x1, R7 ;  /* 0x0000000104047824 */ /* 0x000fe200078e0207 */
[----:B------:R-:W-:Y:S01]  /*09b0*/  STL [R1+0x5bc], RZ ;  /* 0x0005bcff01007387 */ /* 0x000fe20000100800 */
[----:B------:R-:W-:-:S02]  /*09c0*/  VIADD R0, R13, 0x1 ;  /* 0x000000010d007836 */ /* 0x000fc40000000000 */
[C---:B------:R-:W-:Y:S01]  /*09d0*/  VIADD R6, R13.reuse, 0x2 ;  /* 0x000000020d067836 */ /* 0x040fe20000000000 */
[----:B------:R-:W-:Y:S01]  /*09e0*/  STL [R1+0x830], RZ ;  /* 0x000830ff01007387 */ /* 0x000fe20000100800 */
[C---:B------:R-:W-:Y:S02]  /*09f0*/  VIADD R8, R13.reuse, 0x3 ;  /* 0x000000030d087836 */ /* 0x040fe40000000000 */
[C---:B------:R-:W-:Y:S01]  /*0a00*/  VIADD R17, R13.reuse, 0xe ;  /* 0x0000000e0d117836 */ /* 0x040fe20000000000 */
[----:B------:R-:W-:Y:S01]  /*0a10*/  STL [R1+0x834], RZ ;  /* 0x000834ff01007387 */ /* 0x000fe20000100800 */
[C---:B------:R-:W-:Y:S02]  /*0a20*/  VIADD R15, R13.reuse, 0x15 ;  /* 0x000000150d0f7836 */ /* 0x040fe40000000000 */
[C---:B------:R-:W-:Y:S01]  /*0a30*/  VIADD R14, R13.reuse, 0x16 ;  /* 0x000000160d0e7836 */ /* 0x040fe20000000000 */
[----:B------:R-:W-:Y:S01]  /*0a40*/  STL [R1+0x838], RZ ;  /* 0x000838ff01007387 */ /* 0x000fe20000100800 */
[----:B------:R-:W-:-:S02]  /*0a50*/  VIADD R12, R13, 0x17 ;  /* 0x000000170d0c7836 */ /* 0x000fc40000000000 */
[C---:B------:R-:W-:Y:S01]  /*0a60*/  VIADD R11, R13.reuse, 0x18 ;  /* 0x000000180d0b7836 */ /* 0x040fe20000000000 */
[----:B------:R-:W-:Y:S01]  /*0a70*/  STL [R1+0x83c], RZ ;  /* 0x00083cff01007387 */ /* 0x000fe20000100800 */
[C---:B------:R-:W-:Y:S02]  /*0a80*/  VIADD R10, R13.reuse, 0x19 ;  /* 0x000000190d0a7836 */ /* 0x040fe40000000000 */
[----:B------:R-:W-:Y:S01]  /*0a90*/  VIADD R9, R13, 0x1a ;  /* 0x0000001a0d097836 */ /* 0x000fe20000000000 */
[----:B------:R-:W-:Y:S04]  /*0aa0*/  STL [R1+0x820], RZ ;  /* 0x000820ff01007387 */ /* 0x000fe80000100800 */
        /* <DEDUP_REMOVED lines=162> */
[----:B------:R-:W-:Y:S01]  /*14d0*/  STL [R1+0x8cc], RZ ;  /* 0x0008ccff01007387 */ /* 0x000fe20000100800 */
[----:B------:R-:W0:Y:S03]  /*14e0*/  S2R R5, SR_TID.X ;  /* 0x0000000000057919 */ /* 0x000e260000002100 */
        /* <DEDUP_REMOVED lines=8> */
[----:B0-----:R-:W-:-:S03]  /*1570*/  LOP3.LUT R7, R5, 0x3f, RZ, 0xc0, !PT ;  /* 0x0000003f05077812 */ /* 0x001fc600078ec0ff */
[----:B------:R-:W-:Y:S04]  /*1580*/  STL [R1+0x13fc], R13 ;  /* 0x0013fc0d01007387 */ /* 0x000fe80000100800 */
[----:B------:R0:W-:Y:S04]  /*1590*/  STL [R1+0x64], R0 ;  /* 0x0000640001007387 */ /* 0x0001e80000100800 */
[----:B------:R1:W-:Y:S04]  /*15a0*/  STL [R1+0x60], R6 ;  /* 0x0000600601007387 */ /* 0x0003e80000100800 */
[----:B------:R2:W-:Y:S01]  /*15b0*/  STL [R1+0x5c], R8 ;  /* 0x00005c0801007387 */ /* 0x0005e20000100800 */
[----:B0-----:R-:W-:-:S02]  /*15c0*/  VIADD R0, R13, 0x4 ;  /* 0x000000040d007836 */ /* 0x001fc40000000000 */
[----:B-1----:R-:W-:-:S03]  /*15d0*/  VIADD R6, R13, 0x5 ;  /* 0x000000050d067836 */ /* 0x002fc60000000000 */
[----:B------:R0:W-:Y:S01]  /*15e0*/  STL [R1+0x58], R0 ;  /* 0x0000580001007387 */ /* 0x0001e20000100800 */
[----:B--2---:R-:W-:-:S03]  /*15f0*/  VIADD R8, R13, 0x6 ;  /* 0x000000060d087836 */ /* 0x004fc60000000000 */
[----:B------:R1:W-:Y:S04]  /*1600*/  STL [R1+0x54], R6 ;  /* 0x0000540601007387 */ /* 0x0003e80000100800 */
[----:B------:R2:W-:Y:S01]  /*1610*/  STL [R1+0x50], R8 ;  /* 0x0000500801007387 */ /* 0x0005e20000100800 */
[C---:B0-----:R-:W-:Y:S02]  /*1620*/  VIADD R0, R13.reuse, 0x7 ;  /* 0x000000070d007836 */ /* 0x041fe40000000000 */
        /* <DEDUP_REMOVED lines=11> */
[----:B0-----:R-:W-:Y:S02]  /*16e0*/  IMAD.SHL.U32 R0, R4, 0x200, RZ ;  /* 0x0000020004007824 */ /* 0x001fe400078e00ff */
[C---:B------:R-:W-:Y:S02]  /*16f0*/  VIADD R4, R13.reuse, 0xf ;  /* 0x0000000f0d047836 */ /* 0x040fe40000000000 */
[C---:B-1----:R-:W-:Y:S02]  /*1700*/  VIADD R6, R13.reuse, 0xd ;  /* 0x0000000d0d067836 */ /* 0x042fe40000000000 */
[----:B--2---:R-:W-:-:S03]  /*1710*/  VIADD R8, R13, 0x1b ;  /* 0x0000001b0d087836 */ /* 0x004fc60000000000 */
[----:B------:R0:W-:Y:S04]  /*1720*/  STL [R1+0x34], R6 ;  /* 0x0000340601007387 */ /* 0x0001e80000100800 */
[----:B------:R1:W-:Y:S01]  /*1730*/  STL [R1+0x2c], R4 ;  /* 0x00002c0401007387 */ /* 0x0003e20000100800 */
[C---:B0-----:R-:W-:Y:S01]  /*1740*/  LOP3.LUT R6, R0.reuse, 0x3f, R5, 0xf8, !PT ;  /* 0x0000003f00067812 */ /* 0x041fe200078ef805 */
[C---:B------:R-:W-:Y:S01]  /*1750*/  VIADD R5, R13.reuse, 0x12 ;  /* 0x000000120d057836 */ /* 0x040fe20000000000 */
[----:B------:R-:W-:Y:S01]  /*1760*/  LOP3.LUT R0, R0, 0x40, R7, 0xfe, !PT ;  /* 0x0000004000007812 */ /* 0x000fe200078efe07 */
[C---:B------:R-:W-:Y:S01]  /*1770*/  VIADD R7, R13.reuse, 0x1c ;  /* 0x0000001c0d077836 */ /* 0x040fe20000000000 */
[C---:B------:R-:W-:Y:S01]  /*1780*/  LOP3.LUT R18, R6.reuse, 0x80, RZ, 0xfc, !PT ;  /* 0x0000008006127812 */ /* 0x040fe200078efcff */
[C---:B-1----:R-:W-:Y:S01]  /*1790*/  VIADD R4, R13.reuse, 0x10 ;  /* 0x000000100d047836 */ /* 0x042fe20000000000 */
[----:B------:R-:W-:Y:S01]  /*17a0*/  LOP3.LUT R19, R6, 0x100, RZ, 0xfc, !PT ;  /* 0x0000010006137812 */ /* 0x000fe200078efcff */
[----:B------:R0:W-:Y:S04]  /*17b0*/  STL [R1+0x3880], R0 ;  /* 0x0038800001007387 */ /* 0x0001e80000100800 */
[----:B------:R-:W-:Y:S04]  /*17c0*/  STL [R1+0x387c], R6 ;  /* 0x00387c0601007387 */ /* 0x000fe80000100800 */
[----:B------:R1:W-:Y:S01]  /*17d0*/  STL [R1+0x14], R4 ;  /* 0x0000140401007387 */ /* 0x0003e20000100800 */
[----:B0-----:R-:W-:-:S05]  /*17e0*/  VIADD R0, R13, 0x11 ;  /* 0x000000110d007836 */ /* 0x001fca0000000000 */
[----:B------:R0:W-:Y:S01]  /*17f0*/  STL [R1+0x10], R0 ;  /* 0x0000100001007387 */ /* 0x0001e20000100800 */
[----:B-1----:R-:W-:-:S03]  /*1800*/  VIADD R4, R13, 0x13 ;  /* 0x000000130d047836 */ /* 0x002fc60000000000 */
[----:B------:R1:W-:Y:S04]  /*1810*/  STL [R1+0xc], R5 ;  /* 0x00000c0501007387 */ /* 0x0003e80000100800 */
[----:B------:R2:W-:Y:S01]  /*1820*/  STL [R1+0x8], R4 ;  /* 0x0000080401007387 */ /* 0x0005e20000100800 */
[C---:B0-----:R-:W-:Y:S02]  /*1830*/  VIADD R0, R13.reuse, 0x14 ;  /* 0x000000140d007836 */ /* 0x041fe40000000000 */
[----:B-1----:R-:W-:-:S03]  /*1840*/  VIADD R5, R13, 0x1d ;  /* 0x0000001d0d057836 */ /* 0x002fc60000000000 */
[----:B------:R0:W-:Y:S01]  /*1850*/  STL [R1+0x4], R0 ;  /* 0x0000040001007387 */ /* 0x0001e20000100800 */
[----:B--2---:R-:W-:-:S03]  /*1860*/  VIADD R4, R13, 0x1e ;  /* 0x0000001e0d047836 */ /* 0x004fc60000000000 */
[----:B------:R1:W-:Y:S01]  /*1870*/  STL [R1+0x3884], R18 ;  /* 0x0038841201007387 */ /* 0x0003e20000100800 */
[----:B0-----:R-:W-:Y:S01]  /*1880*/  VIADD R0, R13, 0x1f ;  /* 0x0000001f0d007836 */ /* 0x001fe20000000000 */
[C---:B------:R-:W-:Y:S02]  /*1890*/  LOP3.LUT R13, R6.reuse, 0xc0, RZ, 0xfc, !PT ;  /* 0x000000c0060d7812 */ /* 0x040fe400078efcff */
[----:B-1----:R-:W-:-:S03]  /*18a0*/  LOP3.LUT R18, R6, 0x140, RZ, 0xfc, !PT ;  /* 0x0000014006127812 */ /* 0x002fc600078efcff */
[----:B------:R0:W-:Y:S04]  /*18b0*/  STL [R1+0x3888], R13 ;  /* 0x0038880d01007387 */ /* 0x0001e80000100800 */
[----:B------:R1:W-:Y:S04]  /*18c0*/  STL [R1+0x388c], R19 ;  /* 0x00388c1301007387 */ /* 0x0003e80000100800 */
[----:B------:R1:W-:Y:S01]  /*18d0*/  STL [R1+0x3890], R18 ;  /* 0x0038901201007387 */ /* 0x0003e20000100800 */
[C---:B0-----:R-:W-:Y:S02]  /*18e0*/  LOP3.LUT R13, R6.reuse, 0x180, RZ, 0xfc, !PT ;  /* 0x00000180060d7812 */ /* 0x041fe400078efcff */
[----:B------:R-:W-:-:S03]  /*18f0*/  LOP3.LUT R6, R6, 0x1c0, RZ, 0xfc, !PT ;  /* 0x000001c006067812 */ /* 0x000fc600078efcff */
[----:B------:R1:W-:Y:S04]  /*1900*/  STL [R1+0x3898], R13 ;  /* 0x0038980d01007387 */ /* 0x0003e80000100800 */
[----:B------:R1:W-:Y:S01]  /*1910*/  STL [R1+0x3894], R6 ;  /* 0x0038940601007387 */ /* 0x0003e20000100800 */
[----:B------:R-:W-:Y:S05]  /*1920*/  @!P0 BRA `(.L_x_0) ;  /* 0x000008b8002c8947 */ /* 0x000fea0003800000 */
[----:B------:R0:W-:Y:S01]  /*1930*/  STL [R1+0x391c], R8 ;  /* 0x00391c0801007387 */ /* 0x0001e20000100800 */
[----:B------:R-:W-:Y:S02]  /*1940*/  IABS R20, R2 ;  /* 0x0000000200147213 */ /* 0x000fe40000000000 */
[----:B-1----:R-:W-:Y:S01]  /*1950*/  IABS R13, R3 ;  /* 0x00000003000d7213 */ /* 0x002fe20000000000 */
[----:B------:R-:W-:Y:S01]  /*1960*/  IMAD.MOV.U32 R16, RZ, RZ, RZ ;  /* 0x000000ffff107224 */ /* 0x000fe200078e00ff */
[----:B------:R-:W-:Y:S01]  /*1970*/  ISETP.GE.AND P4, PT, R0, RZ, PT ;  /* 0x000000ff0000720c */ /* 0x000fe20003f86270 */
[----:B------:R-:W-:Y:S01]  /*1980*/  ULDC UR4, c[0x0][0x23c] ;  /* 0x00008f0000047ab9 */ /* 0x000fe20000000800 */
[----:B------:R-:W-:Y:S01]  /*1990*/  ISETP.GE.AND P3, PT, R4, RZ, PT ;  /* 0x000000ff0400720c */ /* 0x000fe20003f66270 */
[----:B------:R-:W-:Y:S01]  /*19a0*/  ULDC UR6, c[0x0][0x23c] ;  /* 0x00008f0000067ab9 */ /* 0x000fe20000000800 */
[----:B------:R-:W-:Y:S01]  /*19b0*/  ULDC UR21, c[0x0][0x234] ;  /* 0x00008d0000157ab9 */ /* 0x000fe20000000800 */
[----:B0-----:R-:W2:Y:S01]  /*19c0*/  LDL R8, [R1+0x3880] ;  /* 0x0038800001087983 */ /* 0x001ea20000100800 */
[----:B------:R-:W-:Y:S01]  /*19d0*/  ULDC.64 UR34, c[0x0][0x210] ;  /* 0x0000840000227ab9 */ /* 0x000fe20000000a00 */
[----:B------:R-:W-:Y:S01]  /*19e0*/  ULDC UR19, c[0x0][0x238] ;  /* 0x00008e0000137ab9 */ /* 0x000fe20000000800 */
[----:B------:R-:W-:Y:S01]  /*19f0*/  ULDC UR17, c[0x0][0x238] ;  /* 0x00008e0000117ab9 */ /* 0x000fe20000000800 */
[----:B------:R0:W-:Y:S01]  /*1a00*/  STL [R1+0x3918], R9 ;  /* 0x0039180901007387 */ /* 0x0001e20000100800 */
[----:B------:R-:W-:Y:S01]  /*1a10*/  ULDC UR16, c[0x0][0x238] ;  /* 0x00008e0000107ab9 */ /* 0x000fe20000000800 */
        /* <DEDUP_REMOVED lines=8> */
[----:B0-----:R-:W3:Y:S01]  /*1aa0*/  LDL R9, [R1+0x3884] ;  /* 0x0038840001097983 */ /* 0x001ee20000100800 */
[----:B------:R-:W-:Y:S01]  /*1ab0*/  ULDC UR42, c[0x0][0x238] ;  /* 0x00008e00002a7ab9 */ /* 0x000fe20000000800 */
[----:B------:R-:W-:Y:S01]  /*1ac0*/  ULDC UR58, c[0x0][0x238] ;  /* 0x00008e00003a7ab9 */ /* 0x000fe20000000800 */
[----:B------:R-:W-:Y:S01]  /*1ad0*/  ULDC UR22, c[0x0][0x238] ;  /* 0x00008e0000167ab9 */ /* 0x000fe20000000800 */
[----:B------:R-:W-:Y:S01]  /*1ae0*/  STL [R1+0x3914], R10 ;  /* 0x0039140a01007387 */ /* 0x000fe20000100800 */
        /* <DEDUP_REMOVED lines=21> */
[----:B0-----:R-:W4:Y:S01]  /*1c40*/  LDL R14, [R1+0x3898] ;  /* 0x00389800010e7983 */ /* 0x001f220000100800 */
        /* <DEDUP_REMOVED lines=13> */
[----:B0-----:R-:W5:Y:S01]  /*1d20*/  LDL R15, [R1+0x3894] ;  /* 0x00389400010f7983 */ /* 0x001f620000100800 */
[----:B------:R-:W-:Y:S01]  /*1d30*/  ULDC UR37, c[0x0][0x238] ;  /* 0x00008e0000257ab9 */ /* 0x000fe20000000800 */
[----:B------:R-:W-:Y:S01]  /*1d40*/  ULDC UR31, c[0x0][0x238] ;  /* 0x00008e00001f7ab9 */ /* 0x000fe20000000800 */
[----:B------:R-:W-:Y:S01]  /*1d50*/  ULDC UR29, c[0x0][0x238] ;  /* 0x00008e00001d7ab9 */ /* 0x000fe20000000800 */
[----:B------:R0:W-:Y:S01]  /*1d60*/  STL [R1+0x3920], R2 ;  /* 0x0039200201007387 */ /* 0x0001e20000100800 */
[----:B------:R-:W-:Y:S01]  /*1d70*/  ULDC UR27, c[0x0][0x238] ;  /* 0x00008e00001b7ab9 */ /* 0x000fe20000000800 */
[----:B------:R-:W-:Y:S01]  /*1d80*/  ULDC UR25, c[0x0][0x238] ;  /* 0x00008e0000197ab9 */ /* 0x000fe20000000800 */
[----:B------:R-:W-:Y:S01]  /*1d90*/  ULDC UR23, c[0x0][0x238] ;  /* 0x00008e0000177ab9 */ /* 0x000fe20000000800 */
[----:B0-----:R-:W3:Y:S01]  /*1da0*/  LDL R2, [R1+0x387c] ;  /* 0x00387c0001027983 */ /* 0x001ee20000100800 */
[----:B------:R-:W0:Y:S03]  /*1db0*/  I2F.RP R6, R20 ;  /* 0x0000001400067306 */ /* 0x000e260000209400 */
[----:B------:R1:W-:Y:S04]  /*1dc0*/  STL [R1+0x38f0], R3 ;  /* 0x0038f00301007387 */ /* 0x0003e80000100800 */
[----:B------:R-:W5:Y:S04]  /*1dd0*/  LDL R10, [R1+0x3888] ;  /* 0x00388800010a7983 */ /* 0x000f680000100800 */
[----:B------:R-:W5:Y:S01]  /*1de0*/  LDL R11, [R1+0x388c] ;  /* 0x00388c00010b7983 */ /* 0x000f620000100800 */
[----:B------:R-:W0:Y:S01]  /*1df0*/  I2F.RP R18, R13 ;  /* 0x0000000d00127306 */ /* 0x000e220000209400 */
[----:B-1----:R-:W-:-:S02]  /*1e00*/  IMAD.MOV.U32 R3, RZ, RZ, R17 ;  /* 0x000000ffff037224 */ /* 0x002fc400078e0011 */
[----:B------:R-:W5:Y:S05]  /*1e10*/  LDL R12, [R1+0x3890] ;  /* 0x00389000010c7983 */ /* 0x000f6a0000100800 */
[----:B0-----:R-:W0:Y:S08]  /*1e20*/  MUFU.RCP R6, R6 ;  /* 0x0000000600067308 */ /* 0x001e300000001000 */
[----:B------:R-:W1:Y:S01]  /*1e30*/  MUFU.RCP R18, R18 ;  /* 0x0000001200127308 */ /* 0x000e620000001000 */
[----:B0-----:R-:W-:-:S07]  /*1e40*/  VIADD R6, R6, 0xffffffe ;  /* 0x0ffffffe06067836 */ /* 0x001fce0000000000 */
[----:B------:R-:W0:Y:S01]  /*1e50*/  F2I.FTZ.U32.TRUNC.NTZ R17, R6 ;  /* 0x0000000600117305 */ /* 0x000e22000021f000 */
[----:B-1----:R-:W-:-:S07]  /*1e60*/  VIADD R18, R18, 0xffffffe ;  /* 0x0ffffffe12127836 */ /* 0x002fce0000000000 */
[----:B------:R1:W5:Y:S01]  /*1e70*/  F2I.FTZ.U32.TRUNC.NTZ R19, R18 ;  /* 0x0000001200137305 */ /* 0x000362000021f000 */
[----:B0-----:R-:W-:-:S04]  /*1e80*/  IMAD.MOV R6, RZ, RZ, -R17 ;  /* 0x000000ffff067224 */ /* 0x001fc800078e0a11 */
[----:B-1----:R-:W-:-:S04]  /*1e90*/  IMAD R18, R6, R20, RZ ;  /* 0x0000001406127224 */ /* 0x002fc800078e02ff */
[----:B------:R-:W-:-:S04]  /*1ea0*/  IMAD.HI.U32 R16, R17, R18, R16 ;  /* 0x0000001211107227 */ /* 0x000fc800078e0010 */
[----:B------:R-:W-:Y:S01]  /*1eb0*/  IMAD.MOV.U32 R18, RZ, RZ, RZ ;  /* 0x000000ffff127224 */ /* 0x000fe200078e00ff */
[----:B--2---:R-:W-:-:S05]  /*1ec0*/  IABS R22, R8 ;  /* 0x0000000800167213 */ /* 0x004fca0000000000 */
[----:B------:R-:W-:-:S04]  /*1ed0*/  IMAD.HI.U32 R24, R16, R22, RZ ;  /* 0x0000001610187227 */ /* 0x000fc800078e00ff */
[----:B------:R-:W-:-:S04]  /*1ee0*/  IMAD.MOV R24, RZ, RZ, -R24 ;  /* 0x000000ffff187224 */ /* 0x000fc800078e0a18 */
[----:B------:R-:W-:-:S05]  /*1ef0*/  IMAD R22, R20, R24, R22 ;  /* 0x0000001814167224 */ /* 0x000fca00078e0216 */
[----:B------:R-:W-:Y:S02]  /*1f00*/  ISETP.GT.U32.AND P1, PT, R20, R22, PT ;  /* 0x000000161400720c */ /* 0x000fe40003f24070 */
[----:B----4-:R-:W-:Y:S02]  /*1f10*/  IABS R24, R14 ;  /* 0x0000000e00187213 */ /* 0x010fe40000000000 */
[----:B---3--:R-:W-:-:S05]  /*1f20*/  IABS R6, R2 ;  /* 0x0000000200067213 */ /* 0x008fca0000000000 */
[----:B------:R-:W-:-:S04]  /*1f30*/  IMAD.MOV.U32 R17, RZ, RZ, R6 ;  /* 0x000000ffff117224 */ /* 0x000fc800078e0006 */
[----:B------:R-:W-:-:S04]  /*1f40*/  IMAD.HI.U32 R25, R16, R17, RZ ;  /* 0x0000001110197227 */ /* 0x000fc800078e00ff */
[----:B------:R-:W-:-:S04]  /*1f50*/  IMAD.MOV R25, RZ, RZ, -R25 ;  /* 0x000000ffff197224 */ /* 0x000fc800078e0a19 */
[----:B------:R-:W-:Y:S01]  /*1f60*/  IMAD R17, R20, R25, R17 ;  /* 0x0000001914117224 */ /* 0x000fe200078e0211 */
[----:B-----5:R-:W-:Y:S01]  /*1f70*/  IABS R25, R10 ;  /* 0x0000000a00197213 */ /* 0x020fe20000000000 */
[----:B------:R-:W-:-:S04]  /*1f80*/  IMAD.HI.U32 R29, R16, R24, RZ ;  /* 0x00000018101d7227 */ /* 0x000fc800078e00ff */
[----:B------:R-:W-:-:S04]  /*1f90*/  IMAD.HI.U32 R28, R16, R25, RZ ;  /* 0x00000019101c7227 */ /* 0x000fc800078e00ff */
[----:B------:R-:W-:Y:S02]  /*1fa0*/  IMAD.MOV R28, RZ, RZ, -R28 ;  /* 0x000000ffff1c7224 */ /* 0x000fe400078e0a1c */
[----:B------:R-:W-:Y:S02]  /*1fb0*/  IMAD.MOV R29, RZ, RZ, -R29 ;  /* 0x000000ffff1d7224 */ /* 0x000fe400078e0a1d */
[C---:B------:R-:W-:Y:S02]  /*1fc0*/  IMAD R25, R20.reuse, R28, R25 ;  /* 0x0000001c14197224 */ /* 0x040fe400078e0219 */
[----:B------:R-:W-:-:S03]  /*1fd0*/  IMAD R24, R20, R29, R24 ;  /* 0x0000001d14187224 */ /* 0x000fc600078e0218 */
[----:B------:R-:W-:Y:S01]  /*1fe0*/  ISETP.GT.U32.AND P6, PT, R20, R25, PT ;  /* 0x000000191400720c */ /* 0x000fe20003fc4070 */
[----:B------:R-:W-:Y:S01]  /*1ff0*/  @!P1 IMAD.IADD R22, R22, 0x1, -R20 ;  /* 0x0000000116169824 */ /* 0x000fe200078e0a14 */
[----:B------:R-:W-:Y:S02]  /*2000*/  ISETP.GT.U32.AND P1, PT, R20, R24, PT ;  /* 0x000000181400720c */ /* 0x000fe40003f24070 */
[----:B------:R-:W-:Y:S01]  /*2010*/  IABS R21, R9 ;  /* 0x0000000900157213 */ /* 0x000fe20000000000 */
[----:B------:R-:W-:-:S08]  /*2020*/  IMAD.MOV R6, RZ, RZ, -R19 ;  /* 0x000000ffff067224 */ /* 0x000fd000078e0a13 */
[--C-:B------:R-:W-:Y:S02]  /*2030*/  @!P6 IMAD.IADD R25, R25, 0x1, -R20.reuse ;  /* 0x000000011919e824 */ /* 0x100fe400078e0a14 */
[----:B------:R-:W-:-:S03]  /*2040*/  @!P1 IMAD.IADD R24, R24, 0x1, -R20 ;  /* 0x0000000118189824 */ /* 0x000fc600078e0a14 */
[----:B------:R-:W-:Y:S01]  /*2050*/  ISETP.GT.U32.AND P1, PT, R20, R25, PT ;  /* 0x000000191400720c */ /* 0x000fe20003f24070 */
[----:B------:R-:W-:-:S04]  /*2060*/  IMAD.HI.U32 R23, R16, R21, RZ ;  /* 0x0000001510177227 */ /* 0x000fc800078e00ff */
[----:B------:R-:W-:Y:S02]  /*2070*/  IMAD R6, R6, R13, RZ ;  /* 0x0000000d06067224 */ /* 0x000fe400078e02ff */
[----:B------:R-:W-:Y:S02]  /*2080*/  IMAD.MOV R23, RZ, RZ, -R23 ;  /* 0x000000ffff177224 */ /* 0x000fe400078e0a17 */
[----:B------:R-:W-:-:S04]  /*2090*/  IMAD.HI.U32 R6, R19, R6, R18 ;  /* 0x0000000613067227 */ /* 0x000fc800078e0012 */
[----:B------:R-:W-:Y:S01]  /*20a0*/  IMAD R19, R20, R23, R21 ;  /* 0x0000001714137224 */ /* 0x000fe200078e0215 */
[----:B------:R-:W-:Y:S01]  /*20b0*/  IABS R21, R11 ;  /* 0x0000000b00157213 */ /* 0x000fe20000000000 */
[----:B------:R-:W-:Y:S01]  /*20c0*/  @!P1 IMAD.IADD R25, R25, 0x1, -R20 ;  /* 0x0000000119199824 */ /* 0x000fe200078e0a14 */
[----:B------:R-:W-:Y:S02]  /*20d0*/  ISETP.GE.AND P1, PT, R2, RZ, PT ;  /* 0x000000ff0200720c */ /* 0x000fe40003f26270 */
[----:B------:R-:W2:Y:S01]  /*20e0*/  LDL.LU R2, [R1+0x3920] ;  /* 0x0039200001027983 */ /* 0x000ea20000300800 */
[----:B------:R-:W-:Y:S01]  /*20f0*/  IMAD.HI.U32 R27, R16, R21, RZ ;  /* 0x00000015101b7227 */ /* 0x000fe200078e00ff */
[----:B------:R-:W-:Y:S02]  /*2100*/  IABS R23, R12 ;  /* 0x0000000c00177213 */ /* 0x000fe40000000000 */
[----:B------:R-:W-:Y:S01]  /*2110*/  IABS R18, R15 ;  /* 0x0000000f00127213 */ /* 0x000fe20000000000 */
[----:B------:R-:W-:Y:S01]  /*2120*/  IMAD.MOV R27, RZ, RZ, -R27 ;  /* 0x000000ffff1b7224 */ /* 0x000fe200078e0a1b */
[----:B------:R-:W-:Y:S01]  /*2130*/  ISETP.GT.U32.AND P0, PT, R20, R17, PT ;  /* 0x000000111400720c */ /* 0x000fe20003f04070 */
[----:B------:R-:W-:Y:S01]  /*2140*/  IMAD.HI.U32 R26, R16, R23, RZ ;  /* 0x00000017101a7227 */ /* 0x000fe200078e00ff */
[----:B------:R-:W-:-:S03]  /*2150*/  ISETP.GT.U32.AND P2, PT, R20, R19, PT ;  /* 0x000000131400720c */ /* 0x000fc60003f44070 */
[----:B------:R-:W-:Y:S02]  /*2160*/  IMAD R21, R20, R27, R21 ;  /* 0x0000001b14157224 */ /* 0x000fe400078e0215 */
[----:B------:R-:W-:-:S03]  /*2170*/  IMAD.HI.U32 R16, R16, R18, RZ ;  /* 0x0000001210107227 */ /* 0x000fc600078e00ff */
[C---:B------:R-:W-:Y:S01]  /*2180*/  ISETP.GT.U32.AND P5, PT, R20.reuse, R21, PT ;  /* 0x000000151400720c */ /* 0x040fe20003fa4070 */
[----:B------:R-:W-:Y:S02]  /*2190*/  IMAD.MOV R26, RZ, RZ, -R26 ;  /* 0x000000ffff1a7224 */ /* 0x000fe400078e0a1a */
[----:B------:R-:W-:Y:S02]  /*21a0*/  IMAD.MOV R16, RZ, RZ, -R16 ;  /* 0x000000ffff107224 */ /* 0x000fe400078e0a10 */
[C---:B------:R-:W-:Y:S02]  /*21b0*/  IMAD R23, R20.reuse, R26, R23 ;  /* 0x0000001a14177224 */ /* 0x040fe400078e0217 */
[C---:B------:R-:W-:Y:S02]  /*21c0*/  IMAD R18, R20.reuse, R16, R18 ;  /* 0x0000001014127224 */ /* 0x040fe400078e0212 */
[--C-:B------:R-:W-:Y:S01]  /*21d0*/  @!P0 IMAD.IADD R17, R17, 0x1, -R20.reuse ;  /* 0x0000000111118824 */ /* 0x100fe200078e0a14 */
[C---:B------:R-:W-:Y:S01]  /*21e0*/  ISETP.GT.U32.AND P0, PT, R20.reuse, R23, PT ;  /* 0x000000171400720c */ /* 0x040fe20003f04070 */
[--C-:B------:R-:W-:Y:S01]  /*21f0*/  @!P2 IMAD.IADD R19, R19, 0x1, -R20.reuse ;  /* 0x000000011313a824 */ /* 0x100fe200078e0a14 */
[C---:B------:R-:W-:Y:S01]  /*2200*/  ISETP.GT.U32.AND P2, PT, R20.reuse, R18, PT ;  /* 0x000000121400720c */ /* 0x040fe20003f44070 */
[----:B------:R-:W-:Y:S01]  /*2210*/  @!P5 IMAD.IADD R21, R21, 0x1, -R20 ;  /* 0x000000011515d824 */ /* 0x000fe200078e0a14 */
[----:B------:R-:W-:-:S02]  /*2220*/  ISETP.GT.U32.AND P5, PT, R20, R22, PT ;  /* 0x000000161400720c */ /* 0x000fc40003fa4070 */
[----:B------:R-:W-:-:S07]  /*2230*/  ISETP.GT.U32.AND P6, PT, R20, R17, PT ;  /* 0x000000111400720c */ /* 0x000fce0003fc4070 */
[--C-:B------:R-:W-:Y:S02]  /*2240*/  @!P0 IMAD.IADD R23, R23, 0x1, -R20.reuse ;  /* 0x0000000117178824 */ /* 0x100fe400078e0a14 */
[--C-:B------:R-:W-:Y:S01]  /*2250*/  @!P2 IMAD.IADD R18, R18, 0x1, -R20.reuse ;  /* 0x000000011212a824 */ /* 0x100fe200078e0a14 */
[----:B------:R-:W-:Y:S01]  /*2260*/  ISETP.GT.U32.AND P2, PT, R20, R21, PT ;  /* 0x000000151400720c */ /* 0x000fe20003f44070 */
[--C-:B------:R-:W-:Y:S01]  /*2270*/  @!P5 IMAD.IADD R22, R22, 0x1, -R20.reuse ;  /* 0x000000011616d824 */ /* 0x100fe200078e0a14 */
[C---:B------:R-:W-:Y:S01]  /*2280*/  ISETP.GT.U32.AND P5, PT, R20.reuse, R23, PT ;  /* 0x000000171400720c */ /* 0x040fe20003fa4070 */
[----:B------:R-:W-:Y:S01]  /*2290*/  @!P6 IMAD.IADD R17, R17, 0x1, -R20 ;  /* 0x000000011111e824 */ /* 0x000fe200078e0a14 */
[----:B------:R-:W-:-:S09]  /*22a0*/  ISETP.GT.U32.AND P6, PT, R20, R24, PT ;  /* 0x000000181400720c */ /* 0x000fd20003fc4070 */
[--C-:B------:R-:W-:Y:S01]  /*22b0*/  @!P2 IMAD.IADD R21, R21, 0x1, -R20.reuse ;  /* 0x000000011515a824 */ /* 0x100fe200078e0a14 */
[----:B------:R-:W-:Y:S02]  /*22c0*/  ISETP.GE.AND P2, PT, R8, RZ, PT ;  /* 0x000000ff0800720c */ /* 0x000fe40003f46270 */
[----:B------:R-:W3:Y:S01]  /*22d0*/  LDL.LU R8, [R1+0x391c] ;  /* 0x00391c0001087983 */ /* 0x000ee20000300800 */
[--C-:B------:R-:W-:Y:S01]  /*22e0*/  @!P5 IMAD.IADD R23, R23, 0x1, -R20.reuse ;  /* 0x000000011717d824 */ /* 0x100fe200078e0a14 */
[----:B------:R-:W-:Y:S01]  /*22f0*/  ISETP.GE.AND P5, PT, R9, RZ, PT ;  /* 0x000000ff0900720c */ /* 0x000fe20003fa6270 */
[----:B------:R-:W-:Y:S01]  /*2300*/  @!P6 IMAD.IADD R24, R24, 0x1, -R20 ;  /* 0x000000011818e824 */ /* 0x000fe200078e0a14 */
[----:B------:R-:W4:Y:S01]  /*2310*/  LDL.LU R9, [R1+0x3918] ;  /* 0x0039180001097983 */ /* 0x000f220000300800 */
[----:B------:R-:W-:-:S03]  /*2320*/  ISETP.GE.AND P6, PT, R10, RZ, PT ;  /* 0x000000ff0a00720c */ /* 0x000fc60003fc6270 */
[----:B------:R-:W5:Y:S01]  /*2330*/  LDL.LU R10, [R1+0x3914] ;  /* 0x00391400010a7983 */ /* 0x000f620000300800 */
[----:B------:R-:W-:Y:S02]  /*2340*/  ISETP.GT.U32.AND P0, PT, R20, R19, PT ;  /* 0x000000131400720c */ /* 0x000fe40003f04070 */
[----:B------:R-:W-:-:S11]  /*2350*/  IABS R0, R0 ;  /* 0x0000000000007213 */ /* 0x000fd60000000000 */
[----:B------:R-:W-:Y:S01]  /*2360*/  @!P0 IMAD.IADD R19, R19, 0x1, -R20 ;  /* 0x0000000113138824 */ /* 0x000fe200078e0a14 */
[----:B------:R-:W-:Y:S01]  /*2370*/  ISETP.GT.U32.AND P0, PT, R20, R18, PT ;  /* 0x000000121400720c */ /* 0x000fe20003f04070 */
[----:B------:R-:W-:-:S04]  /*2380*/  IMAD.HI.U32 R26, R6, R0, RZ ;  /* 0x00000000061a7227 */ /* 0x000fc800078e00ff */
[----:B------:R-:W-:-:S08]  /*2390*/  IMAD.MOV R26, RZ, RZ, -R26 ;  /* 0x000000ffff1a7224 */ /* 0x000fd000078e0a1a */
[----:B------:R-:W-:Y:S01]  /*23a0*/  @!P0 IMAD.IADD R18, R18, 0x1, -R20 ;  /* 0x0000000112128824 */ /* 0x000fe200078e0a14 */
[----:B------:R-:W-:Y:S01]  /*23b0*/  ISETP.GE.AND P0, PT, R11, RZ, PT ;  /* 0x000000ff0b00720c */ /* 0x000fe20003f06270 */
[----:B------:R-:W-:Y:S01]  /*23c0*/  IMAD R0, R13, R26, R0 ;  /* 0x0000001a0d007224 */ /* 0x000fe200078e0200 */
[----:B------:R-:W-:Y:S01]  /*23d0*/  IABS R28, R4 ;  /* 0x00000004001c7213 */ /* 0x000fe20000000000 */
[----:B------:R-:W-:Y:S01]  /*23e0*/  @!P1 IMAD.MOV R17, RZ, RZ, -R17 ;  /* 0x000000ffff119224 */ /* 0x000fe200078e0a11 */
[----:B------:R-:W-:Y:S01]  /*23f0*/  IABS R4, R5 ;  /* 0x0000000500047213 */ /* 0x000fe20000000000 */
[----:B------:R-:W-:Y:S01]  /*2400*/  @!P2 IMAD.MOV R22, RZ, RZ, -R22 ;  /* 0x000000ffff16a224 */ /* 0x000fe200078e0a16 */
[----:B------:R-:W-:Y:S01]  /*2410*/  ISETP.GE.AND P1, PT, R12, RZ, PT ;  /* 0x000000ff0c00720c */ /* 0x000fe20003f26270 */
[----:B------:R-:W-:Y:S01]  /*2420*/  @!P5 IMAD.MOV R19, RZ, RZ, -R19 ;  /* 0x000000ffff13d224 */ /* 0x000fe200078e0a13 */
[----:B------:R-:W-:Y:S01]  /*2430*/  ISETP.GE.AND P2, PT, R14, RZ, PT ;  /* 0x000000ff0e00720c */ /* 0x000fe20003f46270 */
[----:B------:R-:W-:Y:S01]  /*2440*/  @!P6 IMAD.MOV R25, RZ, RZ, -R25 ;  /* 0x000000ffff19e224 */ /* 0x000fe200078e0a19 */
[----:B------:R-:W-:Y:S01]  /*2450*/  ISETP.GE.AND P5, PT, R15, RZ, PT ;  /* 0x000000ff0f00720c */ /* 0x000fe20003fa6270 */
[C---:B------:R-:W-:Y:S01]  /*2460*/  IMAD.HI.U32 R29, R6.reuse, R28, RZ ;  /* 0x0000001c061d7227 */ /* 0x040fe200078e00ff */
[----:B------:R-:W5:Y:S03]  /*2470*/  LDL.LU R11, [R1+0x3910] ;  /* 0x00391000010b7983 */ /* 0x000f660000300800 */
[----:B------:R-:W-:Y:S01]  /*2480*/  @!P0 IMAD.MOV R21, RZ, RZ, -R21 ;  /* 0x000000ffff158224 */ /* 0x000fe200078e0a15 */
[----:B------:R-:W-:Y:S01]  /*2490*/  ISETP.GT.U32.AND P0, PT, R13, R0, PT ;  /* 0x000000000d00720c */ /* 0x000fe20003f04070 */
[----:B------:R-:W-:Y:S01]  /*24a0*/  IMAD.HI.U32 R26, R6, R4, RZ ;  /* 0x00000004061a7227 */ /* 0x000fe200078e00ff */
[----:B------:R-:W5:Y:S03]  /*24b0*/  LDL.LU R12, [R1+0x390c] ;  /* 0x00390c00010c7983 */ /* 0x000f660000300800 */
[----:B------:R-:W-:Y:S01]  /*24c0*/  IMAD.MOV R29, RZ, RZ, -R29 ;  /* 0x000000ffff1d7224 */ /* 0x000fe200078e0a1d */
[----:B------:R-:W5:Y:S01]  /*24d0*/  LDL.LU R14, [R1+0x3908] ;  /* 0x00390800010e7983 */ /* 0x000f620000300800 */
[----:B------:R-:W-:-:S02]  /*24e0*/  IMAD.MOV R26, RZ, RZ, -R26 ;  /* 0x000000ffff1a7224 */ /* 0x000fc400078e0a1a */
[C---:B------:R-:W-:Y:S01]  /*24f0*/  IMAD R28, R13.reuse, R29, R28 ;  /* 0x0000001d0d1c7224 */ /* 0x040fe200078e021c */
[----:B------:R-:W5:Y:S01]  /*2500*/  LDL.LU R15, [R1+0x3904] ;  /* 0x00390400010f7983 */ /* 0x000f620000300800 */
[C---:B------:R-:W-:Y:S01]  /*2510*/  IMAD R4, R13.reuse, R26, R4 ;  /* 0x0000001a0d047224 */ /* 0x040fe200078e0204 */
[----:B------:R-:W-:Y:S01]  /*2520*/  IABS R16, R7 ;  /* 0x0000000700107213 */ /* 0x000fe20000000000 */
[----:B------:R-:W-:Y:S02]  /*2530*/  @!P1 IMAD.MOV R23, RZ, RZ, -R23 ;  /* 0x000000ffff179224 */ /* 0x000fe400078e0a17 */
[----:B------:R-:W-:Y:S01]  /*2540*/  @!P2 IMAD.MOV R24, RZ, RZ, -R24 ;  /* 0x000000ffff18a224 */ /* 0x000fe200078e0a18 */
[C---:B------:R-:W-:Y:S01]  /*2550*/  ISETP.GT.U32.AND P1, PT, R13.reuse, R28, PT ;  /* 0x0000001c0d00720c */ /* 0x040fe20003f24070 */
[----:B------:R-:W-:Y:S01]  /*2560*/  @!P5 IMAD.MOV R18, RZ, RZ, -R18 ;  /* 0x000000ffff12d224 */ /* 0x000fe200078e0a12 */
[----:B------:R-:W-:Y:S01]  /*2570*/  ISETP.GT.U32.AND P5, PT, R13, R4, PT ;  /* 0x000000040d00720c */ /* 0x000fe20003fa4070 */
[----:B------:R-:W-:-:S02]  /*2580*/  @!P0 IMAD.IADD R0, R0, 0x1, -R13 ;  /* 0x0000000100008824 */ /* 0x000fc400078e0a0d */
[----:B------:R-:W-:-:S04]  /*2590*/  IMAD.HI.U32 R27, R6, R16, RZ ;  /* 0x00000010061b7227 */ /* 0x000fc800078e00ff */
[----:B------:R-:W-:-:S04]  /*25a0*/  IMAD.MOV R27, RZ, RZ, -R27 ;  /* 0x000000ffff1b7224 */ /* 0x000fc800078e0a1b */
[C---:B------:R-:W-:Y:S02]  /*25b0*/  IMAD R16, R13.reuse, R27, R16 ;  /* 0x0000001b0d107224 */ /* 0x040fe400078e0210 */
[--C-:B------:R-:W-:Y:S02]  /*25c0*/  @!P1 IMAD.IADD R28, R28, 0x1, -R13.reuse ;  /* 0x000000011c1c9824 */ /* 0x100fe400078e0a0d */
[----:B------:R-:W-:Y:S01]  /*25d0*/  @!P5 IMAD.IADD R4, R4, 0x1, -R13 ;  /* 0x000000010404d824 */ /* 0x000fe200078e0a0d */
[C---:B------:R-:W-:Y:S02]  /*25e0*/  ISETP.GT.U32.AND P2, PT, R13.reuse, R16, PT ;  /* 0x000000100d00720c */ /* 0x040fe40003f44070 */
[----:B------:R-:W-:Y:S02]  /*25f0*/  ISETP.GT.U32.AND P1, PT, R13, R28, PT ;  /* 0x0000001c0d00720c */ /* 0x000fe40003f24070 */
[----:B------:R-:W-:Y:S02]  /*2600*/  ISETP.GE.AND P0, PT, R5, RZ, PT ;  /* 0x000000ff0500720c */ /* 0x000fe40003f06270 */
[----:B------:R-:W-:-:S07]  /*2610*/  ISETP.GE.AND P5, PT, R7, RZ, PT ;  /* 0x000000ff0700720c */ /* 0x000fce0003fa6270 */
[--C-:B------:R-:W-:Y:S02]  /*2620*/  @!P2 IMAD.IADD R16, R16, 0x1, -R13.reuse ;  /* 0x000000011010a824 */ /* 0x100fe400078e0a0d */
[----:B------:R-:W-:-:S03]  /*2630*/  @!P1 IMAD.IADD R28, R28, 0x1, -R13 ;  /* 0x000000011c1c9824 */ /* 0x000fc600078e0a0d */
[----:B------:R-:W-:-:S13]  /*2640*/  ISETP.GT.U32.AND P1, PT, R13, R16, PT ;  /* 0x000000100d00720c */ /* 0x000fda0003f24070 */
[----:B------:R-:W-:Y:S01]  /*2650*/  @!P1 IMAD.IADD R16, R16, 0x1, -R13 ;  /* 0x0000000110109824 */ /* 0x000fe200078e0a0d */
[----:B--2---:R-:W-:Y:S02]  /*2660*/  ISETP.NE.AND P6, PT, R2, RZ, PT ;  /* 0x000000ff0200720c */ /* 0x004fe40003fc5270 */
[----:B------:R-:W-:-:S04]  /*2670*/  LOP3.LUT R2, RZ, R2, RZ, 0x33, !PT ;  /* 0x00000002ff027212 */ /* 0x000fc800078e33ff */
[C---:B------:R-:W-:Y:S02]  /*2680*/  SEL R17, R2.reuse, R17, !P6 ;  /* 0x0000001102117207 */ /* 0x040fe40007000000 */
[C---:B------:R-:W-:Y:S02]  /*2690*/  SEL R22, R2.reuse, R22, !P6 ;  /* 0x0000001602167207 */ /* 0x040fe40007000000 */
[C---:B------:R-:W-:Y:S01]  /*26a0*/  SEL R19, R2.reuse, R19, !P6 ;  /* 0x0000001302137207 */ /* 0x040fe20007000000 */
[----:B------:R0:W-:Y:S01]  /*26b0*/  STL [R1+0x84], R17 ;  /* 0x0000841101007387 */ /* 0x0001e20000100800 */
[----:B------:R-:W-:-:S03]  /*26c0*/  SEL R21, R2, R21, !P6 ;  /* 0x0000001502157207 */ /* 0x000fc60007000000 */
[----:B------:R-:W-:Y:S01]  /*26d0*/  STL [R1+0x80], R22 ;  /* 0x0000801601007387 */ /* 0x000fe20000100800 */
[----:B0-----:R-:W-:-:S03]  /*26e0*/  SEL R17, R2, R25, !P6 ;  /* 0x0000001902117207 */ /* 0x001fc60007000000 */
[----:B------:R0:W-:Y:S04]  /*26f0*/  STL [R1+0x7c], R19 ;  /* 0x00007c1301007387 */ /* 0x0001e80000100800 */
[----:B------:R1:W-:Y:S01]  /*2700*/  STL [R1+0x78], R17 ;  /* 0x0000781101007387 */ /* 0x0003e20000100800 */
[C---:B0-----:R-:W-:Y:S02]  /*2710*/  SEL R19, R2.reuse, R23, !P6 ;  /* 0x0000001702137207 */ /* 0x041fe40007000000 */
[C---:B-1----:R-:W-:Y:S02]  /*2720*/  SEL R17, R2.reuse, R24, !P6 ;  /* 0x0000001802117207 */ /* 0x042fe40007000000 */
[----:B------:R-:W-:Y:S02]  /*2730*/  SEL R2, R2, R18, !P6 ;  /* 0x0000001202027207 */ /* 0x000fe40007000000 */
[C---:B------:R-:W-:Y:S01]  /*2740*/  ISETP.GT.U32.AND P6, PT, R13.reuse, R0, PT ;  /* 0x000000000d00720c */ /* 0x040fe20003fc4070 */
[----:B------:R0:W-:Y:S04]  /*2750*/  STL [R1+0x74], R21 ;  /* 0x0000741501007387 */ /* 0x0001e80000100800 */
[----:B------:R1:W-:Y:S04]  /*2760*/  STL [R1+0x70], R19 ;  /* 0x0000701301007387 */ /* 0x0003e80000100800 */
[----:B------:R2:W-:Y:S04]  /*2770*/  STL [R1+0x6c], R17 ;  /* 0x00006c1101007387 */ /* 0x0005e80000100800 */
[----:B------:R-:W-:Y:S01]  /*2780*/  @!P6 IMAD.IADD R0, R0, 0x1, -R13 ;  /* 0x000000010000e824 */ /* 0x000fe200078e0a0d */
[----:B------:R-:W-:Y:S01]  /*2790*/  ISETP.GT.U32.AND P6, PT, R13, R4, PT ;  /* 0x000000040d00720c */ /* 0x000fe20003fc4070 */
[----:B------:R5:W-:Y:S04]  /*27a0*/  STL [R1+0x68], R2 ;  /* 0x0000680201007387 */ /* 0x000be80000100800 */
[----:B------:R-:W5:Y:S01]  /*27b0*/  LDL.LU R29, [R1+0x4] ;  /* 0x00000400011d7983 */ /* 0x000f620000300800 */
[----:B0-----:R-:W-:-:S02]  /*27c0*/  IMAD.MOV.U32 R21, RZ, RZ, R0 ;  /* 0x000000ffff157224 */ /* 0x001fc400078e0000 */
[----:B-1----:R-:W-:-:S05]  /*27d0*/  IMAD.MOV.U32 R19, RZ, RZ, R28 ;  /* 0x000000ffff137224 */ /* 0x002fca00078e001c */
[----:B------:R-:W-:Y:S02]  /*27e0*/  @!P6 IMAD.IADD R4, R4, 0x1, -R13 ;  /* 0x000000010404e824 */ /* 0x000fe400078e0a0d */
[----:B------:R-:W-:Y:S02]  /*27f0*/  @!P4 IMAD.MOV R21, RZ, RZ, -R21 ;  /* 0x000000ffff15c224 */ /* 0x000fe400078e0a15 */
[----:B------:R-:W-:Y:S01]  /*2800*/  IMAD.MOV.U32 R7, RZ, RZ, R4 ;  /* 0x000000ffff077224 */ /* 0x000fe200078e0004 */
[----:B---3--:R-:W-:Y:S01]  /*2810*/  IABS R20, R8 ;  /* 0x0000000800147213 */ /* 0x008fe20000000000 */
[----:B------:R-:W-:Y:S02]  /*2820*/  @!P3 IMAD.MOV R19, RZ, RZ, -R19 ;  /* 0x000000ffff13b224 */ /* 0x000fe400078e0a13 */
[----:B------:R-:W-:Y:S01]  /*2830*/  @!P0 IMAD.MOV R7, RZ, RZ, -R7 ;  /* 0x000000ffff078224 */ /* 0x000fe200078e0a07 */
[----:B------:R-:W-:Y:S01]  /*2840*/  STL [R1+0x28], R21 ;  /* 0x0000281501007387 */ /* 0x000fe20000100800 */
[----:B----4-:R-:W-:Y:S01]  /*2850*/  IABS R26, R9 ;  /* 0x00000009001a7213 */ /* 0x010fe20000000000 */
[----:B--2---:R-:W-:-:S02]  /*2860*/  IMAD.HI.U32 R17, R6, R20, RZ ;  /* 0x0000001406117227 */ /* 0x004fc400078e00ff */
[----:B------:R0:W-:Y:S01]  /*2870*/  STL [R1+0x24], R19 ;  /* 0x0000241301007387 */ /* 0x0001e20000100800 */
[----:B-----5:R-:W-:-:S03]  /*2880*/  IABS R18, R10 ;  /* 0x0000000a00127213 */ /* 0x020fc60000000000 */
[----:B------:R1:W-:Y:S01]  /*2890*/  STL [R1+0x20], R7 ;  /* 0x0000200701007387 */ /* 0x0003e20000100800 */
[----:B------:R-:W-:-:S03]  /*28a0*/  IMAD.HI.U32 R2, R6, R26, RZ ;  /* 0x0000001a06027227 */ /* 0x000fc600078e00ff */
[----:B0-----:R-:W2:Y:S01]  /*28b0*/  LDL.LU R19, [R1+0x8] ;  /* 0x0000080001137983 */ /* 0x001ea20000300800 */
[----:B------:R-:W-:Y:S02]  /*28c0*/  IMAD.MOV R17, RZ, RZ, -R17 ;  /* 0x000000ffff117224 */ /* 0x000fe400078e0a11 */
[----:B------:R-:W-:Y:S01]  /*28d0*/  IMAD.MOV.U32 R4, RZ, RZ, R16 ;  /* 0x000000ffff047224 */ /* 0x000fe200078e0010 */
[----:B------:R-:W3:Y:S01]  /*28e0*/  LDL.LU R27, [R1+0xc] ;  /* 0x00000c00011b7983 */ /* 0x000ee20000300800 */
[----:B------:R-:W-:-:S04]  /*28f0*/  IMAD.HI.U32 R5, R6, R18, RZ ;  /* 0x0000001206057227 */ /* 0x000fc800078e00ff */
[----:B------:R-:W-:Y:S02]  /*2900*/  IMAD.MOV R2, RZ, RZ, -R2 ;  /* 0x000000ffff027224 */ /* 0x000fe400078e0a02 */
[C---:B------:R-:W-:Y:S02]  /*2910*/  IMAD R20, R13.reuse, R17, R20 ;  /* 0x000000110d147224 */ /* 0x040fe400078e0214 */
[----:B------:R-:W-:Y:S02]  /*2920*/  @!P5 IMAD.MOV R4, RZ, RZ, -R4 ;  /* 0x000000ffff04d224 */ /* 0x000fe400078e0a04 */
[----:B------:R-:W-:Y:S01]  /*2930*/  IMAD.MOV R5, RZ, RZ, -R5 ;  /* 0x000000ffff057224 */ /* 0x000fe200078e0a05 */
[C---:B------:R-:W-:Y:S01]  /*2940*/  ISETP.GT.U32.AND P2, PT, R13.reuse, R20, PT ;  /* 0x000000140d00720c */ /* 0x040fe20003f44070 */
[C---:B------:R-:W-:Y:S01]  /*2950*/  IMAD R2, R13.reuse, R2, R26 ;  /* 0x000000020d027224 */ /* 0x040fe200078e021a */
[----:B------:R0:W-:Y:S01]  /*2960*/  STL [R1+0x1c], R4 ;  /* 0x00001c0401007387 */ /* 0x0001e20000100800 */
[----:B------:R-:W-:-:S03]  /*2970*/  IMAD R18, R13, R5, R18 ;  /* 0x000000050d127224 */ /* 0x000fc600078e0212 */
[----:B------:R-:W4:Y:S01]  /*2980*/  LDL.LU R16, [R1+0x10] ;  /* 0x0000100001107983 */ /* 0x000f220000300800 */
[C---:B------:R-:W-:Y:S02]  /*2990*/  ISETP.GT.U32.AND P4, PT, R13.reuse, R2, PT ;  /* 0x000000020d00720c */ /* 0x040fe40003f84070 */
[----:B------:R-:W-:-:S04]  /*29a0*/  ISETP.GT.U32.AND P6, PT, R13, R18, PT ;  /* 0x000000120d00720c */ /* 0x000fc80003fc4070 */
[----:B------:R-:W-:-:S07]  /*29b0*/  @!P2 IMAD.IADD R20, R20, 0x1, -R13 ;  /* 0x000000011414a824 */ /* 0x000fce00078e0a0d */
[--C-:B------:R-:W-:Y:S01]  /*29c0*/  @!P4 IMAD.IADD R2, R2, 0x1, -R13.reuse ;  /* 0x000000010202c824 */ /* 0x100fe200078e0a0d */
[C---:B------:R-:W-:Y:S01]  /*29d0*/  ISETP.GT.U32.AND P4, PT, R13.reuse, R20, PT ;  /* 0x000000140d00720c */ /* 0x040fe20003f84070 */
[----:B------:R-:W-:Y:S01]  /*29e0*/  @!P6 IMAD.IADD R18, R18, 0x1, -R13 ;  /* 0x000000011212e824 */ /* 0x000fe200078e0a0d */
[----:B------:R-:W-:Y:S02]  /*29f0*/  ISETP.GE.AND P3, PT, R8, RZ, PT ;  /* 0x000000ff0800720c */ /* 0x000fe40003f66270 */
[C---:B------:R-:W-:Y:S02]  /*2a00*/  ISETP.GT.U32.AND P6, PT, R13.reuse, R2, PT ;  /* 0x000000020d00720c */ /* 0x040fe40003fc4070 */
[----:B------:R-:W-:Y:S02]  /*2a10*/  ISETP.GT.U32.AND P0, PT, R13, R18, PT ;  /* 0x000000120d00720c */ /* 0x000fe40003f04070 */
[----:B------:R-:W-:Y:S02]  /*2a20*/  ISETP.GE.AND P1, PT, R9, RZ, PT ;  /* 0x000000ff0900720c */ /* 0x000fe40003f26270 */
[----:B------:R-:W-:-:S03]  /*2a30*/  ISETP.GE.AND P2, PT, R10, RZ, PT ;  /* 0x000000ff0a00720c */ /* 0x000fc60003f46270 */
[----:B------:R-:W-:-:S04]  /*2a40*/  @!P4 IMAD.IADD R20, R20, 0x1, -R13 ;  /* 0x000000011414c824 */ /* 0x000fc800078e0a0d */
[----:B------:R-:W-:Y:S02]  /*2a50*/  IMAD.MOV.U32 R9, RZ, RZ, R20 ;  /* 0x000000ffff097224 */ /* 0x000fe400078e0014 */
[--C-:B------:R-:W-:Y:S02]  /*2a60*/  @!P6 IMAD.IADD R2, R2, 0x1, -R13.reuse ;  /* 0x000000010202e824 */ /* 0x100fe400078e0a0d */
[----:B------:R-:W-:Y:S02]  /*2a70*/  @!P0 IMAD.IADD R18, R18, 0x1, -R13 ;  /* 0x0000000112128824 */ /* 0x000fe400078e0a0d */
[----:B------:R-:W-:Y:S02]  /*2a80*/  @!P3 IMAD.MOV R9, RZ, RZ, -R9 ;  /* 0x000000ffff09b224 */ /* 0x000fe400078e0a09 */
[----:B------:R-:W-:Y:S02]  /*2a90*/  @!P1 IMAD.MOV R2, RZ, RZ, -R2 ;  /* 0x000000ffff029224 */ /* 0x000fe400078e0a02 */
[----:B------:R-:W-:Y:S01]  /*2aa0*/  @!P2 IMAD.MOV R18, RZ, RZ, -R18 ;  /* 0x000000ffff12a224 */ /* 0x000fe200078e0a12 */
[----:B------:R-:W-:Y:S01]  /*2ab0*/  STL [R1+0x18], R9 ;  /* 0x0000180901007387 */ /* 0x000fe20000100800 */
[----:B------:R-:W-:-:S03]  /*2ac0*/  IMAD.MOV.U32 R28, RZ, RZ, R3 ;  /* 0x000000ffff1c7224 */ /* 0x000fc600078e0003 */
[----:B------:R-:W5:Y:S04]  /*2ad0*/  LDL.LU R24, [R1+0x14] ;  /* 0x0000140001187983 */ /* 0x000f680000300800 */
[----:B------:R2:W-:Y:S04]  /*2ae0*/  STL [R1], R2 ;  /* 0x0000000201007387 */ /* 0x0005e80000100800 */
[----:B------:R-:W-:Y:S04]  /*2af0*/  STL [R1+0x38d4], R18 ;  /* 0x0038d41201007387 */ /* 0x000fe80000100800 */
[----:B------:R-:W5:Y:S01]  /*2b00*/  LDL.LU R3, [R1+0x2c] ;  /* 0x00002c0001037983 */ /* 0x000f620000300800 */
[----:B------:R-:W-:-:S05]  /*2b10*/  IABS R26, R12 ;  /* 0x0000000c001a7213 */ /* 0x000fca0000000000 */
[----:B------:R-:W-:-:S04]  /*2b20*/  IMAD.HI.U32 R0, R6, R26, RZ ;  /* 0x0000001a06007227 */ /* 0x000fc800078e00ff */
[----:B------:R-:W-:Y:S01]  /*2b30*/  IMAD.MOV R0, RZ, RZ, -R0 ;  /* 0x000000ffff007224 */ /* 0x000fe200078e0a00 */
[----:B------:R-:W-:-:S03]  /*2b40*/  IABS R23, R11 ;  /* 0x0000000b00177213 */ /* 0x000fc60000000000 */
[----:B------:R-:W-:Y:S02]  /*2b50*/  IMAD R26, R13, R0, R26 ;  /* 0x000000000d1a7224 */ /* 0x000fe400078e021a */
[----:B------:R-:W-:-:S03]  /*2b60*/  IMAD.HI.U32 R5, R6, R23, RZ ;  /* 0x0000001706057227 */ /* 0x000fc600078e00ff */
[C---:B------:R-:W-:Y:S01]  /*2b70*/  ISETP.GT.U32.AND P6, PT, R13.reuse, R26, PT ;  /* 0x0000001a0d00720c */ /* 0x040fe20003fc4070 */
[----:B------:R-:W-:Y:S01]  /*2b80*/  IMAD.MOV R5, RZ, RZ, -R5 ;  /* 0x000000ffff057224 */ /* 0x000fe200078e0a05 */
[----:B-1----:R-:W-:Y:S02]  /*2b90*/  IABS R7, R14 ;  /* 0x0000000e00077213 */ /* 0x002fe40000000000 */
[----:B------:R-:W-:Y:S01]  /*2ba0*/  IABS R0, R15 ;  /* 0x0000000f00007213 */ /* 0x000fe20000000000 */
[----:B------:R-:W-:Y:S02]  /*2bb0*/  IMAD R23, R13, R5, R23 ;  /* 0x000000050d177224 */ /* 0x000fe400078e0217 */
[----:B------:R-:W-:-:S03]  /*2bc0*/  IMAD.HI.U32 R5, R6, R7, RZ ;  /* 0x0000000706057227 */ /* 0x000fc600078e00ff */
[----:B------:R-:W-:Y:S01]  /*2bd0*/  ISETP.GT.U32.AND P4, PT, R13, R23, PT ;  /* 0x000000170d00720c */ /* 0x000fe20003f84070 */
[----:B------:R-:W-:-:S04]  /*2be0*/  IMAD.HI.U32 R8, R6, R0, RZ ;  /* 0x0000000006087227 */ /* 0x000fc800078e00ff */
[----:B------:R-:W-:Y:S02]  /*2bf0*/  IMAD.MOV R5, RZ, RZ, -R5 ;  /* 0x000000ffff057224 */ /* 0x000fe400078e0a05 */
[----:B------:R-:W-:Y:S02]  /*2c00*/  @!P6 IMAD.IADD R26, R26, 0x1, -R13 ;  /* 0x000000011a1ae824 */ /* 0x000fe400078e0a0d */
[----:B------:R-:W-:Y:S02]  /*2c10*/  IMAD.MOV R8, RZ, RZ, -R8 ;  /* 0x000000ffff087224 */ /* 0x000fe400078e0a08 */
[C---:B------:R-:W-:Y:S01]  /*2c20*/  IMAD R7, R13.reuse, R5, R7 ;  /* 0x000000050d077224 */ /* 0x040fe200078e0207 */
[C---:B------:R-:W-:Y:S02]  /*2c30*/  ISETP.GT.U32.AND P6, PT, R13.reuse, R26, PT ;  /* 0x0000001a0d00720c */ /* 0x040fe40003fc4070 */
[----:B------:R-:W-:Y:S01]  /*2c40*/  ISETP.GE.AND P0, PT, R12, RZ, PT ;  /* 0x000000ff0c00720c */ /* 0x000fe20003f06270 */
[C---:B------:R-:W-:Y:S01]  /*2c50*/  IMAD R12, R13.reuse, R8, R0 ;  /* 0x000000080d0c7224 */ /* 0x040fe200078e0200 */
[----:B------:R-:W-:Y:S01]  /*2c60*/  ISETP.GT.U32.AND P1, PT, R13, R7, PT ;  /* 0x000000070d00720c */ /* 0x000fe20003f24070 */
[----:B------:R-:W-:-:S03]  /*2c70*/  @!P4 IMAD.IADD R23, R23, 0x1, -R13 ;  /* 0x000000011717c824 */ /* 0x000fc600078e0a0d */
[C---:B------:R-:W-:Y:S02]  /*2c80*/  ISETP.GT.U32.AND P2, PT, R13.reuse, R12, PT ;  /* 0x0000000c0d00720c */ /* 0x040fe40003f44070 */
[----:B------:R-:W-:-:S03]  /*2c90*/  ISETP.GT.U32.AND P3, PT, R13, R23, PT ;  /* 0x000000170d00720c */ /* 0x000fc60003f64070 */
[----:B------:R-:W-:Y:S01]  /*2ca0*/  @!P6 IMAD.IADD R26, R26, 0x1, -R13 ;  /* 0x000000011a1ae824 */ /* 0x000fe200078e0a0d */
[----:B------:R-:W-:-:S03]  /*2cb0*/  ISETP.GE.AND P5, PT, R11, RZ, PT ;  /* 0x000000ff0b00720c */ /* 0x000fc60003fa6270 */
[----:B------:R-:W-:-:S04]  /*2cc0*/  @!P1 IMAD.IADD R7, R7, 0x1, -R13 ;  /* 0x0000000107079824 */ /* 0x000fc800078e0a0d */
[--C-:B------:R-:W-:Y:S01]  /*2cd0*/  @!P2 IMAD.IADD R12, R12, 0x1, -R13.reuse ;  /* 0x000000010c0ca824 */ /* 0x100fe200078e0a0d */
[----:B------:R-:W-:Y:S01]  /*2ce0*/  ISETP.GT.U32.AND P2, PT, R13, R7, PT ;  /* 0x000000070d00720c */ /* 0x000fe20003f44070 */
[----:B------:R-:W-:-:S04]  /*2cf0*/  @!P3 IMAD.IADD R23, R23, 0x1, -R13 ;  /* 0x000000011717b824 */ /* 0x000fc800078e0a0d */
[----:B------:R-:W-:-:S08]  /*2d00*/  @!P5 IMAD.MOV R23, RZ, RZ, -R23 ;  /* 0x000000ffff17d224 */ /* 0x000fd000078e0a17 */
[----:B------:R-:W-:Y:S01]  /*2d10*/  @!P2 IMAD.IADD R7, R7, 0x1, -R13 ;  /* 0x000000010707a824 */ /* 0x000fe200078e0a0d */
[----:B------:R-:W-:Y:S02]  /*2d20*/  ISETP.GE.AND P4, PT, R14, RZ, PT ;  /* 0x000000ff0e00720c */ /* 0x000fe40003f86270 */
[----:B------:R-:W-:Y:S01]  /*2d30*/  ISETP.GE.AND P3, PT, R15, RZ, PT ;  /* 0x000000ff0f00720c */ /* 0x000fe20003f66270 */
[----:B------:R-:W-:-:S10]  /*2d40*/  @!P0 IMAD.MOV R26, RZ, RZ, -R26 ;  /* 0x000000ffff1a8224 */ /* 0x000fd400078e0a1a */
[----:B------:R-:W-:Y:S01]  /*2d50*/  @!P4 IMAD.MOV R7, RZ, RZ, -R7 ;  /* 0x000000ffff07c224 */ /* 0x000fe200078e0a07 */
[----:B------:R-:W-:-:S05]  /*2d60*/  IABS R22, R29 ;  /* 0x0000001d00167213 */ /* 0x000fca0000000000 */
[----:B0-----:R-:W-:-:S04]  /*2d70*/  IMAD.HI.U32 R4, R6, R22, RZ ;  /* 0x0000001606047227 */ /* 0x001fc800078e00ff */
[----:B------:R-:W-:-:S04]  /*2d80*/  IMAD.MOV R4, RZ, RZ, -R4 ;  /* 0x000000ffff047224 */ /* 0x000fc800078e0a04 */
[----:B------:R-:W-:-:S05]  /*2d90*/  IMAD R22, R13, R4, R22 ;  /* 0x000000040d167224 */ /* 0x000fca00078e0216 */
[----:B------:R-:W-:Y:S02]  /*2da0*/  ISETP.GT.U32.AND P6, PT, R13, R22, PT ;  /* 0x000000160d00720c */ /* 0x000fe40003fc4070 */
[----:B--2---:R-:W-:-:S11]  /*2db0*/  IABS R4, R19 ;  /* 0x0000001300047213 */ /* 0x004fd60000000000 */
[----:B------:R-:W-:Y:S02]  /*2dc0*/  @!P6 IMAD.IADD R22, R22, 0x1, -R13 ;  /* 0x000000011616e824 */ /* 0x000fe400078e0a0d */
[----:B------:R-:W-:Y:S01]  /*2dd0*/  IMAD.HI.U32 R2, R6, R4, RZ ;  /* 0x0000000406027227 */ /* 0x000fe200078e00ff */
[----:B---3--:R-:W-:-:S03]  /*2de0*/  IABS R0, R27 ;  /* 0x0000001b00007213 */ /* 0x008fc60000000000 */
[----:B------:R-:W-:Y:S01]  /*2df0*/  IMAD.MOV R2, RZ, RZ, -R2 ;  /* 0x000000ffff027224 */ /* 0x000fe200078e0a02 */
[----:B------:R-:W-:Y:S01]  /*2e00*/  ISETP.GT.U32.AND P5, PT, R13, R22, PT ;  /* 0x000000160d00720c */ /* 0x000fe20003fa4070 */
[----:B------:R-:W-:-:S04]  /*2e10*/  IMAD.HI.U32 R9, R6, R0, RZ ;  /* 0x0000000006097227 */ /* 0x000fc800078e00ff */
[----:B------:R-:W-:Y:S01]  /*2e20*/  IMAD R4, R13, R2, R4 ;  /* 0x000000020d047224 */ /* 0x000fe200078e0204 */
[----:B------:R-:W-:Y:S01]  /*2e30*/  ISETP.GE.AND P1, PT, R29, RZ, PT ;  /* 0x000000ff1d00720c */ /* 0x000fe20003f26270 */
[----:B------:R-:W-:Y:S01]  /*2e40*/  IMAD.MOV R10, RZ, RZ, -R9 ;  /* 0x000000ffff0a7224 */ /* 0x000fe200078e0a09 */
[----:B------:R-:W2:Y:S01]  /*2e50*/  LDL.LU R29, [R1+0x34] ;  /* 0x00003400011d7983 */ /* 0x000ea20000300800 */
[----:B----4-:R-:W-:Y:S02]  /*2e60*/  IABS R5, R16 ;  /* 0x0000001000057213 */ /* 0x010fe40000000000 */
[----:B------:R-:W-:-:S03]  /*2e70*/  ISETP.GT.U32.AND P2, PT, R13, R4, PT ;  /* 0x000000040d00720c */ /* 0x000fc60003f44070 */
[----:B------:R-:W-:-:S04]  /*2e80*/  IMAD.HI.U32 R8, R6, R5, RZ ;  /* 0x0000000506087227 */ /* 0x000fc800078e00ff */
[----:B------:R-:W-:Y:S02]  /*2e90*/  IMAD.MOV R8, RZ, RZ, -R8 ;  /* 0x000000ffff087224 */ /* 0x000fe400078e0a08 */
[C---:B------:R-:W-:Y:S02]  /*2ea0*/  IMAD R0, R13.reuse, R10, R0 ;  /* 0x0000000a0d007224 */ /* 0x040fe400078e0200 */
[C---:B------:R-:W-:Y:S02]  /*2eb0*/  IMAD R5, R13.reuse, R8, R5 ;  /* 0x000000080d057224 */ /* 0x040fe400078e0205 */
[--C-:B------:R-:W-:Y:S01]  /*2ec0*/  @!P5 IMAD.IADD R22, R22, 0x1, -R13.reuse ;  /* 0x000000011616d824 */ /* 0x100fe200078e0a0d */
[C---:B------:R-:W-:Y:S01]  /*2ed0*/  ISETP.GT.U32.AND P5, PT, R13.reuse, R0, PT ;  /* 0x000000000d00720c */ /* 0x040fe20003fa4070 */
[--C-:B------:R-:W-:Y:S01]  /*2ee0*/  @!P2 IMAD.IADD R4, R4, 0x1, -R13.reuse ;  /* 0x000000010404a824 */ /* 0x100fe200078e0a0d */
[C---:B------:R-:W-:Y:S02]  /*2ef0*/  ISETP.GT.U32.AND P2, PT, R13.reuse, R5, PT ;  /* 0x000000050d00720c */ /* 0x040fe40003f44070 */
[----:B------:R-:W-:Y:S01]  /*2f00*/  ISETP.GT.U32.AND P6, PT, R13, R12, PT ;  /* 0x0000000c0d00720c */ /* 0x000fe20003fc4070 */
[----:B------:R-:W-:Y:S08]  /*2f10*/  STL [R1+0x38d8], R23 ;  /* 0x0038d81701007387 */ /* 0x000ff00000100800 */
[----:B------:R-:W-:-:S02]  /*2f20*/  @!P5 IMAD.IADD R0, R0, 0x1, -R13 ;  /* 0x000000010000d824 */ /* 0x000fc400078e0a0d */
[----:B------:R-:W-:-:S03]  /*2f30*/  @!P2 IMAD.IADD R5, R5, 0x1, -R13 ;  /* 0x000000010505a824 */ /* 0x000fc600078e0a0d */
[----:B------:R-:W-:Y:S01]  /*2f40*/  ISETP.GT.U32.AND P2, PT, R13, R0, PT ;  /* 0x000000000d00720c */ /* 0x000fe20003f44070 */
[----:B------:R-:W-:Y:S01]  /*2f50*/  STL [R1+0x38dc], R26 ;  /* 0x0038dc1a01007387 */ /* 0x000fe20000100800 */
[----:B------:R-:W-:Y:S01]  /*2f60*/  ISETP.GE.AND P0, PT, R19, RZ, PT ;  /* 0x000000ff1300720c */ /* 0x000fe20003f06270 */
[----:B------:R-:W-:Y:S01]  /*2f70*/  @!P6 IMAD.IADD R12, R12, 0x1, -R13 ;  /* 0x000000010c0ce824 */ /* 0x000fe200078e0a0d */
[----:B------:R-:W-:Y:S01]  /*2f80*/  ISETP.GE.AND P6, PT, R27, RZ, PT ;  /* 0x000000ff1b00720c */ /* 0x000fe20003fc6270 */
[----:B------:R-:W3:Y:S01]  /*2f90*/  LDL R19, [R1+0x40] ;  /* 0x0000400001137983 */ /* 0x000ee20000100800 */
[----:B------:R-:W-:Y:S01]  /*2fa0*/  ISETP.GT.U32.AND P5, PT, R13, R4, PT ;  /* 0x000000040d00720c */ /* 0x000fe20003fa4070 */
[----:B------:R-:W-:Y:S02]  /*2fb0*/  @!P3 IMAD.MOV R12, RZ, RZ, -R12 ;  /* 0x000000ffff0cb224 */ /* 0x000fe400078e0a0c */
[----:B------:R-:W4:Y:S01]  /*2fc0*/  LDL R27, [R1+0x3c] ;  /* 0x00003c00011b7983 */ /* 0x000f220000100800 */
[----:B------:R-:W-:-:S03]  /*2fd0*/  @!P1 IMAD.MOV R22, RZ, RZ, -R22 ;  /* 0x000000ffff169224 */ /* 0x000fc600078e0a16 */
[----:B------:R-:W4:Y:S01]  /*2fe0*/  LDL R25, [R1+0x38] ;  /* 0x0000380001197983 */ /* 0x000f220000100800 */
[----:B------:R-:W-:-:S03]  /*2ff0*/  @!P2 IMAD.IADD R0, R0, 0x1, -R13 ;  /* 0x000000010000a824 */ /* 0x000fc600078e0a0d */
[----:B------:R-:W4:Y:S04]  /*3000*/  LDL R17, [R1+0x44] ;  /* 0x0000440001117983 */ /* 0x000f280000100800 */
[----:B------:R-:W-:Y:S04]  /*3010*/  STL [R1+0x38e0], R7 ;  /* 0x0038e00701007387 */ /* 0x000fe80000100800 */
[----:B------:R-:W-:Y:S01]  /*3020*/  STL [R1+0x38e4], R12 ;  /* 0x0038e40c01007387 */ /* 0x000fe20000100800 */
[----:B-----5:R-:W-:Y:S02]  /*3030*/  IABS R11, R3 ;  /* 0x00000003000b7213 */ /* 0x020fe40000000000 */
[----:B------:R-:W-:Y:S01]  /*3040*/  ISETP.GE.AND P2, PT, R3, RZ, PT ;  /* 0x000000ff0300720c */ /* 0x000fe20003f46270 */
[----:B------:R0:W-:Y:S04]  /*3050*/  STL [R1+0x38e8], R22 ;  /* 0x0038e81601007387 */ /* 0x0001e80000100800 */
[----:B------:R-:W5:Y:S01]  /*3060*/  LDL.LU R3, [R1+0x4c] ;  /* 0x00004c0001037983 */ /* 0x000f620000300800 */
[----:B------:R-:W-:-:S03]  /*3070*/  @!P5 IMAD.IADD R4, R4, 0x1, -R13 ;  /* 0x000000010404d824 */ /* 0x000fc600078e0a0d */
[----:B0-----:R-:W5:Y:S04]  /*3080*/  LDL.LU R22, [R1+0x50] ;  /* 0x0000500001167983 */ /* 0x001f680000300800 */
[----:B------:R-:W5:Y:S01]  /*3090*/  LDL.LU R12, [R1+0x54] ;  /* 0x00005400010c7983 */ /* 0x000f620000300800 */
[----:B------:R-:W-:-:S03]  /*30a0*/  IABS R2, R24 ;  /* 0x0000001800027213 */ /* 0x000fc60000000000 */
[----:B------:R-:W5:Y:S01]  /*30b0*/  LDL.LU R7, [R1+0x58] ;  /* 0x0000580001077983 */ /* 0x000f620000300800 */
[----:B------:R-:W-:-:S03]  /*30c0*/  ISETP.GE.AND P5, PT, R24, RZ, PT ;  /* 0x000000ff1800720c */ /* 0x000fc60003fa6270 */
[----:B------:R-:W5:Y:S04]  /*30d0*/  LDL.LU R26, [R1+0x5c] ;  /* 0x00005c00011a7983 */ /* 0x000f680000300800 */
[----:B------:R-:W5:Y:S04]  /*30e0*/  LDL.LU R23, [R1+0x60] ;  /* 0x0000600001177983 */ /* 0x000f680000300800 */
[----:B------:R-:W5:Y:S04]  /*30f0*/  LDL.LU R18, [R1+0x64] ;  /* 0x0000640001127983 */ /* 0x000f680000300800 */
[----:B------:R-:W5:Y:S01]  /*3100*/  LDL R24, [R1+0x48] ;  /* 0x0000480001187983 */ /* 0x000f620000100800 */
[----:B------:R-:W-:-:S05]  /*3110*/  @!P0 IMAD.MOV R4, RZ, RZ, -R4 ;  /* 0x000000ffff048224 */ /* 0x000fca00078e0a04 */
[----:B------:R0:W-:Y:S04]  /*3120*/  STL [R1+0x38ec], R4 ;  /* 0x0038ec0401007387 */ /* 0x0001e80000100800 */
[----:B0-----:R-:W5:Y:S01]  /*3130*/  LDL R4, [R1+0x13fc] ;  /* 0x0013fc0001047983 */ /* 0x001f620000100800 */
[----:B------:R-:W-:-:S04]  /*3140*/  IMAD.MOV.U32 R9, RZ, RZ, R2 ;  /* 0x000000ffff097224 */ /* 0x000fc800078e0002 */
[----:B------:R-:W-:-:S04]  /*3150*/  IMAD.HI.U32 R2, R6, R9, RZ ;  /* 0x0000000906027227 */ /* 0x000fc800078e00ff */
[----:B------:R-:W-:-:S04]  /*3160*/  IMAD.MOV R2, RZ, RZ, -R2 ;  /* 0x000000ffff027224 */ /* 0x000fc800078e0a02 */
[C---:B------:R-:W-:Y:S01]  /*3170*/  IMAD R9, R13.reuse, R2, R9 ;  /* 0x000000020d097224 */ /* 0x040fe200078e0209 */
[----:B------:R-:W-:-:S04]  /*3180*/  ISETP.GT.U32.AND P3, PT, R13, R5, PT ;  /* 0x000000050d00720c */ /* 0x000fc80003f64070 */
[----:B------:R-:W-:Y:S01]  /*3190*/  ISETP.GT.U32.AND P4, PT, R13, R9, PT ;  /* 0x000000090d00720c */ /* 0x000fe20003f84070 */
[----:B------:R-:W-:-:S04]  /*31a0*/  IMAD.HI.U32 R2, R6, R11, RZ ;  /* 0x0000000b06027227 */ /* 0x000fc800078e00ff */
[----:B------:R-:W-:Y:S01]  /*31b0*/  IMAD.MOV R10, RZ, RZ, -R2 ;  /* 0x000000ffff0a7224 */ /* 0x000fe200078e0a02 */
[----:B------:R-:W-:-:S03]  /*31c0*/  IABS R15, R28 ;  /* 0x0000001c000f7213 */ /* 0x000fc60000000000 */
[----:B------:R-:W-:-:S04]  /*31d0*/  IMAD R11, R13, R10, R11 ;  /* 0x0000000a0d0b7224 */ /* 0x000fc800078e020b */
[--C-:B------:R-:W-:Y:S02]  /*31e0*/  @!P4 IMAD.IADD R9, R9, 0x1, -R13.reuse ;  /* 0x000000010909c824 */ /* 0x100fe400078e0a0d */
[----:B------:R-:W-:Y:S01]  /*31f0*/  @!P3 IMAD.IADD R5, R5, 0x1, -R13 ;  /* 0x000000010505b824 */ /* 0x000fe200078e0a0d */
[C---:B------:R-:W-:Y:S01]  /*3200*/  ISETP.GT.U32.AND P3, PT, R13.reuse, R11, PT ;  /* 0x0000000b0d00720c */ /* 0x040fe20003f64070 */
[----:B------:R-:W-:Y:S01]  /*3210*/  IMAD.HI.U32 R8, R6, R15, RZ ;  /* 0x0000000f06087227 */ /* 0x000fe200078e00ff */
[----:B------:R-:W-:-:S03]  /*3220*/  ISETP.GT.U32.AND P4, PT, R13, R9, PT ;  /* 0x000000090d00720c */ /* 0x000fc60003f84070 */
[----:B------:R-:W-:-:S04]  /*3230*/  IMAD.MOV R8, RZ, RZ, -R8 ;  /* 0x000000ffff087224 */ /* 0x000fc800078e0a08 */
[----:B------:R-:W-:-:S04]  /*3240*/  IMAD R15, R13, R8, R15 ;  /* 0x000000080d0f7224 */ /* 0x000fc800078e020f */
[--C-:B------:R-:W-:Y:S02]  /*3250*/  @!P3 IMAD.IADD R11, R11, 0x1, -R13.reuse ;  /* 0x000000010b0bb824 */ /* 0x100fe400078e0a0d */
[----:B------:R-:W-:Y:S01]  /*3260*/  @!P4 IMAD.IADD R9, R9, 0x1, -R13 ;  /* 0x000000010909c824 */ /* 0x000fe200078e0a0d */
[----:B------:R-:W-:-:S13]  /*3270*/  ISETP.GT.U32.AND P4, PT, R13, R15, PT ;  /* 0x0000000f0d00720c */ /* 0x000fda0003f84070 */
[----:B------:R-:W-:-:S05]  /*3280*/  @!P4 IMAD.IADD R15, R15, 0x1, -R13 ;  /* 0x000000010f0fc824 */ /* 0x000fca00078e0a0d */
[----:B------:R-:W-:Y:S02]  /*3290*/  ISETP.GT.U32.AND P0, PT, R13, R15, PT ;  /* 0x0000000f0d00720c */ /* 0x000fe40003f04070 */
[----:B------:R-:W-:-:S11]  /*32a0*/  ISETP.GE.AND P1, PT, R16, RZ, PT ;  /* 0x000000ff1000720c */ /* 0x000fd60003f26270 */
[----:B------:R-:W-:Y:S01]  /*32b0*/  @!P0 IMAD.IADD R15, R15, 0x1, -R13 ;  /* 0x000000010f0f8824 */ /* 0x000fe200078e0a0d */
[----:B--2---:R-:W-:-:S05]  /*32c0*/  IABS R21, R29 ;  /* 0x0000001d00157213 */ /* 0x004fca0000000000 */
[----:B------:R-:W-:-:S04]  /*32d0*/  IMAD.HI.U32 R2, R6, R21, RZ ;  /* 0x0000001506027227 */ /* 0x000fc800078e00ff */
[----:B------:R-:W-:-:S04]  /*32e0*/  IMAD.MOV R2, RZ, RZ, -R2 ;  /* 0x000000ffff027224 */ /* 0x000fc800078e0a02 */
[----:B------:R-:W-:-:S05]  /*32f0*/  IMAD R21, R13, R2, R21 ;  /* 0x000000020d157224 */ /* 0x000fca00078e0215 */
[----:B------:R-:W-:-:S13]  /*3300*/  ISETP.GT.U32.AND P3, PT, R13, R21, PT ;  /* 0x000000150d00720c */ /* 0x000fda0003f64070 */
[----:B------:R-:W-:-:S05]  /*3310*/  @!P3 IMAD.IADD R21, R21, 0x1, -R13 ;  /* 0x000000011515b824 */ /* 0x000fca00078e0a0d */
[----:B------:R-:W-:Y:S02]  /*3320*/  ISETP.GT.U32.AND P3, PT, R13, R21, PT ;  /* 0x000000150d00720c */ /* 0x000fe40003f64070 */
[----:B---3--:R-:W-:Y:S02]  /*3330*/  IABS R19, R19 ;  /* 0x0000001300137213 */ /* 0x008fe40000000000 */
[----:B----4-:R-:W-:-:S03]  /*3340*/  IABS R27, R27 ;  /* 0x0000001b001b7213 */ /* 0x010fc60000000000 */
[----:B------:R-:W-:Y:S01]  /*3350*/  IMAD.HI.U32 R8, R6, R19, RZ ;  /* 0x0000001306087227 */ /* 0x000fe200078e00ff */
[----:B------:R-:W-:-:S03]  /*3360*/  IABS R25, R25 ;  /* 0x0000001900197213 */ /* 0x000fc60000000000 */
[----:B------:R-:W-:Y:S01]  /*3370*/  IMAD.HI.U32 R10, R6, R27, RZ ;  /* 0x0000001b060a7227 */ /* 0x000fe200078e00ff */
[----:B------:R-:W-:-:S03]  /*3380*/  IABS R17, R17 ;  /* 0x0000001100117213 */ /* 0x000fc60000000000 */
[----:B------:R-:W-:-:S04]  /*3390*/  IMAD.HI.U32 R14, R6, R25, RZ ;  /* 0x00000019060e7227 */ /* 0x000fc800078e00ff */
[----:B------:R-:W-:Y:S02]  /*33a0*/  IMAD.MOV R8, RZ, RZ, -R8 ;  /* 0x000000ffff087224 */ /* 0x000fe400078e0a08 */
[----:B------:R-:W-:Y:S02]  /*33b0*/  IMAD.MOV R10, RZ, RZ, -R10 ;  /* 0x000000ffff0a7224 */ /* 0x000fe400078e0a0a */
[----:B------:R-:W-:-:S04]  /*33c0*/  IMAD.HI.U32 R2, R6, R17, RZ ;  /* 0x0000001106027227 */ /* 0x000fc800078e00ff */
[----:B------:R-:W-:Y:S02]  /*33d0*/  IMAD.MOV R14, RZ, RZ, -R14 ;  /* 0x000000ffff0e7224 */ /* 0x000fe400078e0a0e */
[C---:B------:R-:W-:Y:S02]  /*33e0*/  IMAD R19, R13.reuse, R8, R19 ;  /* 0x000000080d137224 */ /* 0x040fe400078e0213 */
[C---:B------:R-:W-:Y:S02]  /*33f0*/  IMAD R27, R13.reuse, R10, R27 ;  /* 0x0000000a0d1b7224 */ /* 0x040fe400078e021b */
[----:B------:R-:W-:Y:S02]  /*3400*/  IMAD.MOV R2, RZ, RZ, -R2 ;  /* 0x000000ffff027224 */ /* 0x000fe400078e0a02 */
[----:B------:R-:W-:Y:S01]  /*3410*/  IMAD R25, R13, R14, R25 ;  /* 0x0000000e0d197224 */ /* 0x000fe200078e0219 */
[----:B-----5:R-:W-:Y:S01]  /*3420*/  IABS R20, R22 ;  /* 0x0000001600147213 */ /* 0x020fe20000000000 */
[----:B------:R-:W-:Y:S01]  /*3430*/  @!P3 IMAD.IADD R21, R21, 0x1, -R13 ;  /* 0x000000011515b824 */ /* 0x000fe200078e0a0d */
[----:B------:R-:W-:Y:S01]  /*3440*/  IABS R16, R12 ;  /* 0x0000000c00107213 */ /* 0x000fe20000000000 */
[C---:B------:R-:W-:Y:S01]  /*3450*/  IMAD R17, R13.reuse, R2, R17 ;  /* 0x000000020d117224 */ /* 0x040fe200078e0211 */
[C---:B------:R-:W-:Y:S01]  /*3460*/  ISETP.GT.U32.AND P3, PT, R13.reuse, R19, PT ;  /* 0x000000130d00720c */ /* 0x040fe20003f64070 */
[----:B------:R0:W-:Y:S01]  /*3470*/  STL [R1+0x38f4], R3 ;  /* 0x0038f40301007387 */ /* 0x0001e20000100800 */
[----:B------:R-:W-:Y:S01]  /*3480*/  ISETP.GT.U32.AND P0, PT, R13, R27, PT ;  /* 0x0000001b0d00720c */ /* 0x000fe20003f04070 */
[----:B------:R-:W-:-:S04]  /*3490*/  IMAD.HI.U32 R2, R6, R16, RZ ;  /* 0x0000001006027227 */ /* 0x000fc800078e00ff */
[----:B------:R-:W-:-:S04]  /*34a0*/  IMAD.HI.U32 R8, R6, R20, RZ ;  /* 0x0000001406087227 */ /* 0x000fc800078e00ff */
[----:B------:R-:W-:Y:S01]  /*34b0*/  IMAD.MOV R2, RZ, RZ, -R2 ;  /* 0x000000ffff027224 */ /* 0x000fe200078e0a02 */
[----:B------:R-:W-:Y:S02]  /*34c0*/  IABS R14, R24 ;  /* 0x00000018000e7213 */ /* 0x000fe40000000000 */
[----:B------:R-:W-:Y:S01]  /*34d0*/  IABS R24, R3 ;  /* 0x0000000300187213 */ /* 0x000fe20000000000 */
[----:B0-----:R-:W-:Y:S02]  /*34e0*/  IMAD.MOV.U32 R3, RZ, RZ, R28 ;  /* 0x000000ffff037224 */ /* 0x001fe400078e001c */
[----:B------:R-:W-:-:S04]  /*34f0*/  IMAD.HI.U32 R28, R6, R14, RZ ;  /* 0x0000000e061c7227 */ /* 0x000fc800078e00ff */
[----:B------:R-:W-:Y:S02]  /*3500*/  IMAD.MOV R28, RZ, RZ, -R28 ;  /* 0x000000ffff1c7224 */ /* 0x000fe400078e0a1c */
[----:B------:R-:W-:Y:S02]  /*3510*/  IMAD.MOV R8, RZ, RZ, -R8 ;  /* 0x000000ffff087224 */ /* 0x000fe400078e0a08 */
[C---:B------:R-:W-:Y:S01]  /*3520*/  IMAD R16, R13.reuse, R2, R16 ;  /* 0x000000020d107224 */ /* 0x040fe200078e0210 */
[----:B------:R-:W-:Y:S01]  /*3530*/  IABS R2, R7 ;  /* 0x0000000700027213 */ /* 0x000fe20000000000 */
[C---:B------:R-:W-:Y:S01]  /*3540*/  IMAD.HI.U32 R10, R6.reuse, R24, RZ ;  /* 0x00000018060a7227 */ /* 0x040fe200078e00ff */
[----:B------:R0:W-:Y:S03]  /*3550*/  STL [R1+0x38f8], R22 ;  /* 0x0038f81601007387 */ /* 0x0001e60000100800 */
[----:B------:R-:W-:Y:S01]  /*3560*/  IMAD R14, R13, R28, R14 ;  /* 0x0000001c0d0e7224 */ /* 0x000fe200078e020e */
[----:B------:R-:W-:Y:S01]  /*3570*/  IABS R28, R26 ;  /* 0x0000001a001c7213 */ /* 0x000fe20000000000 */
[--C-:B------:R-:W-:Y:S01]  /*3580*/  @!P3 IMAD.IADD R19, R19, 0x1, -R13.reuse ;  /* 0x000000011313b824 */ /* 0x100fe200078e0a0d */
[----:B------:R-:W-:Y:S01]  /*3590*/  ISETP.GE.AND P3, PT, R29, RZ, PT ;  /* 0x000000ff1d00720c */ /* 0x000fe20003f66270 */
[----:B------:R-:W-:Y:S01]  /*35a0*/  IMAD R20, R13, R8, R20 ;  /* 0x000000080d147224 */ /* 0x000fe200078e0214 */
[----:B------:R-:W-:Y:S01]  /*35b0*/  IABS R8, R18 ;  /* 0x0000001200087213 */ /* 0x000fe20000000000 */
[----:B------:R-:W-:Y:S01]  /*35c0*/  @!P0 IMAD.IADD R27, R27, 0x1, -R13 ;  /* 0x000000011b1b8824 */ /* 0x000fe200078e0a0d */
[----:B------:R-:W-:Y:S01]  /*35d0*/  ISETP.GE.AND P0, PT, R3, RZ, PT ;  /* 0x000000ff0300720c */ /* 0x000fe20003f06270 */
[----:B------:R-:W-:Y:S01]  /*35e0*/  IMAD.MOV R10, RZ, RZ, -R10 ;  /* 0x000000ffff0a7224 */ /* 0x000fe200078e0a0a */
[----:B------:R-:W-:Y:S01]  /*35f0*/  IABS R29, R23 ;  /* 0x00000017001d7213 */ /* 0x000fe20000000000 */
[----:B------:R1:W-:Y:S01]  /*3600*/  STL [R1+0x38fc], R12 ;  /* 0x0038fc0c01007387 */ /* 0x0003e20000100800 */
[----:B------:R-:W-:-:S03]  /*3610*/  IMAD.HI.U32 R3, R6, R2, RZ ;  /* 0x0000000206037227 */ /* 0x000fc600078e00ff */
[----:B------:R2:W-:Y:S01]  /*3620*/  STL [R1+0x3900], R7 ;  /* 0x0039000701007387 */ /* 0x0005e20000100800 */
[----:B------:R-:W-:Y:S01]  /*3630*/  IMAD R24, R13, R10, R24 ;  /* 0x0000000a0d187224 */ /* 0x000fe200078e0218 */
[----:B------:R-:W-:Y:S01]  /*3640*/  IABS R10, R4 ;  /* 0x00000004000a7213 */ /* 0x000fe20000000000 */
[----:B0-----:R-:W-:-:S04]  /*3650*/  IMAD.HI.U32 R22, R6, R29, RZ ;  /* 0x0000001d06167227 */ /* 0x001fc800078e00ff */
[----:B-1----:R-:W-:-:S04]  /*3660*/  IMAD.HI.U32 R12, R6, R8, RZ ;  /* 0x00000008060c7227 */ /* 0x002fc800078e00ff */
[----:B--2---:R-:W-:-:S04]  /*3670*/  IMAD.HI.U32 R7, R6, R28, RZ ;  /* 0x0000001c06077227 */ /* 0x004fc800078e00ff */
[----:B------:R-:W-:Y:S02]  /*3680*/  IMAD.MOV R3, RZ, RZ, -R3 ;  /* 0x000000ffff037224 */ /* 0x000fe400078e0a03 */
[----:B------:R-:W-:Y:S02]  /*3690*/  IMAD.MOV R7, RZ, RZ, -R7 ;  /* 0x000000ffff077224 */ /* 0x000fe400078e0a07 */
[----:B------:R-:W-:Y:S02]  /*36a0*/  IMAD.MOV R12, RZ, RZ, -R12 ;  /* 0x000000ffff0c7224 */ /* 0x000fe400078e0a0c */
[----:B------:R-:W-:Y:S02]  /*36b0*/  IMAD.MOV R22, RZ, RZ, -R22 ;  /* 0x000000ffff167224 */ /* 0x000fe400078e0a16 */
[----:B------:R-:W-:Y:S02]  /*36c0*/  IMAD R2, R13, R3, R2 ;  /* 0x000000030d027224 */ /* 0x000fe400078e0202 */
[----:B------:R-:W-:-:S04]  /*36d0*/  IMAD.HI.U32 R3, R6, R10, RZ ;  /* 0x0000000a06037227 */ /* 0x000fc800078e00ff */
[C---:B------:R-:W-:Y:S02]  /*36e0*/  IMAD R28, R13.reuse, R7, R28 ;  /* 0x000000070d1c7224 */ /* 0x040fe400078e021c */
[C---:B------:R-:W-:Y:S01]  /*36f0*/  IMAD R8, R13.reuse, R12, R8 ;  /* 0x0000000c0d087224 */ /* 0x040fe200078e0208 */
[----:B------:R-:W2:Y:S01]  /*3700*/  LDL.LU R7, [R1+0x38] ;  /* 0x0000380001077983 */ /* 0x000ea20000300800 */
[C---:B------:R-:W-:Y:S02]  /*3710*/  IMAD R6, R13.reuse, R22, R29 ;  /* 0x000000160d067224 */ /* 0x040fe400078e021d */
[----:B------:R-:W-:Y:S01]  /*3720*/  IMAD.MOV R29, RZ, RZ, -R3 ;  /* 0x000000ffff1d7224 */ /* 0x000fe200078e0a03 */
[----:B------:R-:W3:Y:S04]  /*3730*/  LDL.LU R12, [R1+0x3c] ;  /* 0x00003c00010c7983 */ /* 0x000ee80000300800 */
[----:B------:R-:W4:Y:S04]  /*3740*/  LDL.LU R22, [R1+0x40] ;  /* 0x0000400001167983 */ /* 0x000f280000300800 */
[----:B------:R-:W5:Y:S01]  /*3750*/  LDL.LU R3, [R1+0x44] ;  /* 0x0000440001037983 */ /* 0x000f620000300800 */
[----:B------:R-:W-:-:S13]  /*3760*/  ISETP.GT.U32.AND P4, PT, R13, R11, PT ;  /* 0x0000000b0d00720c */ /* 0x000fda0003f84070 */
[----:B------:R-:W-:Y:S01]  /*3770*/  @!P4 IMAD.IADD R11, R11, 0x1, -R13 ;  /* 0x000000010b0bc824 */ /* 0x000fe200078e0a0d */
[----:B------:R-:W-:-:S13]  /*3780*/  ISETP.GT.U32.AND P4, PT, R13, R25, PT ;  /* 0x000000190d00720c */ /* 0x000fda0003f84070 */
[----:B------:R-:W-:Y:S01]  /*3790*/  @!P4 IMAD.IADD R25, R25, 0x1, -R13 ;  /* 0x000000011919c824 */ /* 0x000fe200078e0a0d */
[----:B------:R-:W-:-:S13]  /*37a0*/  ISETP.GT.U32.AND P4, PT, R13, R17, PT ;  /* 0x000000110d00720c */ /* 0x000fda0003f84070 */
[----:B------:R-:W-:Y:S01]  /*37b0*/  @!P4 IMAD.IADD R17, R17, 0x1, -R13 ;  /* 0x000000011111c824 */ /* 0x000fe200078e0a0d */
[----:B------:R-:W-:-:S13]  /*37c0*/  ISETP.GT.U32.AND P4, PT, R13, R14, PT ;  /* 0x0000000e0d00720c */ /* 0x000fda0003f84070 */
[----:B------:R-:W-:Y:S01]  /*37d0*/  @!P4 IMAD.IADD R14, R14, 0x1, -R13 ;  /* 0x000000010e0ec824 */ /* 0x000fe200078e0a0d */
[C---:B------:R-:W-:Y:S01]  /*37e0*/  ISETP.GT.U32.AND P4, PT, R13.reuse, R24, PT ;  /* 0x000000180d00720c */ /* 0x040fe20003f84070 */
[----:B------:R-:W-:Y:S01]  /*37f0*/  @!P1 IMAD.MOV R5, RZ, RZ, -R5 ;  /* 0x000000ffff059224 */ /* 0x000fe200078e0a05 */
[C---:B------:R-:W-:Y:S01]  /*3800*/  ISETP.GT.U32.AND P1, PT, R13.reuse, R27, PT ;  /* 0x0000001b0d00720c */ /* 0x040fe20003f24070 */
[----:B------:R-:W-:Y:S01]  /*3810*/  @!P5 IMAD.MOV R9, RZ, RZ, -R9 ;  /* 0x000000ffff09d224 */ /* 0x000fe200078e0a09 */
[----:B------:R-:W-:-:S09]  /*3820*/  ISETP.GT.U32.AND P5, PT, R13, R19, PT ;  /* 0x000000130d00720c */ /* 0x000fd20003fa4070 */
[----:B------:R-:W-:Y:S01]  /*3830*/  @!P4 IMAD.IADD R24, R24, 0x1, -R13 ;  /* 0x000000011818c824 */ /* 0x000fe200078e0a0d */
[C---:B------:R-:W-:Y:S01]  /*3840*/  ISETP.GT.U32.AND P4, PT, R13.reuse, R25, PT ;  /* 0x000000190d00720c */ /* 0x040fe20003f84070 */
[----:B------:R-:W-:Y:S01]  /*3850*/  @!P3 IMAD.MOV R21, RZ, RZ, -R21 ;  /* 0x000000ffff15b224 */ /* 0x000fe200078e0a15 */
[----:B------:R-:W-:Y:S01]  /*3860*/  ISETP.GT.U32.AND P3, PT, R13, R20, PT ;  /* 0x000000140d00720c */ /* 0x000fe20003f64070 */
[--C-:B------:R-:W-:Y:S01]  /*3870*/  @!P1 IMAD.IADD R27, R27, 0x1, -R13.reuse ;  /* 0x000000011b1b9824 */ /* 0x100fe200078e0a0d */
[----:B------:R-:W-:Y:S01]  /*3880*/  ISETP.GT.U32.AND P1, PT, R13, R2, PT ;  /* 0x000000020d00720c */ /* 0x000fe20003f24070 */
[----:B------:R-:W-:Y:S01]  /*3890*/  @!P5 IMAD.IADD R19, R19, 0x1, -R13 ;  /* 0x000000011313d824 */ /* 0x000fe200078e0a0d */
[----:B------:R-:W-:-:S07]  /*38a0*/  ISETP.GT.U32.AND P5, PT, R13, R28, PT ;  /* 0x0000001c0d00720c */ /* 0x000fce0003fa4070 */
[--C-:B------:R-:W-:Y:S01]  /*38b0*/  @!P4 IMAD.IADD R25, R25, 0x1, -R13.reuse ;  /* 0x000000011919c824 */ /* 0x100fe200078e0a0d */
[C---:B------:R-:W-:Y:S01]  /*38c0*/  ISETP.GT.U32.AND P4, PT, R13.reuse, R16, PT ;  /* 0x000000100d00720c */ /* 0x040fe20003f84070 */
[----:B------:R-:W-:Y:S02]  /*38d0*/  IMAD R10, R13, R29, R10 ;  /* 0x0000001d0d0a7224 */ /* 0x000fe400078e020a */
[----:B------:R-:W5:Y:S01]  /*38e0*/  LDL.LU R29, [R1+0x48] ;  /* 0x00004800011d7983 */ /* 0x000f620000300800 */
[--C-:B------:R-:W-:Y:S02]  /*38f0*/  @!P3 IMAD.IADD R20, R20, 0x1, -R13.reuse ;  /* 0x000000011414b824 */ /* 0x100fe400078e0a0d */
[--C-:B------:R-:W-:Y:S02]  /*3900*/  @!P1 IMAD.IADD R2, R2, 0x1, -R13.reuse ;  /* 0x0000000102029824 */ /* 0x100fe400078e0a0d */
[----:B------:R-:W-:-:S05]  /*3910*/  @!P5 IMAD.IADD R28, R28, 0x1, -R13 ;  /* 0x000000011c1cd824 */ /* 0x000fca00078e0a0d */
[----:B------:R-:W-:Y:S01]  /*3920*/  @!P4 IMAD.IADD R16, R16, 0x1, -R13 ;  /* 0x000000011010c824 */ /* 0x000fe200078e0a0d */
[----:B--2---:R-:W-:Y:S02]  /*3930*/  ISETP.GE.AND P3, PT, R7, RZ, PT ;  /* 0x000000ff0700720c */ /* 0x004fe40003f66270 */
[----:B------:R-:W2:Y:S01]  /*3940*/  LDL.LU R7, [R1+0x3900] ;  /* 0x0039000001077983 */ /* 0x000ea20000300800 */
[----:B---3--:R-:W-:-:S03]  /*3950*/  ISETP.GE.AND P4, PT, R12, RZ, PT ;  /* 0x000000ff0c00720c */ /* 0x008fc60003f86270 */
[----:B------:R-:W3:Y:S01]  /*3960*/  LDL.LU R12, [R1+0x38fc] ;  /* 0x0038fc00010c7983 */ /* 0x000ee20000300800 */
[----:B----4-:R-:W-:-:S03]  /*3970*/  ISETP.GE.AND P1, PT, R22, RZ, PT ;  /* 0x000000ff1600720c */ /* 0x010fc60003f26270 */
[----:B------:R-:W4:Y:S01]  /*3980*/  LDL.LU R22, [R1+0x38f8] ;  /* 0x0038f80001167983 */ /* 0x000f220000300800 */
[----:B-----5:R-:W-:-:S03]  /*3990*/  ISETP.GE.AND P5, PT, R3, RZ, PT ;  /* 0x000000ff0300720c */ /* 0x020fc60003fa6270 */
[----:B------:R-:W5:Y:S01]  /*39a0*/  LDL.LU R3, [R1+0x38f4] ;  /* 0x0038f40001037983 */ /* 0x000f620000300800 */
[----:B------:R-:W-:Y:S01]  /*39b0*/  @!P2 IMAD.MOV R11, RZ, RZ, -R11 ;  /* 0x000000ffff0ba224 */ /* 0x000fe200078e0a0b */
[C---:B------:R-:W-:Y:S01]  /*39c0*/  ISETP.GT.U32.AND P2, PT, R13.reuse, R17, PT ;  /* 0x000000110d00720c */ /* 0x040fe20003f44070 */
[----:B------:R-:W-:Y:S01]  /*39d0*/  @!P6 IMAD.MOV R0, RZ, RZ, -R0 ;  /* 0x000000ffff00e224 */ /* 0x000fe200078e0a00 */
[----:B------:R-:W-:-:S11]  /*39e0*/  ISETP.GT.U32.AND P6, PT, R13, R14, PT ;  /* 0x0000000e0d00720c */ /* 0x000fd60003fc4070 */
[--C-:B------:R-:W-:Y:S01]  /*39f0*/  @!P2 IMAD.IADD R17, R17, 0x1, -R13.reuse ;  /* 0x000000011111a824 */ /* 0x100fe200078e0a0d */
[C---:B------:R-:W-:Y:S01]  /*3a00*/  ISETP.GT.U32.AND P2, PT, R13.reuse, R6, PT ;  /* 0x000000060d00720c */ /* 0x040fe20003f44070 */
[----:B------:R-:W-:Y:S01]  /*3a10*/  @!P6 IMAD.IADD R14, R14, 0x1, -R13 ;  /* 0x000000010e0ee824 */ /* 0x000fe200078e0a0d */
[C---:B------:R-:W-:Y:S01]  /*3a20*/  ISETP.GT.U32.AND P6, PT, R13.reuse, R8, PT ;  /* 0x000000080d00720c */ /* 0x040fe20003fc4070 */
[----:B------:R-:W-:Y:S01]  /*3a30*/  @!P3 IMAD.MOV R25, RZ, RZ, -R25 ;  /* 0x000000ffff19b224 */ /* 0x000fe200078e0a19 */
[----:B------:R-:W-:-:S09]  /*3a40*/  ISETP.GT.U32.AND P3, PT, R13, R16, PT ;  /* 0x000000100d00720c */ /* 0x000fd20003f64070 */
[--C-:B------:R-:W-:Y:S02]  /*3a50*/  @!P2 IMAD.IADD R6, R6, 0x1, -R13.reuse ;  /* 0x000000010606a824 */ /* 0x100fe400078e0a0d */
[----:B------:R-:W-:Y:S02]  /*3a60*/  @!P6 IMAD.IADD R8, R8, 0x1, -R13 ;  /* 0x000000010808e824 */ /* 0x000fe400078e0a0d */
[----:B------:R-:W-:Y:S01]  /*3a70*/  @!P1 IMAD.MOV R19, RZ, RZ, -R19 ;  /* 0x000000ffff139224 */ /* 0x000fe200078e0a13 */
[C---:B------:R-:W-:Y:S01]  /*3a80*/  ISETP.GT.U32.AND P1, PT, R13.reuse, R2, PT ;  /* 0x000000020d00720c */ /* 0x040fe20003f24070 */
[----:B------:R-:W-:Y:S01]  /*3a90*/  @!P4 IMAD.MOV R27, RZ, RZ, -R27 ;  /* 0x000000ffff1bc224 */ /* 0x000fe200078e0a1b */
[C---:B------:R-:W-:Y:S01]  /*3aa0*/  ISETP.GT.U32.AND P4, PT, R13.reuse, R28, PT ;  /* 0x0000001c0d00720c */ /* 0x040fe20003f84070 */
[----:B------:R-:W-:Y:S01]  /*3ab0*/  @!P5 IMAD.MOV R17, RZ, RZ, -R17 ;  /* 0x000000ffff11d224 */ /* 0x000fe200078e0a11 */
[----:B------:R-:W-:Y:S01]  /*3ac0*/  ISETP.GT.U32.AND P5, PT, R13, R8, PT ;  /* 0x000000080d00720c */ /* 0x000fe20003fa4070 */
[----:B------:R-:W-:-:S08]  /*3ad0*/  @!P3 IMAD.IADD R16, R16, 0x1, -R13 ;  /* 0x000000011010b824 */ /* 0x000fd000078e0a0d */
[--C-:B------:R-:W-:Y:S02]  /*3ae0*/  @!P1 IMAD.IADD R2, R2, 0x1, -R13.reuse ;  /* 0x0000000102029824 */ /* 0x100fe400078e0a0d */
[--C-:B------:R-:W-:Y:S01]  /*3af0*/  @!P4 IMAD.IADD R28, R28, 0x1, -R13.reuse ;  /* 0x000000011c1cc824 */ /* 0x100fe200078e0a0d */
[----:B------:R-:W-:Y:S01]  /*3b00*/  ISETP.GE.AND P4, PT, R26, RZ, PT ;  /* 0x000000ff1a00720c */ /* 0x000fe20003f86270 */
[----:B------:R-:W-:Y:S01]  /*3b10*/  @!P5 IMAD.IADD R8, R8, 0x1, -R13 ;  /* 0x000000010808d824 */ /* 0x000fe200078e0a0d */
[----:B------:R-:W-:Y:S02]  /*3b20*/  ISETP.GE.AND P5, PT, R18, RZ, PT ;  /* 0x000000ff1200720c */ /* 0x000fe40003fa6270 */
[----:B------:R-:W-:-:S13]  /*3b30*/  ISETP.GE.AND P2, PT, R29, RZ, PT ;  /* 0x000000ff1d00720c */ /* 0x000fda0003f46270 */
[----:B------:R-:W-:Y:S01]  /*3b40*/  @!P2 IMAD.MOV R14, RZ, RZ, -R14 ;  /* 0x000000ffff0ea224 */ /* 0x000fe200078e0a0e */
[----:B------:R-:W-:-:S13]  /*3b50*/  ISETP.GT.U32.AND P2, PT, R13, R6, PT ;  /* 0x000000060d00720c */ /* 0x000fda0003f44070 */
[----:B------:R-:W-:Y:S01]  /*3b60*/  @!P2 IMAD.IADD R6, R6, 0x1, -R13 ;  /* 0x000000010606a824 */ /* 0x000fe200078e0a0d */
[----:B------:R-:W-:Y:S02]  /*3b70*/  ISETP.GE.AND P2, PT, R23, RZ, PT ;  /* 0x000000ff1700720c */ /* 0x000fe40003f46270 */
[----:B-----5:R-:W-:Y:S02]  /*3b80*/  ISETP.GE.AND P6, PT, R3, RZ, PT ;  /* 0x000000ff0300720c */ /* 0x020fe40003fc6270 */
[----:B------:R-:W5:Y:S01]  /*3b90*/  LDL.LU R3, [R1+0x38f0] ;  /* 0x0038f00001037983 */ /* 0x000f620000300800 */
[----:B---3--:R-:W-:Y:S02]  /*3ba0*/  ISETP.GE.AND P3, PT, R12, RZ, PT ;  /* 0x000000ff0c00720c */ /* 0x008fe40003f66270 */
[----:B--2---:R-:W-:Y:S01]  /*3bb0*/  ISETP.GE.AND P1, PT, R7, RZ, PT ;  /* 0x000000ff0700720c */ /* 0x004fe20003f26270 */
[----:B------:R-:W2:Y:S04]  /*3bc0*/  LDL.LU R12, [R1+0x28] ;  /* 0x00002800010c7983 */ /* 0x000ea80000300800 */
[----:B------:R-:W3:Y:S04]  /*3bd0*/  LDL.LU R7, [R1+0x24] ;  /* 0x0000240001077983 */ /* 0x000ee80000300800 */
[----:B------:R-:W3:Y:S04]  /*3be0*/  LDL.LU R26, [R1+0x20] ;  /* 0x00002000011a7983 */ /* 0x000ee80000300800 */
[----:B------:R-:W3:Y:S04]  /*3bf0*/  LDL.LU R23, [R1+0x1c] ;  /* 0x00001c0001177983 */ /* 0x000ee80000300800 */
[----:B------:R-:W3:Y:S01]  /*3c00*/  LDL.LU R18, [R1+0x18] ;  /* 0x0000180001127983 */ /* 0x000ee20000300800 */
[----:B------:R-:W-:Y:S01]  /*3c10*/  @!P0 IMAD.MOV R15, RZ, RZ, -R15 ;  /* 0x000000ffff0f8224 */ /* 0x000fe200078e0a0f */
[----:B------:R-:W-:-:S13]  /*3c20*/  ISETP.GT.U32.AND P0, PT, R13, R24, PT ;  /* 0x000000180d00720c */ /* 0x000fda0003f04070 */
[----:B------:R-:W-:Y:S01]  /*3c30*/  @!P0 IMAD.IADD R24, R24, 0x1, -R13 ;  /* 0x0000000118188824 */ /* 0x000fe200078e0a0d */
[----:B------:R-:W-:-:S13]  /*3c40*/  ISETP.GT.U32.AND P0, PT, R13, R10, PT ;  /* 0x0000000a0d00720c */ /* 0x000fda0003f04070 */
[----:B------:R-:W-:Y:S01]  /*3c50*/  @!P0 IMAD.IADD R10, R10, 0x1, -R13 ;  /* 0x000000010a0a8824 */ /* 0x000fe200078e0a0d */
[----:B------:R-:W-:-:S13]  /*3c60*/  ISETP.GT.U32.AND P0, PT, R13, R20, PT ;  /* 0x000000140d00720c */ /* 0x000fda0003f04070 */
[----:B------:R-:W-:Y:S01]  /*3c70*/  @!P0 IMAD.IADD R20, R20, 0x1, -R13 ;  /* 0x0000000114148824 */ /* 0x000fe200078e0a0d */
[----:B----4-:R-:W-:Y:S02]  /*3c80*/  ISETP.GE.AND P0, PT, R22, RZ, PT ;  /* 0x000000ff1600720c */ /* 0x010fe40003f06270 */
[----:B------:R-:W0:Y:S01]  /*3c90*/  S2R R22, SR_TID.X ;  /* 0x0000000000167919 */ /* 0x000e220000002100 */
[----:B------:R-:W-:Y:S01]  /*3ca0*/  @!P6 IMAD.MOV R24, RZ, RZ, -R24 ;  /* 0x000000ffff18e224 */ /* 0x000fe200078e0a18 */
[----:B------:R-:W-:Y:S01]  /*3cb0*/  ISETP.GT.U32.AND P6, PT, R13, R10, PT ;  /* 0x0000000a0d00720c */ /* 0x000fe20003fc4070 */
[----:B------:R-:W-:-:S12]  /*3cc0*/  @!P1 IMAD.MOV R2, RZ, RZ, -R2 ;  /* 0x000000ffff029224 */ /* 0x000fd800078e0a02 */
[----:B------:R-:W-:Y:S02]  /*3cd0*/  @!P6 IMAD.IADD R10, R10, 0x1, -R13 ;  /* 0x000000010a0ae824 */ /* 0x000fe400078e0a0d */
[----:B------:R-:W-:Y:S01]  /*3ce0*/  IMAD.MOV.U32 R13, RZ, RZ, R16 ;  /* 0x000000ffff0d7224 */ /* 0x000fe200078e0010 */
[----:B0-----:R-:W-:-:S04]  /*3cf0*/  LOP3.LUT R22, R22, 0x3f, RZ, 0xc0, !PT ;  /* 0x0000003f16167812 */ /* 0x001fc800078ec0ff */
[----:B------:R-:W-:Y:S01]  /*3d00*/  LOP3.LUT R29, R22, 0x40, RZ, 0xfc, !PT ;  /* 0x00000040161d7812 */ /* 0x000fe200078efcff */
[----:B------:R-:W-:-:S04]  /*3d10*/  @!P3 IMAD.MOV R13, RZ, RZ, -R13 ;  /* 0x000000ffff0db224 */ /* 0x000fc800078e0a0d */
[----:B------:R-:W-:Y:S02]  /*3d20*/  IMAD R16, R29, UR4, RZ ;  /* 0x000000041d107c24 */ /* 0x000fe4000f8e02ff */
[----:B------:R-:W-:Y:S01]  /*3d30*/  IMAD R29, R22, UR4, RZ ;  /* 0x00000004161d7c24 */ /* 0x000fe2000f8e02ff */
[----:B------:R-:W-:Y:S01]  /*3d40*/  ULDC.64 UR4, c[0x0][0x218] ;  /* 0x0000860000047ab9 */ /* 0x000fe20000000a00 */
[----:B------:R-:W-:Y:S01]  /*3d50*/  @!P0 IMAD.MOV R20, RZ, RZ, -R20 ;  /* 0x000000ffff148224 */ /* 0x000fe200078e0a14 */
[----:B------:R-:W-:Y:S02]  /*3d60*/  ISETP.GE.AND P0, PT, R4, RZ, PT ;  /* 0x000000ff0400720c */ /* 0x000fe40003f06270 */
[----:B------:R-:W4:Y:S01]  /*3d70*/  LDL.LU R4, [R1+0x38ec] ;  /* 0x0038ec0001047983 */ /* 0x000f220000300800 */
[----:B------:R-:W-:Y:S02]  /*3d80*/  IADD3 R29, P6, R29, UR4, RZ ;  /* 0x000000041d1d7c10 */ /* 0x000fe4000ffde0ff */
[----:B-----5:R-:W-:-:S02]  /*3d90*/  ISETP.NE.AND P3, PT, R3, RZ, PT ;  /* 0x000000ff0300720c */ /* 0x020fc40003f65270 */
[----:B------:R-:W-:Y:S02]  /*3da0*/  LOP3.LUT R22, RZ, R3, RZ, 0x33, !PT ;  /* 0x00000003ff167212 */ /* 0x000fe400078e33ff */
[----:B------:R-:W-:Y:S01]  /*3db0*/  IADD3 R3, P1, R16, UR4, RZ ;  /* 0x0000000410037c10 */ /* 0x000fe2000ff3e0ff */
[----:B------:R-:W-:Y:S01]  /*3dc0*/  @!P4 IMAD.MOV R28, RZ, RZ, -R28 ;  /* 0x000000ffff1cc224 */ /* 0x000fe200078e0a1c */
[----:B------:R-:W-:-:S03]  /*3dd0*/  ULDC UR4, c[0x0][0x240] ;  /* 0x0000900000047ab9 */ /* 0x000fc60000000800 */
[----:B------:R0:W-:Y:S02]  /*3de0*/  STL [R1+0x38b8], R3 ;  /* 0x0038b80301007387 */ /* 0x0001e40000100800 */
[----:B0-----:R-:W-:Y:S02]  /*3df0*/  IMAD.MOV.U32 R3, RZ, RZ, R22 ;  /* 0x000000ffff037224 */ /* 0x001fe400078e0016 */
[----:B------:R-:W5:Y:S03]  /*3e00*/  LDL.LU R22, [R1+0x38e8] ;  /* 0x0038e80001167983 */ /* 0x000f660000300800 */
[C---:B--2---:R-:W-:Y:S01]  /*3e10*/  SEL R12, R3.reuse, R12, !P3 ;  /* 0x0000000c030c7207 */ /* 0x044fe20005800000 */
[----:B------:R0:W-:Y:S01]  /*3e20*/  STL [R1+0x38bc], R29 ;  /* 0x0038bc1d01007387 */ /* 0x0001e20000100800 */
[C---:B---3--:R-:W-:Y:S02]  /*3e30*/  SEL R7, R3.reuse, R7, !P3 ;  /* 0x0000000703077207 */ /* 0x048fe40005800000 */
[----:B------:R-:W-:-:S02]  /*3e40*/  SEL R26, R3, R26, !P3 ;  /* 0x0000001a031a7207 */ /* 0x000fc40005800000 */
[C---:B------:R-:W-:Y:S01]  /*3e50*/  SEL R23, R3.reuse, R23, !P3 ;  /* 0x0000001703177207 */ /* 0x040fe20005800000 */
[----:B0-----:R-:W2:Y:S01]  /*3e60*/  LDL.LU R29, [R1] ;  /* 0x00000000011d7983 */ /* 0x001ea20000300800 */
[----:B------:R-:W-:-:S03]  /*3e70*/  SEL R18, R3, R18, !P3 ;  /* 0x0000001203127207 */ /* 0x000fc60005800000 */
[----:B------:R0:W-:Y:S04]  /*3e80*/  STL [R1+0x54], R12 ;  /* 0x0000540c01007387 */ /* 0x0001e80000100800 */
[----:B0-----:R-:W3:Y:S04]  /*3e90*/  LDL.LU R12, [R1+0x38e4] ;  /* 0x0038e400010c7983 */ /* 0x001ee80000300800 */
[----:B------:R0:W-:Y:S04]  /*3ea0*/  STL [R1+0x50], R7 ;  /* 0x0000500701007387 */ /* 0x0001e80000100800 */
[----:B0-----:R-:W4:Y:S04]  /*3eb0*/  LDL.LU R7, [R1+0x38e0] ;  /* 0x0038e00001077983 */ /* 0x001f280000300800 */
[----:B------:R0:W-:Y:S04]  /*3ec0*/  STL [R1+0x4c], R26 ;  /* 0x00004c1a01007387 */ /* 0x0001e80000100800 */
[----:B0-----:R-:W5:Y:S04]  /*3ed0*/  LDL.LU R26, [R1+0x38dc] ;  /* 0x0038dc00011a7983 */ /* 0x001f680000300800 */
[----:B------:R0:W-:Y:S04]  /*3ee0*/  STL [R1+0x48], R23 ;  /* 0x0000481701007387 */ /* 0x0001e80000100800 */
[----:B0-----:R-:W3:Y:S04]  /*3ef0*/  LDL.LU R23, [R1+0x38d8] ;  /* 0x0038d80001177983 */ /* 0x001ee80000300800 */
[----:B------:R0:W-:Y:S04]  /*3f00*/  STL [R1+0x44], R18 ;  /* 0x0000441201007387 */ /* 0x0001e80000100800 */
[----:B0-----:R-:W4:Y:S01]  /*3f10*/  LDL.LU R18, [R1+0x38d4] ;  /* 0x0038d40001127983 */ /* 0x001f220000300800 */
[----:B--2---:R-:W-:-:S05]  /*3f20*/  SEL R29, R3, R29, !P3 ;  /* 0x0000001d031d7207 */ /* 0x004fca0005800000 */
[----:B------:R4:W-:Y:S01]  /*3f30*/  STL [R1+0x40], R29 ;  /* 0x0000401d01007387 */ /* 0x0009e20000100800 */
[C---:B---3--:R-:W-:Y:S02]  /*3f40*/  SEL R23, R3.reuse, R23, !P3 ;  /* 0x0000001703177207 */ /* 0x048fe40005800000 */
[C---:B----4-:R-:W-:Y:S02]  /*3f50*/  SEL R29, R3.reuse, R18, !P3 ;  /* 0x00000012031d7207 */ /* 0x050fe40005800000 */
[----:B-----5:R-:W-:Y:S01]  /*3f60*/  SEL R18, R3, R26, !P3 ;  /* 0x0000001a03127207 */ /* 0x020fe20005800000 */
[----:B------:R-:W-:Y:S02]  /*3f70*/  IMAD.MOV.U32 R26, RZ, RZ, R3 ;  /* 0x000000ffff1a7224 */ /* 0x000fe400078e0003 */
[----:B------:R-:W-:Y:S03]  /*3f80*/  STL [R1+0x3c], R29 ;  /* 0x00003c1d01007387 */ /* 0x000fe60000100800 */
[----:B------:R-:W-:-:S02]  /*3f90*/  SEL R7, R26, R7, !P3 ;  /* 0x000000071a077207 */ /* 0x000fc40005800000 */
[C---:B------:R-:W-:Y:S01]  /*3fa0*/  SEL R12, R26.reuse, R12, !P3 ;  /* 0x0000000c1a0c7207 */ /* 0x040fe20005800000 */
[----:B------:R-:W-:Y:S01]  /*3fb0*/  STL [R1+0xc], R23 ;  /* 0x00000c1701007387 */ /* 0x000fe20000100800 */
[----:B------:R-:W-:-:S03]  /*3fc0*/  SEL R3, R26, R22, !P3 ;  /* 0x000000161a037207 */ /* 0x000fc60005800000 */
[----:B------:R-:W-:Y:S04]  /*3fd0*/  STL [R1+0x18], R18 ;  /* 0x0000181201007387 */ /* 0x000fe80000100800 */
[----:B------:R0:W-:Y:S04]  /*3fe0*/  STL [R1+0x20], R7 ;  /* 0x0000200701007387 */ /* 0x0001e80000100800 */
[----:B------:R1:W-:Y:S04]  /*3ff0*/  STL [R1+0x38], R12 ;  /* 0x0000380c01007387 */ /* 0x0003e80000100800 */
[----:B------:R2:W-:Y:S01]  /*4000*/  STL [R1+0x34], R3 ;  /* 0x0000340301007387 */ /* 0x0005e20000100800 */
[----:B0-----:R-:W-:-:S02]  /*4010*/  SEL R7, R26, R4, !P3 ;  /* 0x000000041a077207 */ /* 0x001fc40005800000 */
[C---:B------:R-:W-:Y:S02]  /*4020*/  SEL R4, R26.reuse, R0, !P3 ;  /* 0x000000001a047207 */ /* 0x040fe40005800000 */
[C---:B-1----:R-:W-:Y:S01]  /*4030*/  SEL R12, R26.reuse, R11, !P3 ;  /* 0x0000000b1a0c7207 */ /* 0x042fe20005800000 */
[----:B------:R-:W-:Y:S01]  /*4040*/  STL [R1+0x30], R7 ;  /* 0x0000300701007387 */ /* 0x000fe20000100800 */
[C---:B------:R-:W-:Y:S02]  /*4050*/  SEL R0, R26.reuse, R9, !P3 ;  /* 0x000000091a007207 */ /* 0x040fe40005800000 */
[C---:B--2---:R-:W-:Y:S01]  /*4060*/  SEL R3, R26.reuse, R5, !P3 ;  /* 0x000000051a037207 */ /* 0x044fe20005800000 */
[----:B------:R0:W-:Y:S04]  /*4070*/  STL [R1+0x2c], R4 ;  /* 0x00002c0401007387 */ /* 0x0001e80000100800 */
[----:B------:R1:W-:Y:S04]  /*4080*/  STL [R1+0x28], R3 ;  /* 0x0000280301007387 */ /* 0x0003e80000100800 */
[----:B------:R-:W-:Y:S04]  /*4090*/  STL [R1+0x38c0], R12 ;  /* 0x0038c00c01007387 */ /* 0x000fe80000100800 */
[----:B------:R2:W-:Y:S04]  /*40a0*/  STL [R1+0x24], R0 ;  /* 0x0000240001007387 */ /* 0x0005e80000100800 */
[----:B0-----:R-:W3:Y:S01]  /*40b0*/  LDL.LU R4, [R1+0x4c] ;  /* 0x00004c0001047983 */ /* 0x001ee20000300800 */
[----:B-1----:R-:W-:-:S02]  /*40c0*/  SEL R3, R26, R15, !P3 ;  /* 0x0000000f1a037207 */ /* 0x002fc40005800000 */
[----:B--2---:R-:W-:-:S03]  /*40d0*/  SEL R0, R26, R21, !P3 ;  /* 0x000000151a007207 */ /* 0x004fc60005800000 */
[----:B------:R-:W-:Y:S04]  /*40e0*/  STL [R1+0x1c], R3 ;  /* 0x00001c0301007387 */ /* 0x000fe80000100800 */
[----:B---3--:R0:W-:Y:S04]  /*40f0*/  STL [R1+0x38d0], R4 ;  /* 0x0038d00401007387 */ /* 0x0081e80000100800 */
[----:B------:R-:W-:Y:S04]  /*4100*/  STL [R1+0x14], R0 ;  /* 0x0000140001007387 */ /* 0x000fe80000100800 */
[----:B0-----:R-:W2:Y:S04]  /*4110*/  LDL.LU R4, [R1+0x54] ;  /* 0x0000540001047983 */ /* 0x001ea80000300800 */
[----:B------:R-:W3:Y:S04]  /*4120*/  LDL.LU R5, [R1+0x48] ;  /* 0x0000480001057983 */ /* 0x000ee80000300800 */
[----:B------:R-:W4:Y:S04]  /*4130*/  LDL.LU R7, [R1+0x40] ;  /* 0x0000400001077983 */ /* 0x000f280000300800 */
[----:B------:R-:W5:Y:S04]  /*4140*/  LDL.LU R12, [R1+0x20] ;  /* 0x00002000010c7983 */ /* 0x000f680000300800 */
[----:B-----5:R0:W-:Y:S04]  /*4150*/  STL [R1+0x38c4], R12 ;  /* 0x0038c40c01007387 */ /* 0x0201e80000100800 */
[----:B0-----:R-:W5:Y:S04]  /*4160*/  LDL.LU R12, [R1+0x18] ;  /* 0x00001800010c7983 */ /* 0x001f680000300800 */
[----:B-----5:R0:W-:Y:S04]  /*4170*/  STL [R1+0x38c8], R12 ;  /* 0x0038c80c01007387 */ /* 0x0201e80000100800 */
[----:B0-----:R-:W5:Y:S01]  /*4180*/  LDL.LU R12, [R1+0xc] ;  /* 0x00000c00010c7983 */ /* 0x001f620000300800 */
[C---:B------:R-:W-:Y:S01]  /*4190*/  SEL R15, R26.reuse, R25, !P3 ;  /* 0x000000191a0f7207 */ /* 0x040fe20005800000 */
[----:B------:R-:W-:Y:S01]  /*41a0*/  @!P2 IMAD.MOV R6, RZ, RZ, -R6 ;  /* 0x000000ffff06a224 */ /* 0x000fe200078e0a06 */
[----:B------:R-:W-:-:S02]  /*41b0*/  SEL R18, R26, R19, !P3 ;  /* 0x000000131a127207 */ /* 0x000fc40005800000 */
[C---:B------:R-:W-:Y:S01]  /*41c0*/  SEL R25, R26.reuse, R28, !P3 ;  /* 0x0000001c1a197207 */ /* 0x040fe20005800000 */
[----:B-----5:R0:W-:Y:S04]  /*41d0*/  STL [R1+0x38cc], R12 ;  /* 0x0038cc0c01007387 */ /* 0x0201e80000100800 */
[----:B0-----:R-:W5:Y:S01]  /*41e0*/  LDL.LU R12, [R1+0x3c] ;  /* 0x00003c00010c7983 */ /* 0x001f620000300800 */
[C---:B------:R-:W-:Y:S01]  /*41f0*/  SEL R19, R26.reuse, R17, !P3 ;  /* 0x000000111a137207 */ /* 0x040fe20005800000 */
[----:B------:R-:W-:Y:S02]  /*4200*/  IMAD.MOV.U32 R28, RZ, RZ, R26 ;  /* 0x000000ffff1c7224 */ /* 0x000fe400078e001a */
[----:B------:R-:W3:Y:S01]  /*4210*/  LDL.LU R9, [R1+0x2c] ;  /* 0x00002c0001097983 */ /* 0x000ee20000300800 */
[----:B------:R-:W-:Y:S01]  /*4220*/  @!P5 IMAD.MOV R8, RZ, RZ, -R8 ;  /* 0x000000ffff08d224 */ /* 0x000fe200078e0a08 */
[----:B------:R-:W-:-:S02]  /*4230*/  SEL R3, R26, R14, !P3 ;  /* 0x0000000e1a037207 */ /* 0x000fc40005800000 */
[----:B------:R-:W4:Y:S01]  /*4240*/  LDL.LU R11, [R1+0x24] ;  /* 0x00002400010b7983 */ /* 0x000f220000300800 */
[----:B------:R-:W-:Y:S01]  /*4250*/  @!P0 IMAD.MOV R10, RZ, RZ, -R10 ;  /* 0x000000ffff0a8224 */ /* 0x000fe200078e0a0a */
[C---:B------:R-:W-:Y:S02]  /*4260*/  SEL R22, R26.reuse, R20, !P3 ;  /* 0x000000141a167207 */ /* 0x040fe40005800000 */
[----:B------:R-:W4:Y:S01]  /*4270*/  LDL.LU R17, [R1+0x14] ;  /* 0x0000140001117983 */ /* 0x000f220000300800 */
[----:B------:R-:W-:Y:S01]  /*4280*/  SEL R21, R26, R24, !P3 ;  /* 0x000000181a157207 */ /* 0x000fe20005800000 */
[----:B--2---:R-:W-:Y:S01]  /*4290*/  IMAD R4, R4, UR4, RZ ;  /* 0x0000000404047c24 */ /* 0x004fe2000f8e02ff */
[C---:B------:R-:W-:Y:S01]  /*42a0*/  SEL R23, R26.reuse, R13, !P3 ;  /* 0x0000000d1a177207 */ /* 0x040fe20005800000 */
[----:B------:R-:W2:Y:S01]  /*42b0*/  LDL.LU R14, [R1+0x1c] ;  /* 0x00001c00010e7983 */ /* 0x000ea20000300800 */
[C---:B------:R-:W-:Y:S02]  /*42c0*/  SEL R29, R26.reuse, R27, !P3 ;  /* 0x0000001b1a1d7207 */ /* 0x040fe40005800000 */
[----:B------:R-:W-:Y:S01]  /*42d0*/  SEL R24, R26, R2, !P3 ;  /* 0x000000021a187207 */ /* 0x000fe20005800000 */
[----:B------:R-:W2:Y:S01]  /*42e0*/  LDL.LU R20, [R1+0x28] ;  /* 0x0000280001147983 */ /* 0x000ea20000300800 */
[----:B------:R-:W-:-:S03]  /*42f0*/  SEL R26, R28, R6, !P3 ;  /* 0x000000061c1a7207 */ /* 0x000fc60005800000 */
[----:B------:R-:W4:Y:S01]  /*4300*/  LDL.LU R13, [R1+0x30] ;  /* 0x00003000010d7983 */ /* 0x000f220000300800 */
[----:B------:R-:W-:-:S03]  /*4310*/  SEL R27, R28, R8, !P3 ;  /* 0x000000081c1b7207 */ /* 0x000fc60005800000 */
[----:B------:R-:W2:Y:S01]  /*4320*/  LDL.LU R2, [R1+0x50] ;  /* 0x0000500001027983 */ /* 0x000ea20000300800 */
[----:B------:R-:W-:-:S03]  /*4330*/  SEL R28, R28, R10, !P3 ;  /* 0x0000000a1c1c7207 */ /* 0x000fc60005800000 */
[----:B------:R-:W2:Y:S04]  /*4340*/  LDL.LU R6, [R1+0x44] ;  /* 0x0000440001067983 */ /* 0x000ea80000300800 */
[----:B------:R-:W4:Y:S04]  /*4350*/  LDL.LU R8, [R1+0x34] ;  /* 0x0000340001087983 */ /* 0x000f280000300800 */
[----:B------:R-:W3:Y:S04]  /*4360*/  LDL.LU R10, [R1+0x38] ;  /* 0x00003800010a7983 */ /* 0x000ee80000300800 */
[----:B------:R0:W-:Y:S04]  /*4370*/  STL [R1], R4 ;  /* 0x0000000401007387 */ /* 0x0001e80000100800 */
[----:B0-----:R-:W2:Y:S01]  /*4380*/  LDL.LU R4, [R1+0x38d0] ;  /* 0x0038d00001047983 */ /* 0x001ea20000300800 */
[----:B-----5:R-:W-:-:S05]  /*4390*/  IMAD R12, R12, UR4, RZ ;  /* 0x000000040c0c7c24 */ /* 0x020fca000f8e02ff */
[----:B------:R0:W-:Y:S04]  /*43a0*/  STL [R1+0x8], R12 ;  /* 0x0000080c01007387 */ /* 0x0001e80000100800 */
[----:B0-----:R-:W5:Y:S02]  /*43b0*/  LDL.LU R12, [R1+0x38cc] ;  /* 0x0038cc00010c7983 */ /* 0x001f640000300800 */
[----:B-----5:R-:W-:-:S05]  /*43c0*/  IMAD R12, R12, UR4, RZ ;  /* 0x000000040c0c7c24 */ /* 0x020fca000f8e02ff */
[----:B------:R0:W-:Y:S04]  /*43d0*/  STL [R1+0xc], R12 ;  /* 0x00000c0c01007387 */ /* 0x0001e80000100800 */
[----:B0-----:R-:W5:Y:S02]  /*43e0*/  LDL.LU R12, [R1+0x38c8] ;  /* 0x0038c800010c7983 */ /* 0x001f640000300800 */
[----:B-----5:R-:W-:-:S05]  /*43f0*/  IMAD R12, R12, UR4, RZ ;  /* 0x000000040c0c7c24 */ /* 0x020fca000f8e02ff */
[----:B------:R0:W-:Y:S04]  /*4400*/  STL [R1+0x18], R12 ;  /* 0x0000180c01007387 */ /* 0x0001e80000100800 */
[----:B0-----:R-:W5:Y:S01]  /*4410*/  LDL.LU R12, [R1+0x38c4] ;  /* 0x0038c400010c7983 */ /* 0x001f620000300800 */
[----:B---3--:R-:W-:Y:S02]  /*4420*/  IMAD R10, R10, UR4, RZ ;  /* 0x000000040a0a7c24 */ /* 0x008fe4000f8e02ff */
[----:B-----5:R-:W-:-:S05]  /*4430*/  IMAD R12, R12, UR4, RZ ;  /* 0x000000040c0c7c24 */ /* 0x020fca000f8e02ff */
[----:B------:R0:W-:Y:S04]  /*4440*/  STL [R1+0x20], R12 ;  /* 0x0000200c01007387 */ /* 0x0001e80000100800 */
[----:B0-----:R-:W3:Y:S04]  /*4450*/  LDL.LU R12, [R1+0x38c0] ;  /* 0x0038c000010c7983 */ /* 0x001ee80000300800 */
[----:B------:R4:W-:Y:S01]  /*4460*/  STL [R1+0x38], R10 ;  /* 0x0000380a01007387 */ /* 0x0009e20000100800 */
[----:B------:R-:W-:Y:S02]  /*4470*/  IMAD R9, R9, UR4, RZ ;  /* 0x0000000409097c24 */ /* 0x000fe4000f8e02ff */
[----:B----4-:R-:W-:-:S02]  /*4480*/  IMAD R10, R8, UR4, RZ ;  /* 0x00000004080a7c24 */ /* 0x010fc4000f8e02ff */
[----:B------:R-:W-:Y:S02]  /*4490*/  IMAD R8, R13, UR4, RZ ;  /* 0x000000040d087c24 */ /* 0x000fe4000f8e02ff */
[----:B------:R-:W-:-:S03]  /*44a0*/  IMAD R11, R11, UR4, RZ ;  /* 0x000000040b0b7c24 */ /* 0x000fc6000f8e02ff */
[----:B------:R0:W-:Y:S04]  /*44b0*/  STL [R1+0x38a0], R8 ;  /* 0x0038a00801007387 */ /* 0x0001e80000100800 */
[----:B------:R1:W-:Y:S01]  /*44c0*/  STL [R1+0x34], R10 ;  /* 0x0000340a01007387 */ /* 0x0003e20000100800 */
[----:B--2---:R-:W-:Y:S02]  /*44d0*/  IMAD R13, R14, UR4, RZ ;  /* 0x000000040e0d7c24 */ /* 0x004fe4000f8e02ff */
[----:B------:R-:W-:Y:S01]  /*44e0*/  IMAD R14, R17, UR4, RZ ;  /* 0x00000004110e7c24 */ /* 0x000fe2000f8e02ff */
[----:B0-----:R-:W2:Y:S01]  /*44f0*/  LDL.LU R8, [R1] ;  /* 0x0000000001087983 */ /* 0x001ea20000300800 */
[----:B-1----:R-:W-:-:S03]  /*4500*/  IMAD R10, R20, UR4, RZ ;  /* 0x00000004140a7c24 */ /* 0x002fc6000f8e02ff */
[----:B------:R-:W-:Y:S04]  /*4510*/  STL [R1+0x38a4], R9 ;  /* 0x0038a40901007387 */ /* 0x000fe80000100800 */
[----:B------:R-:W-:Y:S01]  /*4520*/  STL [R1+0x389c], R10 ;  /* 0x00389c0a01007387 */ /* 0x000fe20000100800 */
[----:B------:R-:W-:-:S03]  /*4530*/  IMAD R17, R29, UR4, RZ ;  /* 0x000000041d117c24 */ /* 0x000fc6000f8e02ff */
[----:B------:R-:W-:Y:S01]  /*4540*/  STL [R1+0x38a8], R11 ;  /* 0x0038a80b01007387 */ /* 0x000fe20000100800 */
[----:B------:R-:W-:Y:S02]  /*4550*/  IMAD R20, R3, UR4, RZ ;  /* 0x0000000403147c24 */ /* 0x000fe4000f8e02ff */
[----:B---3--:R-:W-:-:S05]  /*4560*/  IMAD R12, R12, UR4, RZ ;  /* 0x000000040c0c7c24 */ /* 0x008fca000f8e02ff */
[----:B------:R-:W-:Y:S04]  /*4570*/  STL [R1+0x38ac], R12 ;  /* 0x0038ac0c01007387 */ /* 0x000fe80000100800 */
[----:B------:R0:W-:Y:S04]  /*4580*/  STL [R1+0x38b0], R13 ;  /* 0x0038b00d01007387 */ /* 0x0001e80000100800 */
[----:B------:R1:W-:Y:S04]  /*4590*/  STL [R1+0x38b4], R14 ;  /* 0x0038b40e01007387 */ /* 0x0003e80000100800 */
[----:B------:R-:W3:Y:S04]  /*45a0*/  LDL.LU R29, [R1+0x38bc] ;  /* 0x0038bc00011d7983 */ /* 0x000ee80000300800 */
[----:B------:R-:W4:Y:S01]  /*45b0*/  LDL.LU R3, [R1+0x38b8] ;  /* 0x0038b80001037983 */ /* 0x000f220000300800 */
[----:B------:R-:W5:Y:S03]  /*45c0*/  S2R R0, SR_TID.X ;  /* 0x0000000000007919 */ /* 0x000f660000002100 */
[----:B0-----:R-:W3:Y:S04]  /*45d0*/  LDL.LU R13, [R1+0x8] ;  /* 0x00000800010d7983 */ /* 0x001ee80000300800 */
[----:B------:R-:W3:Y:S01]  /*45e0*/  LDL.LU R12, [R1+0xc] ;  /* 0x00000c00010c7983 */ /* 0x000ee20000300800 */
[----:B--2---:R-:W-:Y:S01]  /*45f0*/  SHF.R.S32.HI R10, RZ, 0x1f, R8 ;  /* 0x0000001fff0a7819 */ /* 0x004fe20000011408 */
[----:B------:R-:W-:Y:S01]  /*4600*/  IMAD R2, R2, UR4, RZ ;  /* 0x0000000402027c24 */ /* 0x000fe2000f8e02ff */
[----:B-----5:R-:W-:-:S05]  /*4610*/  LOP3.LUT R0, R0, 0x3f, RZ, 0xc0, !PT ;  /* 0x0000003f00007812 */ /* 0x020fca00078ec0ff */
[----:B------:R-:W-:Y:S02]  /*4620*/  IMAD R0, R0, UR6, RZ ;  /* 0x0000000600007c24 */ /* 0x000fe4000f8e02ff */
[----:B------:R-:W-:Y:S01]  /*4630*/  IMAD R4, R4, UR4, RZ ;  /* 0x0000000404047c24 */ /* 0x000fe2000f8e02ff */
[----:B------:R-:W-:Y:S01]  /*4640*/  LEA.HI.X.SX32 R16, R16, UR5, 0x1, P1 ;  /* 0x0000000510107c11 */ /* 0x000fe200088f0eff */
[----:B------:R-:W-:Y:S01]  /*4650*/  IMAD R5, R5, UR4, RZ ;  /* 0x0000000405057c24 */ /* 0x000fe2000f8e02ff */
[----:B------:R-:W-:Y:S01]  /*4660*/  LEA.HI.X.SX32 R0, R0, UR5, 0x1, P6 ;  /* 0x0000000500007c11 */ /* 0x000fe2000b0f0eff */
[----:B------:R-:W-:Y:S01]  /*4670*/  IMAD R6, R6, UR4, RZ ;  /* 0x0000000406067c24 */ /* 0x000fe2000f8e02ff */
[----:B-1----:R-:W-:Y:S01]  /*4680*/  SHF.R.S32.HI R14, RZ, 0x1f, R2 ;  /* 0x0000001fff0e7819 */ /* 0x002fe20000011402 */
[----:B------:R-:W-:Y:S01]  /*4690*/  IMAD R7, R7, UR4, RZ ;  /* 0x0000000407077c24 */ /* 0x000fe2000f8e02ff */
[----:B------:R-:W-:Y:S01]  /*46a0*/  UIMAD UR17, UR17, 0x6e, URZ ;  /* 0x0000006e111178a4 */ /* 0x000fe2000f8e023f */
        /* <DEDUP_REMOVED lines=19> */
[----:B------:R-:W-:Y:S01]  /*47e0*/  ULDC UR5, c[0x0][0x238] ;  /* 0x00008e0000057ab9 */ /* 0x000fe20000000800 */
[----:B------:R-:W-:Y:S01]  /*47f0*/  IMAD R28, R28, UR4, RZ ;  /* 0x000000041c1c7c24 */ /* 0x000fe2000f8e02ff */
[----:B------:R-:W-:Y:S01]  /*4800*/  ULDC UR4, c[0x0][0x238] ;  /* 0x00008e0000047ab9 */ /* 0x000fe20000000800 */
[----:B------:R-:W-:-:S02]  /*4810*/  UIMAD UR42, UR42, 0x62, URZ ;  /* 0x000000622a2a78a4 */ /* 0x000fc4000f8e023f */
[----:B------:R-:W-:Y:S02]  /*4820*/  UIMAD UR58, UR58, 0x61, URZ ;  /* 0x000000613a3a78a4 */ /* 0x000fe4000f8e023f */
[----:B------:R-:W-:Y:S02]  /*4830*/  UIMAD UR22, UR22, 0x60, URZ ;  /* 0x00000060161678a4 */ /* 0x000fe4000f8e023f */
[----:B------:R-:W-:Y:S02]  /*4840*/  UIMAD UR50, UR50, 0x5f, URZ ;  /* 0x0000005f323278a4 */ /* 0x000fe4000f8e023f */
[----:B------:R-:W-:Y:S01]  /*4850*/  UIMAD UR30, UR30, 0x5e, URZ ;  /* 0x0000005e1e1e78a4 */ /* 0x000fe2000f8e023f */
[----:B------:R-:W-:Y:S01]  /*4860*/  ULDC UR6, c[0x0][0x238] ;  /* 0x00008e0000067ab9 */ /* 0x000fe20000000800 */
[C---:B----4-:R-:W-:Y:S02]  /*4870*/  IADD3 R9, P6, R8.reuse, R3, RZ ;  /* 0x0000000308097210 */ /* 0x050fe40007fde0ff */
[----:B---3--:R-:W-:-:S03]  /*4880*/  IADD3 R8, P5, R8, R29, RZ ;  /* 0x0000001d08087210 */ /* 0x008fc60007fbe0ff */
[----:B------:R0:W-:Y:S04]  /*4890*/  STL [R1+0x3660], R9 ;  /* 0x0036600901007387 */ /* 0x0001e80000100800 */
[----:B------:R1:W-:Y:S04]  /*48a0*/  STL [R1+0x3654], R8 ;  /* 0x0036540801007387 */ /* 0x0003e80000100800 */
[----:B------:R-:W2:Y:S01]  /*48b0*/  LDL.LU R11, [R1+0x18] ;  /* 0x00001800010b7983 */ /* 0x000ea20000300800 */
[C---:B0-----:R-:W-:Y:S02]  /*48c0*/  IADD3 R9, P3, R2.reuse, R3, RZ ;  /* 0x0000000302097210 */ /* 0x041fe40007f7e0ff */
[----:B-1----:R-:W-:-:S03]  /*48d0*/  IADD3 R8, P2, R2, R29, RZ ;  /* 0x0000001d02087210 */ /* 0x002fc60007f5e0ff */
[----:B------:R0:W-:Y:S04]  /*48e0*/  STL [R1+0x3658], R9 ;  /* 0x0036580901007387 */ /* 0x0001e80000100800 */
[----:B------:R1:W-:Y:S01]  /*48f0*/  STL [R1+0x364c], R8 ;  /* 0x00364c0801007387 */ /* 0x0003e20000100800 */
[----:B0-----:R-:W-:-:S05]  /*4900*/  IADD3 R9, P1, R4, R3, RZ ;  /* 0x0000000304097210 */ /* 0x001fca0007f3e0ff */
[----:B------:R0:W-:Y:S01]  /*4910*/  STL [R1+0x3650], R9 ;  /* 0x0036500901007387 */ /* 0x0001e20000100800 */
[----:B-1----:R-:W-:-:S03]  /*4920*/  IADD3 R8, P0, R4, R29, RZ ;  /* 0x0000001d04087210 */ /* 0x002fc60007f1e0ff */
[----:B0-----:R-:W3:Y:S04]  /*4930*/  LDL.LU R9, [R1+0x20] ;  /* 0x0000200001097983 */ /* 0x001ee80000300800 */
[----:B------:R0:W-:Y:S02]  /*4940*/  STL [R1+0x3644], R8 ;  /* 0x0036440801007387 */ /* 0x0001e40000100800 */
[----:B0-----:R-:W-:-:S05]  /*4950*/  IADD3 R8, P4, R5, R3, RZ ;  /* 0x0000000305087210 */ /* 0x001fca0007f9e0ff */
[----:B------:R0:W-:Y:S01]  /*4960*/  STL [R1+0x3648], R8 ;  /* 0x0036480801007387 */ /* 0x0001e20000100800 */
[----:B------:R-:W-:Y:S01]  /*4970*/  SHF.R.S32.HI R2, RZ, 0x1f, R4 ;  /* 0x0000001fff027819 */ /* 0x000fe20000011404 */
[----:B0-----:R-:W-:-:S05]  /*4980*/  IMAD.X R8, R10, 0x1, R16, P6 ;  /* 0x000000010a087824 */ /* 0x001fca00030e0610 */
[----:B------:R0:W-:Y:S01]  /*4990*/  STL [R1+0x3640], R8 ;  /* 0x0036400801007387 */ /* 0x0001e20000100800 */
[----:B------:R-:W-:Y:S01]  /*49a0*/  SHF.R.S32.HI R4, RZ, 0x1f, R5 ;  /* 0x0000001fff047819 */ /* 0x000fe20000011405 */
[----:B------:R-:W-:Y:S01]  /*49b0*/  IMAD.X R10, R10, 0x1, R0, P5 ;  /* 0x000000010a0a7824 */ /* 0x000fe200028e0600 */
[----:B------:R-:W-:Y:S01]  /*49c0*/  IADD3 R5, P6, R5, R29, RZ ;  /* 0x0000001d05057210 */ /* 0x000fe20007fde0ff */
[----:B0-----:R-:W4:Y:S04]  /*49d0*/  LDL.LU R8, [R1+0x38] ;  /* 0x0000380001087983 */ /* 0x001f280000300800 */
[----:B------:R-:W-:Y:S04]  /*49e0*/  STL [R1+0x363c], R5 ;  /* 0x00363c0501007387 */ /* 0x000fe80000100800 */
[----:B------:R0:W-:Y:S02]  /*49f0*/  STL [R1+0x3630], R10 ;  /* 0x0036300a01007387 */ /* 0x0001e40000100800 */
[----:B0-----:R-:W-:-:S05]  /*4a00*/  IADD3 R10, P5, R6, R3, RZ ;  /* 0x00000003060a7210 */ /* 0x001fca0007fbe0ff */
[----:B------:R0:W-:Y:S02]  /*4a10*/  STL [R1+0x3638], R10 ;  /* 0x0036380a01007387 */ /* 0x0001e40000100800 */
[----:B0-----:R-:W-:-:S05]  /*4a20*/  IMAD.X R10, R14, 0x1, R16, P3 ;  /* 0x000000010e0a7824 */ /* 0x001fca00018e0610 */
[----:B------:R0:W-:Y:S04]  /*4a30*/  STL [R1+0x3634], R10 ;  /* 0x0036340a01007387 */ /* 0x0001e80000100800 */
[----:B0-----:R-:W5:Y:S01]  /*4a40*/  LDL.LU R10, [R1+0x34] ;  /* 0x00003400010a7983 */ /* 0x001f620000300800 */
[----:B------:R-:W-:Y:S01]  /*4a50*/  SHF.R.S32.HI R5, RZ, 0x1f, R6 ;  /* 0x0000001fff057819 */ /* 0x000fe20000011406 */
[----:B------:R-:W-:Y:S01]  /*4a60*/  IMAD.X R14, R14, 0x1, R0, P2 ;  /* 0x000000010e0e7824 */ /* 0x000fe200010e0600 */
[----:B------:R-:W-:-:S05]  /*4a70*/  IADD3 R6, P3, R6, R29, RZ ;  /* 0x0000001d06067210 */ /* 0x000fca0007f7e0ff */
[----:B------:R-:W-:Y:S04]  /*4a80*/  STL [R1+0x362c], R6 ;  /* 0x00362c0601007387 */ /* 0x000fe80000100800 */
[----:B------:R0:W-:Y:S02]  /*4a90*/  STL [R1+0x3620], R14 ;  /* 0x0036200e01007387 */ /* 0x0001e40000100800 */
[----:B0-----:R-:W-:Y:S02]  /*4aa0*/  IADD3 R14, P2, R7, R3, RZ ;  /* 0x00000003070e7210 */ /* 0x001fe40007f5e0ff */
[----:B------:R-:W-:-:S03]  /*4ab0*/  SHF.R.S32.HI R6, RZ, 0x1f, R7 ;  /* 0x0000001fff067819 */ /* 0x000fc60000011407 */
[----:B------:R0:W-:Y:S02]  /*4ac0*/  STL [R1+0x3628], R14 ;  /* 0x0036280e01007387 */ /* 0x0001e40000100800 */
[C---:B0-----:R-:W-:Y:S01]  /*4ad0*/  IMAD.X R14, R2.reuse, 0x1, R16, P1 ;  /* 0x00000001020e7824 */ /* 0x041fe200008e0610 */
[----:B------:R-:W-:Y:S01]  /*4ae0*/  IADD3 R7, P1, R7, R29, RZ ;  /* 0x0000001d07077210 */ /* 0x000fe20007f3e0ff */
[----:B------:R-:W-:-:S03]  /*4af0*/  IMAD.X R2, R2, 0x1, R0, P0 ;  /* 0x0000000102027824 */ /* 0x000fc600000e0600 */
[----:B------:R0:W-:Y:S04]  /*4b00*/  STL [R1+0x3624], R14 ;  /* 0x0036240e01007387 */ /* 0x0001e80000100800 */
[----:B0-----:R-:W5:Y:S04]  /*4b10*/  LDL.LU R14, [R1+0x38b4] ;  /* 0x0038b400010e7983 */ /* 0x001f680000300800 */
[----:B------:R-:W-:Y:S04]  /*4b20*/  STL [R1+0x361c], R7 ;  /* 0x00361c0701007387 */ /* 0x000fe80000100800 */
[----:B------:R0:W-:Y:S02]  /*4b30*/  STL [R1+0x3610], R2 ;  /* 0x0036100201007387 */ /* 0x0001e40000100800 */
[----:B0-----:R-:W-:-:S05]  /*4b40*/  IADD3 R2, P0, R13, R3, RZ ;  /* 0x000000030d027210 */ /* 0x001fca0007f1e0ff */
[----:B------:R0:W-:Y:S01]  /*4b50*/  STL [R1+0x3618], R2 ;  /* 0x0036180201007387 */ /* 0x0001e20000100800 */
[----:B------:R-:W-:Y:S01]  /*4b60*/  SHF.R.S32.HI R7, RZ, 0x1f, R13 ;  /* 0x0000001fff077819 */ /* 0x000fe2000001140d */
[C---:B0-----:R-:W-:Y:S02]  /*4b70*/  IMAD.X R2, R4.reuse, 0x1, R16, P4 ;  /* 0x0000000104027824 */ /* 0x041fe400020e0610 */
[----:B------:R-:W-:-:S03]  /*4b80*/  IMAD.X R4, R4, 0x1, R0, P6 ;  /* 0x0000000104047824 */ /* 0x000fc600030e0600 */
[----:B------:R0:W-:Y:S02]  /*4b90*/  STL [R1+0x3614], R2 ;  /* 0x0036140201007387 */ /* 0x0001e40000100800 */
[----:B0-----:R-:W-:Y:S02]  /*4ba0*/  IADD3 R2, P4, R13, R29, RZ ;  /* 0x0000001d0d027210 */ /* 0x001fe40007f9e0ff */
[----:B------:R-:W5:Y:S04]  /*4bb0*/  LDL.LU R13, [R1+0x38b0] ;  /* 0x0038b000010d7983 */ /* 0x000f680000300800 */
        /* <DEDUP_REMOVED lines=12> */
[----:B--2---:R-:W-:-:S05]  /*4c80*/  IADD3 R5, P3, R11, R3, RZ ;  /* 0x000000030b057210 */ /* 0x004fca0007f7e0ff */
[----:B------:R0:W-:Y:S01]  /*4c90*/  STL [R1+0x35f8], R5 ;  /* 0x0035f80501007387 */ /* 0x0001e20000100800 */
[----:B------:R-:W-:Y:S01]  /*4ca0*/  SHF.R.S32.HI R4, RZ, 0x1f, R11 ;  /* 0x0000001fff047819 */ /* 0x000fe2000001140b */
[C---:B0-----:R-:W-:Y:S02]  /*4cb0*/  IMAD.X R5, R6.reuse, 0x1, R16, P2 ;  /* 0x0000000106057824 */ /* 0x041fe400010e0610 */
[----:B------:R-:W-:-:S03]  /*4cc0*/  IMAD.X R6, R6, 0x1, R0, P1 ;  /* 0x0000000106067824 */ /* 0x000fc600008e0600 */
[----:B------:R0:W-:Y:S02]  /*4cd0*/  STL [R1+0x35f4], R5 ;  /* 0x0035f40501007387 */ /* 0x0001e40000100800 */
[----:B0-----:R-:W-:Y:S02]  /*4ce0*/  IADD3 R5, P2, R11, R29, RZ ;  /* 0x0000001d0b057210 */ /* 0x001fe40007f5e0ff */
[----:B------:R-:W2:Y:S04]  /*4cf0*/  LDL.LU R11, [R1+0x38a8] ;  /* 0x0038a800010b7983 */ /* 0x000ea80000300800 */
[----:B------:R-:W-:Y:S04]  /*4d00*/  STL [R1+0x35ec], R5 ;  /* 0x0035ec0501007387 */ /* 0x000fe80000100800 */
[----:B------:R3:W-:Y:S02]  /*4d10*/  STL [R1+0x35e0], R6 ;  /* 0x0035e00601007387 */ /* 0x0007e40000100800 */
[----:B---3--:R-:W-:-:S05]  /*4d20*/  IADD3 R6, P1, R9, R3, RZ ;  /* 0x0000000309067210 */ /* 0x008fca0007f3e0ff */
[----:B------:R0:W-:Y:S01]  /*4d30*/  STL [R1+0x35e8], R6 ;  /* 0x0035e80601007387 */ /* 0x0001e20000100800 */
[----:B------:R-:W-:Y:S01]  /*4d40*/  SHF.R.S32.HI R5, RZ, 0x1f, R9 ;  /* 0x0000001fff057819 */ /* 0x000fe20000011409 */
[C---:B0-----:R-:W-:Y:S02]  /*4d50*/  IMAD.X R6, R7.reuse, 0x1, R16, P0 ;  /* 0x0000000107067824 */ /* 0x041fe400000e0610 */
[----:B------:R-:W-:-:S03]  /*4d60*/  IMAD.X R7, R7, 0x1, R0, P4 ;  /* 0x0000000107077824 */ /* 0x000fc600020e0600 */
[----:B------:R0:W-:Y:S02]  /*4d70*/  STL [R1+0x35e4], R6 ;  /* 0x0035e40601007387 */ /* 0x0001e40000100800 */
[----:B0-----:R-:W-:Y:S02]  /*4d80*/  IADD3 R6, P0, R9, R29, RZ ;  /* 0x0000001d09067210 */ /* 0x001fe40007f1e0ff */
[----:B------:R-:W3:Y:S04]  /*4d90*/  LDL.LU R9, [R1+0x38a4] ;  /* 0x0038a40001097983 */ /* 0x000ee80000300800 */
[----:B------:R-:W-:Y:S04]  /*4da0*/  STL [R1+0x35dc], R6 ;  /* 0x0035dc0601007387 */ /* 0x000fe80000100800 */
[----:B------:R4:W-:Y:S02]  /*4db0*/  STL [R1+0x35d0], R7 ;  /* 0x0035d00701007387 */ /* 0x0009e40000100800 */
[----:B----4-:R-:W-:-:S05]  /*4dc0*/  IADD3 R7, P4, R8, R3, RZ ;  /* 0x0000000308077210 */ /* 0x010fca0007f9e0ff */
[----:B------:R0:W-:Y:S01]  /*4dd0*/  STL [R1+0x35d8], R7 ;  /* 0x0035d80701007387 */ /* 0x0001e20000100800 */
[----:B------:R-:W-:Y:S01]  /*4de0*/  SHF.R.S32.HI R6, RZ, 0x1f, R8 ;  /* 0x0000001fff067819 */ /* 0x000fe20000011408 */
[----:B0-----:R-:W-:-:S05]  /*4df0*/  IMAD.X R7, R2, 0x1, R16, P6 ;  /* 0x0000000102077824 */ /* 0x001fca00030e0610 */
[----:B------:R0:W-:Y:S01]  /*4e00*/  STL [R1+0x35d4], R7 ;  /* 0x0035d40701007387 */ /* 0x0001e20000100800 */
[----:B------:R-:W-:Y:S01]  /*4e10*/  IMAD.X R2, R2, 0x1, R0, P5 ;  /* 0x0000000102027824 */ /* 0x000fe200028e0600 */
[----:B0-----:R-:W-:Y:S02]  /*4e20*/  IADD3 R7, P6, R8, R29, RZ ;  /* 0x0000001d08077210 */ /* 0x001fe40007fde0ff */
[----:B------:R-:W4:Y:S04]  /*4e30*/  LDL.LU R8, [R1+0x38a0] ;  /* 0x0038a00001087983 */ /* 0x000f280000300800 */
[----:B------:R-:W-:Y:S04]  /*4e40*/  STL [R1+0x35cc], R7 ;  /* 0x0035cc0701007387 */ /* 0x000fe80000100800 */
[----:B------:R5:W-:Y:S02]  /*4e50*/  STL [R1+0x35c0], R2 ;  /* 0x0035c00201007387 */ /* 0x000be40000100800 */
[----:B-----5:R-:W-:-:S05]  /*4e60*/  IADD3 R2, P5, R10, R3, RZ ;  /* 0x000000030a027210 */ /* 0x020fca0007fbe0ff */
[----:B------:R0:W-:Y:S01]  /*4e70*/  STL [R1+0x35c8], R2 ;  /* 0x0035c80201007387 */ /* 0x0001e20000100800 */
[----:B------:R-:W-:Y:S01]  /*4e80*/  SHF.R.S32.HI R7, RZ, 0x1f, R10 ;  /* 0x0000001fff077819 */ /* 0x000fe2000001140a */
[----:B0-----:R-:W-:-:S05]  /*4e90*/  IMAD.X R2, R4, 0x1, R16, P3 ;  /* 0x0000000104027824 */ /* 0x001fca00018e0610 */
[----:B------:R0:W-:Y:S02]  /*4ea0*/  STL [R1+0x35c4], R2 ;  /* 0x0035c40201007387 */ /* 0x0001e40000100800 */
[----:B0-----:R-:W-:Y:S02]  /*4eb0*/  IADD3 R2, P3, R10, R29, RZ ;  /* 0x0000001d0a027210 */ /* 0x001fe40007f7e0ff */
[----:B------:R-:W5:Y:S01]  /*4ec0*/  LDL.LU R10, [R1+0x389c] ;  /* 0x00389c00010a7983 */ /* 0x000f620000300800 */
[----:B------:R-:W-:-:S03]  /*4ed0*/  IMAD.X R4, R4, 0x1, R0, P2 ;  /* 0x0000000104047824 */ /* 0x000fc600010e0600 */
[----:B------:R-:W-:Y:S04]  /*4ee0*/  STL [R1+0x35bc], R2 ;  /* 0x0035bc0201007387 */ /* 0x000fe80000100800 */
[----:B------:R4:W-:Y:S02]  /*4ef0*/  STL [R1+0x35b0], R4 ;  /* 0x0035b00401007387 */ /* 0x0009e40000100800 */
[----:B----4-:R-:W-:Y:S02]  /*4f00*/  IADD3 R4, P2, R8, R3, RZ ;  /* 0x0000000308047210 */ /* 0x010fe40007f5e0ff */
[----:B------:R-:W-:-:S03]  /*4f10*/  SHF.R.S32.HI R2, RZ, 0x1f, R8 ;  /* 0x0000001fff027819 */ /* 0x000fc60000011408 */
[----:B------:R0:W-:Y:S02]  /*4f20*/  STL [R1+0x35b8], R4 ;  /* 0x0035b80401007387 */ /* 0x0001e40000100800 */
[C---:B0-----:R-:W-:Y:S01]  /*4f30*/  IMAD.X R4, R5.reuse, 0x1, R16, P1 ;  /* 0x0000000105047824 */ /* 0x041fe200008e0610 */
[----:B------:R-:W-:Y:S01]  /*4f40*/  IADD3 R8, P1, R8, R29, RZ ;  /* 0x0000001d08087210 */ /* 0x000fe20007f3e0ff */
[----:B------:R-:W-:-:S03]  /*4f50*/  IMAD.X R5, R5, 0x1, R0, P0 ;  /* 0x0000000105057824 */ /* 0x000fc600000e0600 */
[----:B------:R-:W-:Y:S04]  /*4f60*/  STL [R1+0x35b4], R4 ;  /* 0x0035b40401007387 */ /* 0x000fe80000100800 */
[----:B------:R3:W-:Y:S04]  /*4f70*/  STL [R1+0x35ac], R8 ;  /* 0x0035ac0801007387 */ /* 0x0007e80000100800 */
[----:B------:R0:W-:Y:S01]  /*4f80*/  STL [R1+0x35a0], R5 ;  /* 0x0035a00501007387 */ /* 0x0001e20000100800 */
[----:B---3--:R-:W-:Y:S01]  /*4f90*/  IADD3 R8, P0, R9, R3, RZ ;  /* 0x0000000309087210 */ /* 0x008fe20007f1e0ff */
[----:B0-----:R-:W-:-:S04]  /*4fa0*/  IMAD.X R5, R6, 0x1, R16, P4 ;  /* 0x0000000106057824 */ /* 0x001fc800020e0610 */
[----:B------:R0:W-:Y:S01]  /*4fb0*/  STL [R1+0x35a8], R8 ;  /* 0x0035a80801007387 */ /* 0x0001e20000100800 */
[----:B------:R-:W-:-:S03]  /*4fc0*/  SHF.R.S32.HI R4, RZ, 0x1f, R9 ;  /* 0x0000001fff047819 */ /* 0x000fc60000011409 */
[----:B------:R-:W-:Y:S01]  /*4fd0*/  STL [R1+0x35a4], R5 ;  /* 0x0035a40501007387 */ /* 0x000fe20000100800 */
[----:B0-----:R-:W-:Y:S01]  /*4fe0*/  IADD3 R8, P4, R9, R29, RZ ;  /* 0x0000001d09087210 */ /* 0x001fe20007f9e0ff */
[----:B------:R-:W-:Y:S01]  /*4ff0*/  IMAD.X R9, R6, 0x1, R0, P6 ;  /* 0x0000000106097824 */ /* 0x000fe200030e0600 */
[----:B-----5:R-:W-:-:S03]  /*5000*/  IADD3 R6, P6, R10, R3, RZ ;  /* 0x000000030a067210 */ /* 0x020fc60007fde0ff */
[----:B------:R0:W-:Y:S04]  /*5010*/  STL [R1+0x359c], R8 ;  /* 0x00359c0801007387 */ /* 0x0001e80000100800 */
[----:B------:R1:W-:Y:S01]  /*5020*/  STL [R1+0x3590], R9 ;  /* 0x0035900901007387 */ /* 0x0003e20000100800 */
[----:B0-----:R-:W-:-:S03]  /*5030*/  IMAD.X R8, R7, 0x1, R16, P5 ;  /* 0x0000000107087824 */ /* 0x001fc600028e0610 */
[----:B------:R-:W-:Y:S01]  /*5040*/  STL [R1+0x3598], R6 ;  /* 0x0035980601007387 */ /* 0x000fe20000100800 */
[----:B-1----:R-:W-:-:S03]  /*5050*/  IADD3 R9, P5, R10, R29, RZ ;  /* 0x0000001d0a097210 */ /* 0x002fc60007fbe0ff */
[----:B------:R0:W-:Y:S04]  /*5060*/  STL [R1+0x3594], R8 ;  /* 0x0035940801007387 */ /* 0x0001e80000100800 */
[----:B------:R1:W-:Y:S01]  /*5070*/  STL [R1+0x358c], R9 ;  /* 0x00358c0901007387 */ /* 0x0003e20000100800 */
[----:B0-----:R-:W-:Y:S01]  /*5080*/  IMAD.X R8, R7, 0x1, R0, P3 ;  /* 0x0000000107087824 */ /* 0x001fe200018e0600 */
[----:B--2---:R-:W-:Y:S01]  /*5090*/  IADD3 R7, P3, R11, R3, RZ ;  /* 0x000000030b077210 */ /* 0x004fe20007f7e0ff */
[----:B-1----:R-:W-:-:S03]  /*50a0*/  IMAD.X R9, R2, 0x1, R16, P2 ;  /* 0x0000000102097824 */ /* 0x002fc600010e0610 */
[----:B------:R0:W-:Y:S01]  /*50b0*/  STL [R1+0x3580], R8 ;  /* 0x0035800801007387 */ /* 0x0001e20000100800 */
[----:B------:R-:W-:-:S03]  /*50c0*/  IMAD.X R2, R2, 0x1, R0, P1 ;  /* 0x0000000102027824 */ /* 0x000fc600008e0600 */
[----:B------:R-:W-:Y:S01]  /*50d0*/  STL [R1+0x3588], R7 ;  /* 0x0035880701007387 */ /* 0x000fe20000100800 */
[----:B0-----:R-:W-:-:S03]  /*50e0*/  IADD3 R8, P2, R11, R29, RZ ;  /* 0x0000001d0b087210 */ /* 0x001fc60007f5e0ff */
[----:B------:R0:W-:Y:S01]  /*50f0*/  STL [R1+0x3584], R9 ;  /* 0x0035840901007387 */ /* 0x0001e20000100800 */
[----:B------:R-:W-:-:S03]  /*5100*/  SHF.R.S32.HI R5, RZ, 0x1f, R10 ;  /* 0x0000001fff057819 */ /* 0x000fc6000001140a */
[----:B------:R1:W-:Y:S04]  /*5110*/  STL [R1+0x357c], R8 ;  /* 0x00357c0801007387 */ /* 0x0003e80000100800 */
[----:B------:R2:W-:Y:S01]  /*5120*/  STL [R1+0x3570], R2 ;  /* 0x0035700201007387 */ /* 0x0005e20000100800 */
[----:B0-----:R-:W-:Y:S01]  /*5130*/  IADD3 R9, P1, R12, R3, RZ ;  /* 0x000000030c097210 */ /* 0x001fe20007f3e0ff */
[----:B-1----:R-:W-:-:S04]  /*5140*/  IMAD.X R8, R4, 0x1, R16, P0 ;  /* 0x0000000104087824 */ /* 0x002fc800000e0610 */
[----:B------:R-:W-:Y:S01]  /*5150*/  STL [R1+0x3578], R9 ;  /* 0x0035780901007387 */ /* 0x000fe20000100800 */
[----:B------:R-:W-:Y:S01]  /*5160*/  IMAD.X R4, R4, 0x1, R0, P4 ;  /* 0x0000000104047824 */ /* 0x000fe200020e0600 */
[----:B--2---:R-:W-:Y:S02]  /*5170*/  IADD3 R2, P0, R12, R29, RZ ;  /* 0x0000001d0c027210 */ /* 0x004fe40007f1e0ff */
[----:B------:R0:W-:Y:S04]  /*5180*/  STL [R1+0x3574], R8 ;  /* 0x0035740801007387 */ /* 0x0001e80000100800 */
[----:B------:R1:W-:Y:S01]  /*5190*/  STL [R1+0x356c], R2 ;  /* 0x00356c0201007387 */ /* 0x0003e20000100800 */
[----:B------:R-:W-:-:S03]  /*51a0*/  SHF.R.S32.HI R6, RZ, 0x1f, R11 ;  /* 0x0000001fff067819 */ /* 0x000fc6000001140b */
[----:B------:R2:W-:Y:S01]  /*51b0*/  STL [R1+0x3560], R4 ;  /* 0x0035600401007387 */ /* 0x0005e20000100800 */
[----:B0-----:R-:W-:Y:S01]  /*51c0*/  IADD3 R8, P4, R13, R3, RZ ;  /* 0x000000030d087210 */ /* 0x001fe20007f9e0ff */
[----:B-1----:R-:W-:-:S04]  /*51d0*/  IMAD.X R2, R5, 0x1, R16, P6 ;  /* 0x0000000105027824 */ /* 0x002fc800030e0610 */
[----:B------:R-:W-:Y:S01]  /*51e0*/  STL [R1+0x3568], R8 ;  /* 0x0035680801007387 */ /* 0x000fe20000100800 */
[----:B--2---:R-:W-:-:S03]  /*51f0*/  IADD3 R4, P6, R13, R29, RZ ;  /* 0x0000001d0d047210 */ /* 0x004fc60007fde0ff */
[----:B------:R0:W-:Y:S04]  /*5200*/  STL [R1+0x3564], R2 ;  /* 0x0035640201007387 */ /* 0x0001e80000100800 */
[----:B------:R1:W-:Y:S01]  /*5210*/  STL [R1+0x355c], R4 ;  /* 0x00355c0401007387 */ /* 0x0003e20000100800 */
[----:B0-----:R-:W-:Y:S02]  /*5220*/  IMAD.X R2, R5, 0x1, R0, P5 ;  /* 0x0000000105027824 */ /* 0x001fe400028e0600 */
[----:B------:R-:W-:Y:S01]  /*5230*/  IMAD.X R5, R6, 0x1, R16, P3 ;  /* 0x0000000106057824 */ /* 0x000fe200018e0610 */
[----:B-1----:R-:W-:Y:S02]  /*5240*/  IADD3 R4, P5, R14, R3, RZ ;  /* 0x000000030e047210 */ /* 0x002fe40007fbe0ff */
[----:B------:R0:W-:Y:S01]  /*5250*/  STL [R1+0x3550], R2 ;  /* 0x0035500201007387 */ /* 0x0001e20000100800 */
[----:B------:R-:W-:-:S03]  /*5260*/  SHF.R.S32.HI R7, RZ, 0x1f, R12 ;  /* 0x0000001fff077819 */ /* 0x000fc6000001140c */
[----:B------:R-:W-:Y:S04]  /*5270*/  STL [R1+0x3558], R4 ;  /* 0x0035580401007387 */ /* 0x000fe80000100800 */
[----:B------:R1:W-:Y:S01]  /*5280*/  STL [R1+0x3554], R5 ;  /* 0x0035540501007387 */ /* 0x0003e20000100800 */
[----:B0-----:R-:W-:-:S05]  /*5290*/  IADD3 R2, P3, R14, R29, RZ ;  /* 0x0000001d0e027210 */ /* 0x001fca0007f7e0ff */
[----:B------:R0:W-:Y:S01]  /*52a0*/  STL [R1+0x354c], R2 ;  /* 0x00354c0201007387 */ /* 0x0001e20000100800 */
[----:B-1----:R-:W-:Y:S02]  /*52b0*/  IMAD.X R5, R6, 0x1, R0, P2 ;  /* 0x0000000106057824 */ /* 0x002fe400010e0600 */
[----:B------:R-:W-:Y:S01]  /*52c0*/  IMAD.X R6, R7, 0x1, R16, P1 ;  /* 0x0000000107067824 */ /* 0x000fe200008e0610 */
[----:B------:R-:W-:Y:S02]  /*52d0*/  SHF.R.S32.HI R9, RZ, 0x1f, R13 ;  /* 0x0000001fff097819 */ /* 0x000fe4000001140d */
[----:B------:R1:W-:Y:S01]  /*52e0*/  STL [R1+0x3540], R5 ;  /* 0x0035400501007387 */ /* 0x0003e20000100800 */
[----:B0-----:R-:W-:-:S05]  /*52f0*/  IADD3 R2, P2, R15, R3, RZ ;  /* 0x000000030f027210 */ /* 0x001fca0007f5e0ff */
[----:B------:R-:W-:Y:S01]  /*5300*/  STL [R1+0x3548], R2 ;  /* 0x0035480201007387 */ /* 0x000fe20000100800 */
[----:B-1----:R-:W-:-:S03]  /*5310*/  IADD3 R5, P1, R15, R29, RZ ;  /* 0x0000001d0f057210 */ /* 0x002fc60007f3e0ff */
[----:B------:R0:W-:Y:S04]  /*5320*/  STL [R1+0x3544], R6 ;  /* 0x0035440601007387 */ /* 0x0001e80000100800 */
[----:B------:R1:W-:Y:S01]  /*5330*/  STL [R1+0x353c], R5 ;  /* 0x00353c0501007387 */ /* 0x0003e20000100800 */
[----:B0-----:R-:W-:Y:S01]  /*5340*/  IMAD.X R6, R7, 0x1, R0, P0 ;  /* 0x0000000107067824 */ /* 0x001fe200000e0600 */
[----:B------:R-:W-:Y:S01]  /*5350*/  IADD3 R7, P0, R17, R3, RZ ;  /* 0x0000000311077210 */ /* 0x000fe20007f1e0ff */
[----:B-1----:R-:W-:-:S03]  /*5360*/  IMAD.X R5, R9, 0x1, R16, P4 ;  /* 0x0000000109057824 */ /* 0x002fc600020e0610 */
[----:B------:R0:W-:Y:S01]  /*5370*/  STL [R1+0x3530], R6 ;  /* 0x0035300601007387 */ /* 0x0001e20000100800 */
[----:B------:R-:W-:-:S03]  /*5380*/  SHF.R.S32.HI R8, RZ, 0x1f, R14 ;  /* 0x0000001fff087819 */ /* 0x000fc6000001140e */
[----:B------:R-:W-:Y:S04]  /*5390*/  STL [R1+0x3538], R7 ;  /* 0x0035380701007387 */ /* 0x000fe80000100800 */
[----:B------:R1:W-:Y:S01]  /*53a0*/  STL [R1+0x3534], R5 ;  /* 0x0035340501007387 */ /* 0x0003e20000100800 */
[----:B0-----:R-:W-:-:S05]  /*53b0*/  IADD3 R6, P4, R17, R29, RZ ;  /* 0x0000001d11067210 */ /* 0x001fca0007f9e0ff */
[----:B------:R0:W-:Y:S01]  /*53c0*/  STL [R1+0x352c], R6 ;  /* 0x00352c0601007387 */ /* 0x0001e20000100800 */
[----:B-1----:R-:W-:Y:S02]  /*53d0*/  IMAD.X R5, R9, 0x1, R0, P6 ;  /* 0x0000000109057824 */ /* 0x002fe400030e0600 */
[----:B------:R-:W-:-:S03]  /*53e0*/  IMAD.X R9, R8, 0x1, R16, P5 ;  /* 0x0000000108097824 */ /* 0x000fc600028e0610 */
[----:B------:R1:W-:Y:S01]  /*53f0*/  STL [R1+0x3520], R5 ;  /* 0x0035200501007387 */ /* 0x0003e20000100800 */
[----:B0-----:R-:W-:Y:S02]  /*5400*/  IADD3 R6, P6, R18, R3, RZ ;  /* 0x0000000312067210 */ /* 0x001fe40007fde0ff */
[----:B------:R-:W-:-:S03]  /*5410*/  SHF.R.S32.HI R4, RZ, 0x1f, R15 ;  /* 0x0000001fff047819 */ /* 0x000fc6000001140f */
[----:B------:R-:W-:Y:S01]  /*5420*/  STL [R1+0x3528], R6 ;  /* 0x0035280601007387 */ /* 0x000fe20000100800 */
[----:B-1----:R-:W-:-:S03]  /*5430*/  IADD3 R5, P5, R18, R29, RZ ;  /* 0x0000001d12057210 */ /* 0x002fc60007fbe0ff */
        /* <DEDUP_REMOVED lines=11> */
[----:B-1----:R-:W-:Y:S01]  /*54f0*/  IMAD.X R8, R4, 0x1, R0, P1 ;  /* 0x0000000104087824 */ /* 0x002fe200008e0600 */
[----:B------:R-:W-:Y:S02]  /*5500*/  IADD3 R4, P1, R20, R3, RZ ;  /* 0x0000000314047210 */ /* 0x000fe40007f3e0ff */
[----:B------:R-:W-:Y:S02]  /*5510*/  SHF.R.S32.HI R7, RZ, 0x1f, R18 ;  /* 0x0000001fff077819 */ /* 0x000fe40000011412 */
[----:B------:R1:W-:Y:S01]  /*5520*/  STL [R1+0x3500], R8 ;  /* 0x0035000801007387 */ /* 0x0003e20000100800 */
[----:B0-----:R-:W-:-:S03]  /*5530*/  IMAD.X R9, R2, 0x1, R16, P0 ;  /* 0x0000000102097824 */ /* 0x001fc600000e0610 */
        /* <DEDUP_REMOVED lines=47> */
[----:B0-----:R-:W-:Y:S01]  /*5830*/  IADD3 R9, P5, R25, R29, RZ ;  /* 0x0000001d19097210 */ /* 0x001fe20007fbe0ff */
[----:B-1----:R-:W-:-:S04]  /*5840*/  IMAD.X R8, R2, 0x1, R0, P3 ;  /* 0x0000000102087824 */ /* 0x002fc800018e0600 */
[----:B------:R0:W-:Y:S01]  /*5850*/  STL [R1+0x34a4], R9 ;  /* 0x0034a40901007387 */ /* 0x0001e20000100800 */
[----:B------:R-:W-:-:S03]  /*5860*/  IADD3 R2, P3, R26, R3, RZ ;  /* 0x000000031a027210 */ /* 0x000fc60007f7e0ff */
[----:B------:R1:W-:Y:S01]  /*5870*/  STL [R1+0x349c], R8 ;  /* 0x00349c0801007387 */ /* 0x0003e20000100800 */
[----:B------:R-:W-:Y:S01]  /*5880*/  SHF.R.S32.HI R6, RZ, 0x1f, R24 ;  /* 0x0000001fff067819 */ /* 0x000fe20000011418 */
[----:B0-----:R-:W-:Y:S02]  /*5890*/  IMAD.X R9, R7, 0x1, R16, P2 ;  /* 0x0000000107097824 */ /* 0x001fe400010e0610 */
[----:B------:R-:W-:Y:S01]  /*58a0*/  STL [R1+0x34a8], R2 ;  /* 0x0034a80201007387 */ /* 0x000fe20000100800 */
[----:B-1----:R-:W-:-:S03]  /*58b0*/  IADD3 R8, P2, R26, R29, RZ ;  /* 0x0000001d1a087210 */ /* 0x002fc60007f5e0ff */
[----:B------:R0:W-:Y:S04]  /*58c0*/  STL [R1+0x34a0], R9 ;  /* 0x0034a00901007387 */ /* 0x0001e80000100800 */
[----:B------:R1:W-:Y:S01]  /*58d0*/  STL [R1+0x3494], R8 ;  /* 0x0034940801007387 */ /* 0x0003e20000100800 */
[----:B------:R-:W-:Y:S01]  /*58e0*/  SHF.R.S32.HI R5, RZ, 0x1f, R25 ;  /* 0x0000001fff057819 */ /* 0x000fe20000011419 */
[----:B0-----:R-:W-:Y:S02]  /*58f0*/  IMAD.X R9, R7, 0x1, R0, P1 ;  /* 0x0000000107097824 */ /* 0x001fe400008e0600 */
[C---:B------:R-:W-:Y:S01]  /*5900*/  IMAD.X R7, R6.reuse, 0x1, R16, P0 ;  /* 0x0000000106077824 */ /* 0x040fe200000e0610 */
[C---:B-1----:R-:W-:Y:S02]  /*5910*/  IADD3 R8, P1, R27.reuse, R3, RZ ;  /* 0x000000031b087210 */ /* 0x042fe40007f3e0ff */
[----:B------:R0:W-:Y:S04]  /*5920*/  STL [R1+0x3484], R9 ;  /* 0x0034840901007387 */ /* 0x0001e80000100800 */
[----:B------:R1:W-:Y:S04]  /*5930*/  STL [R1+0x3498], R8 ;  /* 0x0034980801007387 */ /* 0x0003e80000100800 */
[----:B------:R2:W-:Y:S01]  /*5940*/  STL [R1+0x3488], R7 ;  /* 0x0034880701007387 */ /* 0x0005e20000100800 */
[----:B0-----:R-:W-:Y:S01]  /*5950*/  IADD3 R9, P0, R27, R29, RZ ;  /* 0x0000001d1b097210 */ /* 0x001fe20007f1e0ff */
[----:B-1----:R-:W-:-:S02]  /*5960*/  IMAD.X R8, R6, 0x1, R0, P4 ;  /* 0x0000000106087824 */ /* 0x002fc400020e0600 */
[----:B------:R-:W-:Y:S01]  /*5970*/  IMAD.X R6, R5, 0x1, R16, P6 ;  /* 0x0000000105067824 */ /* 0x000fe200030e0610 */
[C---:B--2---:R-:W-:Y:S01]  /*5980*/  IADD3 R7, P4, R28.reuse, R3, RZ ;  /* 0x000000031c077210 */ /* 0x044fe20007f9e0ff */
[----:B------:R-:W-:Y:S01]  /*5990*/  STL [R1+0x3480], R9 ;  /* 0x0034800901007387 */ /* 0x000fe20000100800 */
[----:B------:R-:W-:Y:S02]  /*59a0*/  IADD3 R3, P6, R28, R29, RZ ;  /* 0x0000001d1c037210 */ /* 0x000fe40007fde0ff */
[----:B------:R-:W-:Y:S01]  /*59b0*/  SHF.R.S32.HI R4, RZ, 0x1f, R26 ;  /* 0x0000001fff047819 */ /* 0x000fe2000001141a */
[----:B------:R-:W-:Y:S01]  /*59c0*/  STL [R1+0x347c], R8 ;  /* 0x00347c0801007387 */ /* 0x000fe20000100800 */
[----:B------:R-:W-:-:S03]  /*59d0*/  SHF.R.S32.HI R2, RZ, 0x1f, R27 ;  /* 0x0000001fff027819 */ /* 0x000fc6000001141b */
[----:B------:R-:W-:Y:S04]  /*59e0*/  STL [R1+0x36f8], R7 ;  /* 0x0036f80701007387 */ /* 0x000fe80000100800 */
[----:B------:R0:W-:Y:S04]  /*59f0*/  STL [R1+0x3478], R6 ;  /* 0x0034780601007387 */ /* 0x0001e80000100800 */
[----:B------:R1:W-:Y:S01]  /*5a00*/  STL [R1+0x3474], R3 ;  /* 0x0034740301007387 */ /* 0x0003e20000100800 */
[----:B------:R-:W-:Y:S01]  /*5a10*/  SHF.R.S32.HI R28, RZ, 0x1f, R28 ;  /* 0x0000001fff1c7819 */ /* 0x000fe2000001141c */
[----:B0-----:R-:W-:-:S02]  /*5a20*/  IMAD.X R6, R5, 0x1, R0, P5 ;  /* 0x0000000105067824 */ /* 0x001fc400028e0600 */
[----:B-1----:R-:W-:-:S03]  /*5a30*/  IMAD.X R3, R4, 0x1, R16, P3 ;  /* 0x0000000104037824 */ /* 0x002fc600018e0610 */
[----:B------:R-:W-:Y:S01]  /*5a40*/  STL [R1+0x3460], R6 ;  /* 0x0034600601007387 */ /* 0x000fe20000100800 */
[----:B------:R-:W-:Y:S02]  /*5a50*/  IMAD.X R5, R4, 0x1, R0, P2 ;  /* 0x0000000104057824 */ /* 0x000fe400010e0600 */
[C---:B------:R-:W-:Y:S01]  /*5a60*/  IMAD.X R4, R2.reuse, 0x1, R16, P1 ;  /* 0x0000000102047824 */ /* 0x040fe200008e0610 */
[----:B------:R0:W-:Y:S04]  /*5a70*/  STL [R1+0x3464], R3 ;  /* 0x0034640301007387 */ /* 0x0001e80000100800 */
[----:B------:R1:W-:Y:S01]  /*5a80*/  STL [R1+0x3468], R5 ;  /* 0x0034680501007387 */ /* 0x0003e20000100800 */
[----:B0-----:R-:W-:Y:S02]  /*5a90*/  IMAD.X R3, R2, 0x1, R0, P0 ;  /* 0x0000000102037824 */ /* 0x001fe400000e0600 */
[C---:B------:R-:W-:Y:S01]  /*5aa0*/  IMAD.X R2, R28.reuse, 0x1, R16, P4 ;  /* 0x000000011c027824 */ /* 0x040fe200020e0610 */
[----:B------:R0:W-:Y:S01]  /*5ab0*/  STL [R1+0x346c], R4 ;  /* 0x00346c0401007387 */ /* 0x0001e20000100800 */
[----:B------:R-:W-:-:S03]  /*5ac0*/  IMAD.X R0, R28, 0x1, R0, P6 ;  /* 0x000000011c007824 */ /* 0x000fc600030e0600 */
[----:B------:R2:W-:Y:S04]  /*5ad0*/  STL [R1+0x3470], R3 ;  /* 0x0034700301007387 */ /* 0x0005e80000100800 */
[----:B------:R-:W3:Y:S04]  /*5ae0*/  LDL.LU R9, [R1+0x84] ;  /* 0x0000840001097983 */ /* 0x000ee80000300800 */
[----:B------:R4:W-:Y:S04]  /*5af0*/  STL [R1+0x36f4], R2 ;  /* 0x0036f40201007387 */ /* 0x0009e80000100800 */
[----:B------:R-:W5:Y:S04]  /*5b00*/  LDL.LU R17, [R1+0x80] ;  /* 0x0000800001117983 */ /* 0x000f680000300800 */
[----:B------:R4:W-:Y:S04]  /*5b10*/  STL [R1+0x149c], R0 ;  /* 0x00149c0001007387 */ /* 0x0009e80000100800 */
[----:B------:R-:W2:Y:S04]  /*5b20*/  LDL.LU R15, [R1+0x7c] ;  /* 0x00007c00010f7983 */ /* 0x000ea80000300800 */
[----:B------:R-:W1:Y:S04]  /*5b30*/  LDL.LU R14, [R1+0x78] ;  /* 0x00007800010e7983 */ /* 0x000e680000300800 */
[----:B------:R-:W0:Y:S04]  /*5b40*/  LDL.LU R13, [R1+0x74] ;  /* 0x00007400010d7983 */ /* 0x000e280000300800 */
[----:B------:R-:W4:Y:S04]  /*5b50*/  LDL.LU R12, [R1+0x70] ;  /* 0x00007000010c7983 */ /* 0x000f280000300800 */
[----:B------:R-:W4:Y:S04]  /*5b60*/  LDL.LU R11, [R1+0x6c] ;  /* 0x00006c00010b7983 */ /* 0x000f280000300800 */
[----:B------:R-:W4:Y:S01]  /*5b70*/  LDL.LU R10, [R1+0x68] ;  /* 0x00006800010a7983 */ /* 0x000f220000300800 */
[----:B---3--:R-:W-:-:S02]  /*5b80*/  IMAD R8, R9, UR21, RZ ;  /* 0x0000001509087c24 */ /* 0x008fc4000f8e02ff */
[----:B-----5:R-:W-:-:S03]  /*5b90*/  IMAD R7, R17, UR21, RZ ;  /* 0x0000001511077c24 */ /* 0x020fc6000f8e02ff */
[----:B------:R-:W-:Y:S01]  /*5ba0*/  IADD3 R16, P6, R8, UR34, RZ ;  /* 0x0000002208107c10 */ /* 0x000fe2000ffde0ff */
[----:B--2---:R-:W-:Y:S01]  /*5bb0*/  IMAD R6, R15, UR21, RZ ;  /* 0x000000150f067c24 */ /* 0x004fe2000f8e02ff */
[----:B------:R-:W-:Y:S01]  /*5bc0*/  IADD3 R18, P5, R7, UR34, RZ ;  /* 0x0000002207127c10 */ /* 0x000fe2000ffbe0ff */
[----:B-1----:R-:W-:-:S03]  /*5bd0*/  IMAD R5, R14, UR21, RZ ;  /* 0x000000150e057c24 */ /* 0x002fc6000f8e02ff */
[----:B------:R-:W-:Y:S01]  /*5be0*/  IADD3 R19, P4, R6, UR34, RZ ;  /* 0x0000002206137c10 */ /* 0x000fe2000ff9e0ff */
[----:B0-----:R-:W-:Y:S01]  /*5bf0*/  IMAD R4, R13, UR21, RZ ;  /* 0x000000150d047c24 */ /* 0x001fe2000f8e02ff */
[----:B------:R-:W-:Y:S01]  /*5c00*/  IADD3 R20, P3, R5, UR34, RZ ;  /* 0x0000002205147c10 */ /* 0x000fe2000ff7e0ff */
[----:B----4-:R-:W-:-:S03]  /*5c10*/  IMAD R3, R12, UR21, RZ ;  /* 0x000000150c037c24 */ /* 0x010fc6000f8e02ff */
[----:B------:R-:W-:Y:S01]  /*5c20*/  IADD3 R21, P2, R4, UR34, RZ ;  /* 0x0000002204157c10 */ /* 0x000fe2000ff5e0ff */
[----:B------:R-:W-:Y:S01]  /*5c30*/  IMAD R2, R11, UR21, RZ ;  /* 0x000000150b027c24 */ /* 0x000fe2000f8e02ff */
[----:B------:R-:W-:Y:S01]  /*5c40*/  STL [R1+0xab8], R16 ;  /* 0x000ab81001007387 */ /* 0x000fe20000100800 */
[----:B------:R-:W-:Y:S01]  /*5c50*/  IADD3 R22, P1, R3, UR34, RZ ;  /* 0x0000002203167c10 */ /* 0x000fe2000ff3e0ff */
[----:B------:R-:W-:Y:S02]  /*5c60*/  IMAD R0, R10, UR21, RZ ;  /* 0x000000150a007c24 */ /* 0x000fe4000f8e02ff */
[----:B------:R-:W-:Y:S01]  /*5c70*/  STL [R1+0xac0], R18 ;  /* 0x000ac01201007387 */ /* 0x000fe20000100800 */
[----:B------:R-:W-:Y:S01]  /*5c80*/  IADD3 R23, P0, R2, UR34, RZ ;  /* 0x0000002202177c10 */ /* 0x000fe2000ff1e0ff */
[----:B------:R-:W-:Y:S01]  /*5c90*/  UIMAD UR4, UR4, 0x64, URZ ;  /* 0x00000064040478a4 */ /* 0x000fe2000f8e023f */
[----:B------:R-:W-:Y:S01]  /*5ca0*/  LEA.HI.X.SX32 R9, R8, UR35, 0x1, P6 ;  /* 0x0000002308097c11 */ /* 0x000fe2000b0f0eff */
[----:B------:R-:W-:Y:S01]  /*5cb0*/  STL [R1+0xac8], R19 ;  /* 0x000ac81301007387 */ /* 0x000fe20000100800 */
[----:B------:R-:W-:Y:S01]  /*5cc0*/  IADD3 R24, P6, R0, UR34, RZ ;  /* 0x0000002200187c10 */ /* 0x000fe2000ffde0ff */
[----:B------:R-:W-:Y:S01]  /*5cd0*/  UIMAD UR34, UR19, 0x7f, URZ ;  /* 0x0000007f132278a4 */ /* 0x000fe2000f8e023f */
[----:B------:R-:W-:Y:S01]  /*5ce0*/  LEA.HI.X.SX32 R10, R7, UR35, 0x1, P5 ;  /* 0x00000023070a7c11 */ /* 0x000fe2000a8f0eff */
[----:B------:R-:W-:Y:S01]  /*5cf0*/  STL [R1+0xad0], R20 ;  /* 0x000ad01401007387 */ /* 0x000fe20000100800 */
[----:B------:R-:W-:Y:S01]  /*5d00*/  LEA.HI.X.SX32 R11, R6, UR35, 0x1, P4 ;  /* 0x00000023060b7c11 */ /* 0x000fe2000a0f0eff */
[----:B------:R-:W-:-:S02]  /*5d10*/  UIMAD UR5, UR5, 0x63, URZ ;  /* 0x00000063050578a4 */ /* 0x000fc4000f8e023f */
[----:B------:R-:W-:Y:S01]  /*5d20*/  STL [R1+0xad8], R21 ;  /* 0x000ad81501007387 */ /* 0x000fe20000100800 */
[----:B------:R-:W-:Y:S01]  /*5d30*/  LEA.HI.X.SX32 R12, R5, UR35, 0x1, P3 ;  /* 0x00000023050c7c11 */ /* 0x000fe200098f0eff */
[----:B------:R-:W-:Y:S02]  /*5d40*/  UIMAD UR6, UR6, 0x5d, URZ ;  /* 0x0000005d060678a4 */ /* 0x000fe4000f8e023f */
[----:B------:R-:W-:Y:S01]  /*5d50*/  STL [R1+0xae0], R22 ;  /* 0x000ae01601007387 */ /* 0x000fe20000100800 */
[----:B------:R-:W-:Y:S01]  /*5d60*/  LEA.HI.X.SX32 R13, R4, UR35, 0x1, P2 ;  /* 0x00000023040d7c11 */ /* 0x000fe200090f0eff */
[----:B------:R-:W-:Y:S02]  /*5d70*/  UIMAD UR54, UR54, 0x5c, URZ ;  /* 0x0000005c363678a4 */ /* 0x000fe4000f8e023f */
        /* <DEDUP_REMOVED lines=10> */
[----:B------:R-:W-:Y:S01]  /*5e20*/  IADD3 R3, P6, R24, UR34, RZ ;  /* 0x0000002218037c10 */ /* 0x000fe2000ffde0ff */
[----:B------:R-:W-:-:S02]  /*5e30*/  UIMAD UR18, UR18, 0x58, URZ ;  /* 0x00000058121278a4 */ /* 0x000fc4000f8e023f */
[----:B------:R-:W-:Y:S01]  /*5e40*/  STL [R1+0xac4], R11 ;  /* 0x000ac40b01007387 */ /* 0x000fe20000100800 */
[----:B------:R-:W-:Y:S01]  /*5e50*/  IADD3 R0, P5, R23, UR34, RZ ;  /* 0x0000002217007c10 */ /* 0x000fe2000ffbe0ff */
[----:B------:R-:W-:Y:S02]  /*5e60*/  UIMAD UR60, UR60, 0x57, URZ ;  /* 0x000000573c3c78a4 */ /* 0x000fe4000f8e023f */
[----:B------:R-:W-:Y:S01]  /*5e70*/  STL [R1+0xacc], R12 ;  /* 0x000acc0c01007387 */ /* 0x000fe20000100800 */
[----:B------:R-:W-:Y:S02]  /*5e80*/  UIMAD UR56, UR56, 0x56, URZ ;  /* 0x00000056383878a4 */ /* 0x000fe4000f8e023f */
[----:B------:R-:W-:Y:S01]  /*5e90*/  UIMAD UR52, UR52, 0x55, URZ ;  /* 0x00000055343478a4 */ /* 0x000fe2000f8e023f */
[----:B------:R-:W-:Y:S01]  /*5ea0*/  STL [R1+0xad4], R13 ;  /* 0x000ad40d01007387 */ /* 0x000fe20000100800 */
[----:B------:R-:W-:Y:S01]  /*5eb0*/  IADD3 R2, P4, R22, UR34, RZ ;  /* 0x0000002216027c10 */ /* 0x000fe2000ff9e0ff */
[----:B------:R-:W-:-:S02]  /*5ec0*/  UIMAD UR48, UR48, 0x54, URZ ;  /* 0x00000054303078a4 */ /* 0x000fc4000f8e023f */
[----:B------:R-:W-:Y:S01]  /*5ed0*/  STL [R1+0xadc], R14 ;  /* 0x000adc0e01007387 */ /* 0x000fe20000100800 */
[----:B------:R-:W-:Y:S02]  /*5ee0*/  UIMAD UR44, UR44, 0x53, URZ ;  /* 0x000000532c2c78a4 */ /* 0x000fe4000f8e023f */
[----:B------:R-:W-:Y:S01]  /*5ef0*/  UIMAD UR40, UR40, 0x52, URZ ;  /* 0x00000052282878a4 */ /* 0x000fe2000f8e023f */
[----:B------:R-:W-:Y:S01]  /*5f00*/  STL [R1+0xae4], R15 ;  /* 0x000ae40f01007387 */ /* 0x000fe20000100800 */
[----:B------:R-:W-:Y:S02]  /*5f10*/  USHF.R.S32.HI UR35, URZ, 0x1f, UR34 ;  /* 0x0000001f3f237899 */ /* 0x000fe40008011422 */
[----:B------:R-:W-:Y:S01]  /*5f20*/  UIMAD UR36, UR36, 0x51, URZ ;  /* 0x00000051242478a4 */ /* 0x000fe2000f8e023f */
[----:B------:R-:W-:Y:S01]  /*5f30*/  STL [R1+0xaec], R17 ;  /* 0x000aec1101007387 */ /* 0x000fe20000100800 */
[----:B------:R-:W-:Y:S02]  /*5f40*/  UIMAD UR28, UR28, 0x50, URZ ;  /* 0x000000501c1c78a4 */ /* 0x000fe4000f8e023f */
[----:B------:R-:W-:Y:S01]  /*5f50*/  UIMAD UR24, UR24, 0x4f, URZ ;  /* 0x0000004f181878a4 */ /* 0x000fe2000f8e023f */
[----:B------:R0:W-:Y:S01]  /*5f60*/  STL [R1+0x14a4], R3 ;  /* 0x0014a40301007387 */ /* 0x0001e20000100800 */
[----:B------:R-:W-:-:S02]  /*5f70*/  UIMAD UR20, UR20, 0x4e, URZ ;  /* 0x0000004e141478a4 */ /* 0x000fc4000f8e023f */
[----:B------:R-:W-:Y:S01]  /*5f80*/  UIMAD UR10, UR10, 0x4d, URZ ;  /* 0x0000004d0a0a78a4 */ /* 0x000fe2000f8e023f */
[----:B------:R1:W-:Y:S01]  /*5f90*/  STL [R1+0x14ac], R0 ;  /* 0x0014ac0001007387 */ /* 0x0003e20000100800 */
[----:B------:R-:W-:Y:S02]  /*5fa0*/  UIMAD UR61, UR61, 0x4c, URZ ;  /* 0x0000004c3d3d78a4 */ /* 0x000fe4000f8e023f */
[----:B------:R-:W-:Y:S02]  /*5fb0*/  UIMAD UR59, UR59, 0x4b, URZ ;  /* 0x0000004b3b3b78a4 */ /* 0x000fe4000f8e023f */
[----:B------:R-:W-:Y:S01]  /*5fc0*/  UIMAD UR57, UR57, 0x4a, URZ ;  /* 0x0000004a393978a4 */ /* 0x000fe2000f8e023f */
[----:B0-----:R-:W-:Y:S01]  /*5fd0*/  IADD3 R3, P3, R21, UR34, RZ ;  /* 0x0000002215037c10 */ /* 0x001fe2000ff7e0ff */
[----:B------:R0:W-:Y:S01]  /*5fe0*/  STL [R1+0x14b4], R2 ;  /* 0x0014b40201007387 */ /* 0x0001e20000100800 */
[----:B------:R-:W-:Y:S01]  /*5ff0*/  UIMAD UR55, UR55, 0x49, URZ ;  /* 0x00000049373778a4 */ /* 0x000fe2000f8e023f */
[----:B-1----:R-:W-:-:S02]  /*6000*/  IADD3 R0, P2, R20, UR34, RZ ;  /* 0x0000002214007c10 */ /* 0x002fc4000ff5e0ff */
[----:B------:R1:W-:Y:S01]  /*6010*/  STL [R1+0x14bc], R3 ;  /* 0x0014bc0301007387 */ /* 0x0003e20000100800 */
[----:B------:R-:W-:Y:S02]  /*6020*/  UIMAD UR53, UR53, 0x48, URZ ;  /* 0x00000048353578a4 */ /* 0x000fe4000f8e023f */
[----:B------:R-:W-:Y:S01]  /*6030*/  UIMAD UR51, UR51, 0x47, URZ ;  /* 0x00000047333378a4 */ /* 0x000fe2000f8e023f */
[----:B------:R2:W-:Y:S01]  /*6040*/  STL [R1+0x14c4], R0 ;  /* 0x0014c40001007387 */ /* 0x0005e20000100800 */
[----:B------:R-:W-:Y:S01]  /*6050*/  UIMAD UR49, UR49, 0x46, URZ ;  /* 0x00000046313178a4 */ /* 0x000fe2000f8e023f */
[----:B0-----:R-:W-:Y:S01]  /*6060*/  IADD3 R2, P1, R19, UR34, RZ ;  /* 0x0000002213027c10 */ /* 0x001fe2000ff3e0ff */
[----:B------:R-:W-:Y:S02]  /*6070*/  UIMAD UR47, UR47, 0x45, URZ ;  /* 0x000000452f2f78a4 */ /* 0x000fe4000f8e023f */
[----:B------:R-:W-:Y:S01]  /*6080*/  UIMAD UR45, UR45, 0x44, URZ ;  /* 0x000000442d2d78a4 */ /* 0x000fe2000f8e023f */
[----:B-1----:R-:W-:Y:S01]  /*6090*/  IADD3 R3, P0, R18, UR34, RZ ;  /* 0x0000002212037c10 */ /* 0x002fe2000ff1e0ff */
[----:B------:R0:W-:Y:S01]  /*60a0*/  STL [R1+0x14cc], R2 ;  /* 0x0014cc0201007387 */ /* 0x0001e20000100800 */
[----:B------:R-:W-:Y:S01]  /*60b0*/  UIMAD UR43, UR43, 0x43, URZ ;  /* 0x000000432b2b78a4 */ /* 0x000fe2000f8e023f */
[----:B--2---:R-:W-:-:S02]  /*60c0*/  IADD3.X R0, R17, UR35, RZ, P6, !PT ;  /* 0x0000002311007c10 */ /* 0x004fc4000b7fe4ff */
[----:B------:R1:W-:Y:S01]  /*60d0*/  STL [R1+0x14d4], R3 ;  /* 0x0014d40301007387 */ /* 0x0003e20000100800 */
[----:B------:R-:W-:Y:S02]  /*60e0*/  UIMAD UR41, UR41, 0x42, URZ ;  /* 0x00000042292978a4 */ /* 0x000fe4000f8e023f */
[----:B------:R-:W-:Y:S01]  /*60f0*/  UIMAD UR39, UR39, 0x41, URZ ;  /* 0x00000041272778a4 */ /* 0x000fe2000f8e023f */
[----:B------:R2:W-:Y:S01]  /*6100*/  STL [R1+0x14a0], R0 ;  /* 0x0014a00001007387 */ /* 0x0005e20000100800 */
[----:B------:R-:W-:Y:S01]  /*6110*/  USHF.L.U32 UR37, UR37, 0x6, URZ ;  /* 0x0000000625257899 */ /* 0x000fe2000800063f */
[----:B0-----:R-:W-:Y:S01]  /*6120*/  IADD3 R2, P6, R16, UR34, RZ ;  /* 0x0000002210027c10 */ /* 0x001fe2000ffde0ff */
[----:B------:R-:W-:Y:S02]  /*6130*/  UIMAD UR31, UR31, 0x3f, URZ ;  /* 0x0000003f1f1f78a4 */ /* 0x000fe4000f8e023f */
[----:B------:R-:W-:Y:S01]  /*6140*/  UIMAD UR29, UR29, 0x3e, URZ ;  /* 0x0000003e1d1d78a4 */ /* 0x000fe2000f8e023f */
[----:B-1----:R-:W-:Y:S01]  /*6150*/  IADD3.X R3, R14, UR35, RZ, P4, !PT ;  /* 0x000000230e037c10 */ /* 0x002fe2000a7fe4ff */
[----:B------:R-:W-:-:S02]  /*6160*/  UIMAD UR27, UR27, 0x3d, URZ ;  /* 0x0000003d1b1b78a4 */ /* 0x000fc4000f8e023f */
[----:B------:R-:W-:Y:S01]  /*6170*/  UIMAD UR25, UR25, 0x3c, URZ ;  /* 0x0000003c191978a4 */ /* 0x000fe2000f8e023f */
[----:B--2---:R-:W-:Y:S01]  /*6180*/  IADD3.X R0, R15, UR35, RZ, P5, !PT ;  /* 0x000000230f007c10 */ /* 0x004fe2000affe4ff */
[----:B------:R0:W-:Y:S01]  /*6190*/  STL [R1+0x14dc], R2 ;  /* 0x0014dc0201007387 */ /* 0x0001e20000100800 */
[----:B------:R-:W-:Y:S01]  /*61a0*/  UIMAD UR23, UR23, 0x3b, URZ ;  /* 0x0000003b171778a4 */ /* 0x000fe2000f8e023f */
[----:B------:R-:W-:Y:S02]  /*61b0*/  ULDC UR21, c[0x0][0x238] ;  /* 0x00008e0000157ab9 */ /* 0x000fe40000000800 */
[----:B------:R1:W-:Y:S01]  /*61c0*/  STL [R1+0x14a8], R0 ;  /* 0x0014a80001007387 */ /* 0x0003e20000100800 */
[----:B0-----:R-:W-:-:S03]  /*61d0*/  IADD3.X R2, R13, UR35, RZ, P3, !PT ;  /* 0x000000230d027c10 */ /* 0x001fc60009ffe4ff */
[----:B------:R0:W-:Y:S01]  /*61e0*/  STL [R1+0x14b0], R3 ;  /* 0x0014b00301007387 */ /* 0x0001e20000100800 */
[----:B-1----:R-:W-:-:S03]  /*61f0*/  IADD3.X R0, R12, UR35, RZ, P2, !PT ;  /* 0x000000230c007c10 */ /* 0x002fc600097fe4ff */
[----:B------:R1:W-:Y:S01]  /*6200*/  STL [R1+0x14b8], R2 ;  /* 0x0014b80201007387 */ /* 0x0003e20000100800 */
[----:B------:R-:W-:-:S03]  /*6210*/  UIMAD UR34, UR19, 0x7e, URZ ;  /* 0x0000007e132278a4 */ /* 0x000fc6000f8e023f */
[----:B------:R2:W-:Y:S01]  /*6220*/  STL [R1+0x14c0], R0 ;  /* 0x0014c00001007387 */ /* 0x0005e20000100800 */
[----:B0-----:R-:W-:Y:S02]  /*6230*/  IADD3.X R3, R11, UR35, RZ, P1, !PT ;  /* 0x000000230b037c10 */ /* 0x001fe40008ffe4ff */
[----:B-1----:R-:W-:-:S03]  /*6240*/  IADD3.X R2, R10, UR35, RZ, P0, !PT ;  /* 0x000000230a027c10 */ /* 0x002fc600087fe4ff */
[----:B------:R0:W-:Y:S01]  /*6250*/  STL [R1+0x14c8], R3 ;  /* 0x0014c80301007387 */ /* 0x0001e20000100800 */
[----:B--2---:R-:W-:-:S03]  /*6260*/  IADD3.X R0, R9, UR35, RZ, P6, !PT ;  /* 0x0000002309007c10 */ /* 0x004fc6000b7fe4ff */
[----:B------:R1:W-:Y:S04]  /*6270*/  STL [R1+0x14d0], R2 ;  /* 0x0014d00201007387 */ /* 0x0003e80000100800 */
[----:B------:R2:W-:Y:S01]  /*6280*/  STL [R1+0x14d8], R0 ;  /* 0x0014d80001007387 */ /* 0x0005e20000100800 */
[----:B0-----:R-:W-:Y:S01]  /*6290*/  IADD3 R3, P6, R24, UR34, RZ ;  /* 0x0000002218037c10 */ /* 0x001fe2000ffde0ff */
[----:B------:R-:W-:Y:S02]  /*62a0*/  USHF.R.S32.HI UR35, URZ, 0x1f, UR34 ;  /* 0x0000001f3f237899 */ /* 0x000fe40008011422 */
[----:B-1----:R-:W-:Y:S02]  /*62b0*/  IADD3 R2, P4, R22, UR34, RZ ;  /* 0x0000002216027c10 */ /* 0x002fe4000ff9e0ff */
[----:B--2---:R-:W-:Y:S01]  /*62c0*/  IADD3 R0, P5, R23, UR34, RZ ;  /* 0x0000002217007c10 */ /* 0x004fe2000ffbe0ff */
[----:B------:R0:W-:Y:S04]  /*62d0*/  STL [R1+0x14e4], R3 ;  /* 0x0014e40301007387 */ /* 0x0001e80000100800 */
[----:B------:R1:W-:Y:S01]  /*62e0*/  STL [R1+0x14ec], R0 ;  /* 0x0014ec0001007387 */ /* 0x0003e20000100800 */
[----:B0-----:R-:W-:-:S03]  /*62f0*/  IADD3 R3, P3, R21, UR34, RZ ;  /* 0x0000002215037c10 */ /* 0x001fc6000ff7e0ff */
[----:B------:R0:W-:Y:S01]  /*6300*/  STL [R1+0x14f4], R2 ;  /* 0x0014f40201007387 */ /* 0x0001e20000100800 */
[----:B-1----:R-:W-:-:S03]  /*6310*/  IADD3 R0, P2, R20, UR34, RZ ;  /* 0x0000002214007c10 */ /* 0x002fc6000ff5e0ff */
[----:B------:R1:W-:Y:S04]  /*6320*/  STL [R1+0x14fc], R3 ;  /* 0x0014fc0301007387 */ /* 0x0003e80000100800 */
[----:B------:R2:W-:Y:S01]  /*6330*/  STL [R1+0x1504], R0 ;  /* 0x0015040001007387 */ /* 0x0005e20000100800 */
[----:B0-----:R-:W-:Y:S02]  /*6340*/  IADD3 R2, P1, R19, UR34, RZ ;  /* 0x0000002213027c10 */ /* 0x001fe4000ff3e0ff */
[----:B-1----:R-:W-:-:S03]  /*6350*/  IADD3 R3, P0, R18, UR34, RZ ;  /* 0x0000002212037c10 */ /* 0x002fc6000ff1e0ff */
[----:B------:R0:W-:Y:S01]  /*6360*/  STL [R1+0x150c], R2 ;  /* 0x00150c0201007387 */ /* 0x0001e20000100800 */
[----:B--2---:R-:W-:-:S03]  /*6370*/  IADD3.X R0, R17, UR35, RZ, P6, !PT ;  /* 0x0000002311007c10 */ /* 0x004fc6000b7fe4ff */
[----:B------:R1:W-:Y:S04]  /*6380*/  STL [R1+0x1514], R3 ;  /* 0x0015140301007387 */ /* 0x0003e80000100800 */
[----:B------:R2:W-:Y:S01]  /*6390*/  STL [R1+0x14e0], R0 ;  /* 0x0014e00001007387 */ /* 0x0005e20000100800 */
[----:B0-----:R-:W-:Y:S02]  /*63a0*/  IADD3 R2, P6, R16, UR34, RZ ;  /* 0x0000002210027c10 */ /* 0x001fe4000ffde0ff */
[----:B-1----:R-:W-:Y:S02]  /*63b0*/  IADD3.X R3, R14, UR35, RZ, P4, !PT ;  /* 0x000000230e037c10 */ /* 0x002fe4000a7fe4ff */
[----:B--2---:R-:W-:Y:S01]  /*63c0*/  IADD3.X R0, R15, UR35, RZ, P5, !PT ;  /* 0x000000230f007c10 */ /* 0x004fe2000affe4ff */
[----:B------:R0:W-:Y:S04]  /*63d0*/  STL [R1+0x151c], R2 ;  /* 0x00151c0201007387 */ /* 0x0001e80000100800 */
        /* <DEDUP_REMOVED lines=443> */
[----:B------:R-:W-:Y:S01]  /*7f90*/  UIMAD UR34, UR19, 0x70, URZ ;  /* 0x00000070132278a4 */ /* 0x000fe2000f8e023f */
[----:B0-----:R-:W-:-:S02]  /*7fa0*/  IADD3.X R2, R13, UR35, RZ, P3, !PT ;  /* 0x000000230d027c10 */ /* 0x001fc40009ffe4ff */
[----:B------:R0:W-:Y:S01]  /*7fb0*/  STL [R1+0x1830], R3 ;  /* 0x0018300301007387 */ /* 0x0001e20000100800 */
[----:B-1----:R-:W-:-:S03]  /*7fc0*/  IADD3.X R0, R12, UR35, RZ, P2, !PT ;  /* 0x000000230c007c10 */ /* 0x002fc600097fe4ff */
[----:B------:R1:W-:Y:S04]  /*7fd0*/  STL [R1+0x1838], R2 ;  /* 0x0018380201007387 */ /* 0x0003e80000100800 */
[----:B------:R2:W-:Y:S01]  /*7fe0*/  STL [R1+0x1840], R0 ;  /* 0x0018400001007387 */ /* 0x0005e20000100800 */
[----:B0-----:R-:W-:Y:S02]  /*7ff0*/  IADD3.X R3, R11, UR35, RZ, P1, !PT ;  /* 0x000000230b037c10 */ /* 0x001fe40008ffe4ff */
[----:B-1----:R-:W-:-:S03]  /*8000*/  IADD3.X R2, R10, UR35, RZ, P0, !PT ;  /* 0x000000230a027c10 */ /* 0x002fc600087fe4ff */
[----:B------:R0:W-:Y:S01]  /*8010*/  STL [R1+0x1848], R3 ;  /* 0x0018480301007387 */ /* 0x0001e20000100800 */
[----:B--2---:R-:W-:-:S03]  /*8020*/  IADD3.X R0, R9, UR35, RZ, P6, !PT ;  /* 0x0000002309007c10 */ /* 0x004fc6000b7fe4ff */
[----:B------:R1:W-:Y:S04]  /*8030*/  STL [R1+0x1850], R2 ;  /* 0x0018500201007387 */ /* 0x0003e80000100800 */
[----:B------:R2:W-:Y:S01]  /*8040*/  STL [R1+0x1858], R0 ;  /* 0x0018580001007387 */ /* 0x0005e20000100800 */
[----:B0-----:R-:W-:Y:S02]  /*8050*/  IADD3 R3, P6, R24, UR34, RZ ;  /* 0x0000002218037c10 */ /* 0x001fe4000ffde0ff */
[----:B-1----:R-:W-:-:S03]  /*8060*/  IADD3 R2, P5, R23, UR34, RZ ;  /* 0x0000002217027c10 */ /* 0x002fc6000ffbe0ff */
[----:B------:R0:W-:Y:S01]  /*8070*/  STL [R1+0x1864], R3 ;  /* 0x0018640301007387 */ /* 0x0001e20000100800 */
[----:B--2---:R-:W-:-:S03]  /*8080*/  IADD3 R0, P4, R22, UR34, RZ ;  /* 0x0000002216007c10 */ /* 0x004fc6000ff9e0ff */
[----:B------:R1:W-:Y:S01]  /*8090*/  STL [R1+0x186c], R2 ;  /* 0x00186c0201007387 */ /* 0x0003e20000100800 */
[----:B------:R-:W-:-:S03]  /*80a0*/  USHF.R.S32.HI UR35, URZ, 0x1f, UR34 ;  /* 0x0000001f3f237899 */ /* 0x000fc60008011422 */
[----:B------:R2:W-:Y:S01]  /*80b0*/  STL [R1+0x1874], R0 ;  /* 0x0018740001007387 */ /* 0x0005e20000100800 */
[----:B0-----:R-:W-:Y:S02]  /*80c0*/  IADD3 R3, P3, R21, UR34, RZ ;  /* 0x0000002215037c10 */ /* 0x001fe4000ff7e0ff */
[----:B-1----:R-:W-:-:S03]  /*80d0*/  IADD3 R2, P2, R20, UR34, RZ ;  /* 0x0000002214027c10 */ /* 0x002fc6000ff5e0ff */
[----:B------:R0:W-:Y:S01]  /*80e0*/  STL [R1+0x187c], R3 ;  /* 0x00187c0301007387 */ /* 0x0001e20000100800 */
[----:B--2---:R-:W-:-:S03]  /*80f0*/  IADD3 R0, P1, R19, UR34, RZ ;  /* 0x0000002213007c10 */ /* 0x004fc6000ff3e0ff */
[----:B------:R1:W-:Y:S04]  /*8100*/  STL [R1+0x1884], R2 ;  /* 0x0018840201007387 */ /* 0x0003e80000100800 */
[----:B------:R2:W-:Y:S01]  /*8110*/  STL [R1+0x188c], R0 ;  /* 0x00188c0001007387 */ /* 0x0005e20000100800 */
[----:B0-----:R-:W-:Y:S02]  /*8120*/  IADD3 R3, P0, R18, UR34, RZ ;  /* 0x0000002212037c10 */ /* 0x001fe4000ff1e0ff */
[----:B-1----:R-:W-:-:S03]  /*8130*/  IADD3.X R2, R17, UR35, RZ, P6, !PT ;  /* 0x0000002311027c10 */ /* 0x002fc6000b7fe4ff */
[----:B------:R0:W-:Y:S01]  /*8140*/  STL [R1+0x1894], R3 ;  /* 0x0018940301007387 */ /* 0x0001e20000100800 */
[----:B--2---:R-:W-:-:S03]  /*8150*/  IADD3 R0, P6, R16, UR34, RZ ;  /* 0x0000002210007c10 */ /* 0x004fc6000ffde0ff */
[----:B------:R-:W-:Y:S01]  /*8160*/  STL [R1+0x1860], R2 ;  /* 0x0018600201007387 */ /* 0x000fe20000100800 */
[----:B------:R-:W-:Y:S02]  /*8170*/  UIMAD UR19, UR19, 0x6f, URZ ;  /* 0x0000006f131378a4 */ /* 0x000fe4000f8e023f */
[----:B------:R-:W-:Y:S01]  /*8180*/  UIMAD UR21, UR21, 0x3a, URZ ;  /* 0x0000003a151578a4 */ /* 0x000fe2000f8e023f */
[----:B------:R1:W-:Y:S01]  /*8190*/  STL [R1+0x189c], R0 ;  /* 0x00189c0001007387 */ /* 0x0003e20000100800 */
[----:B------:R-:W-:Y:S01]  /*81a0*/  ULDC UR34, c[0x0][0x238] ;  /* 0x00008e0000227ab9 */ /* 0x000fe20000000800 */
[----:B0-----:R-:W-:Y:S02]  /*81b0*/  IADD3.X R3, R14, UR35, RZ, P4, !PT ;  /* 0x000000230e037c10 */ /* 0x001fe4000a7fe4ff */
[----:B-1----:R-:W-:Y:S02]  /*81c0*/  IADD3.X R0, R15, UR35, RZ, P5, !PT ;  /* 0x000000230f007c10 */ /* 0x002fe4000affe4ff */
[----:B------:R-:W-:-:S03]  /*81d0*/  IADD3.X R2, R13, UR35, RZ, P3, !PT ;  /* 0x000000230d027c10 */ /* 0x000fc60009ffe4ff */
[----:B------:R0:W-:Y:S04]  /*81e0*/  STL [R1+0x1868], R0 ;  /* 0x0018680001007387 */ /* 0x0001e80000100800 */
[----:B------:R1:W-:Y:S01]  /*81f0*/  STL [R1+0x1870], R3 ;  /* 0x0018700301007387 */ /* 0x0003e20000100800 */
[----:B0-----:R-:W-:-:S03]  /*8200*/  IADD3.X R0, R12, UR35, RZ, P2, !PT ;  /* 0x000000230c007c10 */ /* 0x001fc600097fe4ff */
[----:B------:R0:W-:Y:S01]  /*8210*/  STL [R1+0x1878], R2 ;  /* 0x0018780201007387 */ /* 0x0001e20000100800 */
[----:B-1----:R-:W-:-:S03]  /*8220*/  IADD3.X R3, R11, UR35, RZ, P1, !PT ;  /* 0x000000230b037c10 */ /* 0x002fc60008ffe4ff */
[----:B------:R1:W-:Y:S01]  /*8230*/  STL [R1+0x1880], R0 ;  /* 0x0018800001007387 */ /* 0x0003e20000100800 */
[----:B0-----:R-:W-:-:S03]  /*8240*/  IADD3.X R2, R10, UR35, RZ, P0, !PT ;  /* 0x000000230a027c10 */ /* 0x001fc600087fe4ff */
[----:B------:R0:W-:Y:S01]  /*8250*/  STL [R1+0x1888], R3 ;  /* 0x0018880301007387 */ /* 0x0001e20000100800 */
[----:B-1----:R-:W-:-:S03]  /*8260*/  IADD3.X R0, R9, UR35, RZ, P6, !PT ;  /* 0x0000002309007c10 */ /* 0x002fc6000b7fe4ff */
        /* <DEDUP_REMOVED lines=20> */
[----:B------:R-:W-:Y:S01]  /*83b0*/  UIMAD UR34, UR34, 0x39, URZ ;  /* 0x00000039222278a4 */ /* 0x000fe2000f8e023f */
[----:B------:R-:W-:Y:S02]  /*83c0*/  ULDC UR19, c[0x0][0x238] ;  /* 0x00008e0000137ab9 */ /* 0x000fe40000000800 */
[----:B------:R1:W-:Y:S01]  /*83d0*/  STL [R1+0x18dc], R0 ;  /* 0x0018dc0001007387 */ /* 0x0003e20000100800 */
        /* <DEDUP_REMOVED lines=872> */
[----:B------:R-:W-:Y:S01]  /*ba60*/  USHF.L.U32 UR60, UR60, 0x5, URZ ;  /* 0x000000053c3c7899 */ /* 0x000fe2000800063f */
        /* <DEDUP_REMOVED lines=1049> */
[----:B------:R-:W-:-:S03]  /*fc00*/  ULDC UR19, c[0x0][0x238] ;  /* 0x00008e0000137ab9 */ /* 0x000fc60000000800 */
        /* <DEDUP_REMOVED lines=203> */
[----:B------:R-:W-:Y:S01]  /*108c0*/  USHF.R.S32.HI UR34, URZ, 0x1f, UR34 ;  /* 0x0000001f3f227899 */ /* 0x000fe20008011422 */
        /* <DEDUP_REMOVED lines=134> */
[----:B------:R-:W-:Y:S01]  /*11130*/  STL [R1+0x2914], R3 ;  /* 0x0029140301007387 */ /* 0x000fe20000100800 */
[----:B--2---:R-:W-:-:S03]  /*11140*/  IADD3 R0, P6, R16, UR7, RZ ;  /* 0x0000000710007c10 */ /* 0x004fc6000ffde0ff */
[----:B------:R-:W-:Y:S01]  /*11150*/  STL [R1+0x28e0], R2 ;  /* 0x0028e00201007387 */ /* 0x000fe20000100800 */
[----:B------:R-:W-:-:S03]  /*11160*/  ULDC UR7, c[0x0][0x230] ;  /* 0x00008c0000077ab9 */ /* 0x000fc60000000800 */
[----:B------:R0:W-:Y:S04]  /*11170*/  STL [R1+0x291c], R0 ;  /* 0x00291c0001007387 */ /* 0x0001e80000100800 */
        /* <DEDUP_REMOVED lines=249> */
[----:B0-----:R-:W-:-:S03]  /*12110*/  IADD3.X R0, R15, UR35, RZ, P5, !PT ;  /* 0x000000230f007c10 */ /* 0x001fc6000affe4ff */
[----:B------:R-:W-:Y:S04]  /*12120*/  STL [R1+0x660], RZ ;  /* 0x000660ff01007387 */ /* 0x000fe80000100800 */
[----:B------:R-:W-:Y:S04]  /*12130*/  STL [R1+0x664], RZ ;  /* 0x000664ff01007387 */ /* 0x000fe80000100800 */
[----:B------:R-:W-:Y:S04]  /*12140*/  STL [R1+0x668], RZ ;  /* 0x000668ff01007387 */ /* 0x000fe80000100800 */
[----:B------:R-:W-:Y:S01]  /*12150*/  STL [R1+0x66c], RZ ;  /* 0x00066cff01007387 */ /* 0x000fe20000100800 */
[----:B------:R-:W-:-:S03]  /*12160*/  IADD3.X R3, R14, UR35, RZ, P4, !PT ;  /* 0x000000230e037c10 */ /* 0x000fc6000a7fe4ff */
[----:B------:R-:W-:Y:S01]  /*12170*/  STL [R1+0x250], RZ ;  /* 0x000250ff01007387 */ /* 0x000fe20000100800 */
[----:B------:R-:W-:-:S03]  /*12180*/  IADD3.X R2, R13, UR35, RZ, P3, !PT ;  /* 0x000000230d027c10 */ /* 0x000fc60009ffe4ff */
[----:B------:R-:W-:Y:S04]  /*12190*/  STL [R1+0x254], RZ ;  /* 0x000254ff01007387 */ /* 0x000fe80000100800 */
[----:B------:R-:W-:Y:S04]  /*121a0*/  STL [R1+0x258], RZ ;  /* 0x000258ff01007387 */ /* 0x000fe80000100800 */
[----:B------:R-:W-:Y:S04]  /*121b0*/  STL [R1+0x25c], RZ ;  /* 0x00025cff01007387 */ /* 0x000fe80000100800 */
        /* <DEDUP_REMOVED lines=721> */
[----:B------:R1:W-:Y:S04]  /*14ed0*/  STL [R1+0x2e60], R2 ;  /* 0x002e600201007387 */ /* 0x0003e80000100800 */
[----:B------:R2:W-:Y:S01]  /*14ee0*/  STL [R1+0x2e9c], R0 ;  /* 0x002e9c0001007387 */ /* 0x0005e20000100800 */
[----:B0-----:R-:W-:Y:S02]  /*14ef0*/  IADD3.X R3, R15, UR38, RZ, P6, !PT ;  /* 0x000000260f037c10 */ /* 0x001fe4000b7fe4ff */
[----:B-1----:R-:W-:-:S03]  /*14f00*/  IADD3 R2, P6, R24, UR20, RZ ;  /* 0x0000001418027c10 */ /* 0x002fc6000ffde0ff */
[----:B------:R0:W-:Y:S01]  /*14f10*/  STL [R1+0x2e68], R3 ;  /* 0x002e680301007387 */ /* 0x0001e20000100800 */
[----:B--2---:R-:W-:-:S03]  /*14f20*/  IADD3.X R0, R14, UR38, RZ, P5, !PT ;  /* 0x000000260e007c10 */ /* 0x004fc6000affe4ff */
        /* <DEDUP_REMOVED lines=12> */
[----:B------:R1:W-:Y:S01]  /*14ff0*/  STL [R1+0x2ebc], R2 ;  /* 0x002ebc0201007387 */ /* 0x0003e20000100800 */
[----:B------:R-:W-:-:S03]  /*15000*/  USHF.R.S32.HI UR4, URZ, 0x1f, UR20 ;  /* 0x0000001f3f047899 */ /* 0x000fc60008011414 */
        /* <DEDUP_REMOVED lines=34> */
[----:B--2---:R-:W-:Y:S01]  /*15230*/  IADD3.X R0, R10, UR4, RZ, P2, !PT ;  /* 0x000000040a007c10 */ /* 0x004fe200097fe4ff */
[----:B------:R-:W-:Y:S02]  /*15240*/  USHF.R.S32.HI UR26, URZ, 0x1f, UR10 ;  /* 0x0000001f3f1a7899 */ /* 0x000fe4000801140a */
        /* <DEDUP_REMOVED lines=30> */
[----:B------:R1:W-:Y:S01]  /*15430*/  STL [R1+0x2f08], R2 ;  /* 0x002f080201007387 */ /* 0x0003e20000100800 */
[----:B------:R-:W-:-:S03]  /*15440*/  USHF.R.S32.HI UR50, URZ, 0x1f, UR61 ;  /* 0x0000001f3f327899 */ /* 0x000fc6000801143d */
        /* <DEDUP_REMOVED lines=302> */
[----:B------:R1:W-:Y:S01]  /*16730*/  STL [R1+0x318c], R2 ;  /* 0x00318c0201007387 */ /* 0x0003e20000100800 */
[----:B------:R-:W-:Y:S02]  /*16740*/  USHF.R.S32.HI UR58, URZ, 0x1f, UR41 ;  /* 0x0000001f3f3a7899 */ /* 0x000fe40008011429 */
[----:B------:R-:W-:Y:S01]  /*16750*/  USHF.R.S32.HI UR44, URZ, 0x1f, UR39 ;  /* 0x0000001f3f2c7899 */ /* 0x000fe20008011427 */
[----:B------:R2:W-:Y:S01]  /*16760*/  STL [R1+0x3158], R0 ;  /* 0x0031580001007387 */ /* 0x0005e20000100800 */
[----:B------:R-:W-:Y:S01]  /*16770*/  USHF.R.S32.HI UR54, URZ, 0x1f, UR37 ;  /* 0x0000001f3f367899 */ /* 0x000fe20008011425 */
[----:B0-----:R-:W-:Y:S01]  /*16780*/  IADD3 R3, P0, R18, UR43, RZ ;  /* 0x0000002b12037c10 */ /* 0x001fe2000ff1e0ff */
[----:B------:R-:W-:Y:S02]  /*16790*/  USHF.R.S32.HI UR40, URZ, 0x1f, UR31 ;  /* 0x0000001f3f287899 */ /* 0x000fe4000801141f */
[----:B------:R-:W-:Y:S01]  /*167a0*/  USHF.R.S32.HI UR5, URZ, 0x1f, UR29 ;  /* 0x0000001f3f057899 */ /* 0x000fe2000801141d */
[----:B-1----:R-:W-:Y:S01]  /*167b0*/  IADD3.X R2, R17, UR48, RZ, P4, !PT ;  /* 0x0000003011027c10 */ /* 0x002fe2000a7fe4ff */
[----:B------:R0:W-:Y:S01]  /*167c0*/  STL [R1+0x3194], R3 ;  /* 0x0031940301007387 */ /* 0x0001e20000100800 */
[----:B------:R-:W-:Y:S01]  /*167d0*/  USHF.R.S32.HI UR36, URZ, 0x1f, UR27 ;  /* 0x0000001f3f247899 */ /* 0x000fe2000801141b */
[----:B--2---:R-:W-:-:S02]  /*167e0*/  IADD3 R0, P4, R16, UR43, RZ ;  /* 0x0000002b10007c10 */ /* 0x004fc4000ff9e0ff */
[----:B------:R1:W-:Y:S01]  /*167f0*/  STL [R1+0x3160], R2 ;  /* 0x0031600201007387 */ /* 0x0003e20000100800 */
[----:B------:R-:W-:Y:S02]  /*16800*/  USHF.R.S32.HI UR46, URZ, 0x1f, UR25 ;  /* 0x0000001f3f2e7899 */ /* 0x000fe40008011419 */
[----:B------:R-:W-:Y:S01]  /*16810*/  USHF.R.S32.HI UR28, URZ, 0x1f, UR23 ;  /* 0x0000001f3f1c7899 */ /* 0x000fe20008011417 */
[----:B------:R2:W-:Y:S01]  /*16820*/  STL [R1+0x319c], R0 ;  /* 0x00319c0001007387 */ /* 0x0005e20000100800 */
[----:B------:R-:W-:Y:S01]  /*16830*/  USHF.R.S32.HI UR22, URZ, 0x1f, UR21 ;  /* 0x0000001f3f167899 */ /* 0x000fe20008011415 */
[----:B0-----:R-:W-:Y:S01]  /*16840*/  IADD3.X R3, R15, UR48, RZ, P3, !PT ;  /* 0x000000300f037c10 */ /* 0x001fe20009ffe4ff */
[----:B------:R-:W-:Y:S01]  /*16850*/  USHF.R.S32.HI UR24, URZ, 0x1f, UR9 ;  /* 0x0000001f3f187899 */ /* 0x000fe20008011409 */
[----:B------:R-:W-:Y:S01]  /*16860*/  ULDC UR6, c[0x0][0x23c] ;  /* 0x00008f0000067ab9 */ /* 0x000fe20000000800 */
[----:B-1----:R-:W-:Y:S02]  /*16870*/  IADD3 R2, P3, R24, UR41, RZ ;  /* 0x0000002918027c10 */ /* 0x002fe4000ff7e0ff */
        /* <DEDUP_REMOVED lines=363> */
[----:B------:R0:W-:Y:S02]  /*17f30*/  STL [R1+0x3458], R0 ;  /* 0x0034580001007387 */ /* 0x0001e40000100800 */
.L_x_1:
[----:B0-----:R-:W2:Y:S01]  /*17f40*/  LDL R3, [R1+0xab4] ;  /* 0x000ab40001037983 */ /* 0x001ea20000100800 */
[----:B------:R-:W0:Y:S03]  /*17f50*/  LDC R0, c[0x0][0x230] ;  /* 0x00008c00ff007b82 */ /* 0x000e260000000800 */
[----:B--2---:R1:W-:Y:S04]  /*17f60*/  STL [R1+0x4990], R3 ;  /* 0x0049900301007387 */ /* 0x0043e80000100800 */
[----:B------:R-:W2:Y:S04]  /*17f70*/  LDL R2, [R1+0xab8] ;  /* 0x000ab80001027983 */ /* 0x000ea80000100800 */
[----:B-1----:R-:W0:Y:S04]  /*17f80*/  LDL R3, [R1+0x13dc] ;  /* 0x0013dc0001037983 */ /* 0x002e280000100800 */
[----:B------:R-:W-:Y:S04]  /*17f90*/  STL [R1+0x3b8c], R18 ;  /* 0x003b8c1201007387 */ /* 0x000fe80000100800 */
        /* <DEDUP_REMOVED lines=897> */
[----:B------:R1:W-:Y:S04]  /*1b7b0*/  STL [R1+0x498c], R14 ;  /* 0x00498c0e01007387 */ /* 0x0003e80000100800 */
        /* <DEDUP_REMOVED lines=78> */
[----:B------:R-:W-:Y:S01]  /*1bca0*/  STL [R1+0x3a48], R20 ;  /* 0x003a481401007387 */ /* 0x000fe20000100800 */
[----:B0-----:R-:W-:-:S03]  /*1bcb0*/  IMAD R0, R3, -0x80, R0 ;  /* 0xffffff8003007824 */ /* 0x001fc600078e0200 */
[----:B------:R-:W-:Y:S04]  /*1bcc0*/  STL [R1+0x3a44], R19 ;  /* 0x003a441301007387 */ /* 0x000fe80000100800 */
[----:B------:R-:W-:Y:S04]  /*1bcd0*/  STL [R1+0x3a40], R21 ;  /* 0x003a401501007387 */ /* 0x000fe80000100800 */
[----:B------:R-:W-:Y:S04]  /*1bce0*/  STL [R1+0x3a3c], R23 ;  /* 0x003a3c1701007387 */ /* 0x000fe80000100800 */
[----:B------:R-:W-:Y:S04]  /*1bcf0*/  STL [R1+0x3a38], R25 ;  /* 0x003a381901007387 */ /* 0x000fe80000100800 */
[----:B------:R-:W2:Y:S01]  /*1bd00*/  LDL.LU R3, [R1+0x4990] ;  /* 0x0049900001037983 */ /* 0x000ea20000300800 */
[----:B------:R-:W-:-:S02]  /*1bd10*/  ISETP.GT.AND P0, PT, R0, RZ, PT ;  /* 0x000000ff0000720c */ /* 0x000fc40003f04270 */
[----:B-1----:R-:W-:-:S11]  /*1bd20*/  PRMT R14, RZ, 0x7610, R14 ;  /* 0x00007610ff0e7816 */ /* 0x002fd6000000000e */
[----:B--2---:R-:W2:Y:S04]  /*1bd30*/  @P0 LDG.E.U8 R14, desc[UR32][R2.64] ;  /* 0x00000020020e0981 */ /* 0x004ea8000c1e1100 */
[----:B--2---:R0:W-:Y:S04]  /*1bd40*/  STL [R1+0x13d8], R14 ;  /* 0x0013d80e01007387 */ /* 0x0041e80000100800 */
[----:B0-----:R-:W2:Y:S04]  /*1bd50*/  LDL.LU R14, [R1+0x498c] ;  /* 0x00498c00010e7983 */ /* 0x001ea80000300800 */
[----:B------:R-:W3:Y:S04]  /*1bd60*/  LDL R2, [R1+0xabc] ;  /* 0x000abc0001027983 */ /* 0x000ee80000100800 */
[----:B------:R-:W3:Y:S01]  /*1bd70*/  LDL R3, [R1+0xac0] ;  /* 0x000ac00001037983 */ /* 0x000ee20000100800 */
[----:B------:R-:W-:-:S02]  /*1bd80*/  PRMT R15, RZ, 0x7610, R15 ;  /* 0x00007610ff0f7816 */ /* 0x000fc4000000000f */
[----:B---3--:R-:W-:-:S04]  /*1bd90*/  @P0 LOP3.LUT R3, R3, R2, RZ, 0x3c, !PT ;  /* 0x0000000203030212 */ /* 0x008fc800078e3cff */
[----:B------:R-:W-:-:S04]  /*1bda0*/  @P0 LOP3.LUT R2, R3, R2, RZ, 0x3c, !PT ;  /* 0x0000000203020212 */ /* 0x000fc800078e3cff */
[----:B------:R-:W-:-:S05]  /*1bdb0*/  @P0 LOP3.LUT R3, R3, R2, RZ, 0x3c, !PT ;  /* 0x0000000203030212 */ /* 0x000fca00078e3cff */
[----:B------:R-:W3:Y:S04]  /*1bdc0*/  @P0 LDG.E.U8 R15, desc[UR32][R2.64] ;  /* 0x00000020020f0981 */ /* 0x000ee8000c1e1100 */
[----:B---3--:R0:W-:Y:S04]  /*1bdd0*/  STL [R1+0x13d4], R15 ;  /* 0x0013d40f01007387 */ /* 0x0081e80000100800 */
[----:B0-----:R-:W3:Y:S04]  /*1bde0*/  LDL.LU R15, [R1+0x4988] ;  /* 0x00498800010f7983 */ /* 0x001ee80000300800 */
[----:B------:R-:W4:Y:S04]  /*1bdf0*/  LDL R2, [R1+0xac4] ;  /* 0x000ac40001027983 */ /* 0x000f280000100800 */
[----:B------:R-:W4:Y:S01]  /*1be00*/  LDL R3, [R1+0xac8] ;  /* 0x000ac80001037983 */ /* 0x000f220000100800 */
[----:B------:R-:W-:-:S02]  /*1be10*/  PRMT R18, RZ, 0x7610, R18 ;  /* 0x00007610ff127816 */ /* 0x000fc40000000012 */
[----:B----4-:R-:W-:-:S04]  /*1be20*/  @P0 LOP3.LUT R3, R3, R2, RZ, 0x3c, !PT ;  /* 0x0000000203030212 */ /* 0x010fc800078e3cff */
[----:B------:R-:W-:-:S04]  /*1be30*/  @P0 LOP3.LUT R2, R3, R2, RZ, 0x3c, !PT ;  /* 0x0000000203020212 */ /* 0x000fc800078e3cff */
[----:B------:R-:W-:-:S05]  /*1be40*/  @P0 LOP3.LUT R3, R3, R2, RZ, 0x3c, !PT ;  /* 0x0000000203030212 */ /* 0x000fca00078e3cff */
[----:B------:R-:W4:Y:S04]  /*1be50*/  @P0 LDG.E.U8 R18, desc[UR32][R2.64] ;  /* 0x0000002002120981 */ /* 0x000f28000c1e1100 */
[----:B----4-:R0:W-:Y:S04]  /*1be60*/  STL [R1+0x13d0], R18 ;  /* 0x0013d01201007387 */ /* 0x0101e80000100800 */
[----:B0-----:R-:W4:Y:S04]  /*1be70*/  LDL.LU R18, [R1+0x4984] ;  /* 0x0049840001127983 */ /* 0x001f280000300800 */
[----:B------:R-:W5:Y:S04]  /*1be80*/  LDL R2, [R1+0xacc] ;  /* 0x000acc0001027983 */ /* 0x000f680000100800 */
[----:B------:R-:W5:Y:S01]  /*1be90*/  LDL R3, [R1+0xad0] ;  /* 0x000ad00001037983 */ /* 0x000f620000100800 */
[----:B---3--:R-:W-:-:S02]  /*1bea0*/  PRMT R15, RZ, 0x7610, R15 ;  /* 0x00007610ff0f7816 */ /* 0x008fc4000000000f */
[----:B-----5:R-:W-:-:S04]  /*1beb0*/  @P0 LOP3.LUT R3, R3, R2, RZ, 0x3c, !PT ;  /* 0x0000000203030212 */ /* 0x020fc800078e3cff */
[----:B------:R-:W-:-:S04]  /*1bec0*/  @P0 LOP3.LUT R2, R3, R2, RZ, 0x3c, !PT ;  /* 0x0000000203020212 */ /* 0x000fc800078e3cff */
[----:B------:R-:W-:-:S05]  /*1bed0*/  @P0 LOP3.LUT R3, R3, R2, RZ, 0x3c, !PT ;  /* 0x0000000203030212 */ /* 0x000fca00078e3cff */
[----:B------:R-:W3:Y:S04]  /*1bee0*/  @P0 LDG.E.U8 R15, desc[UR32][R2.64] ;  /* 0x00000020020f0981 */ /* 0x000ee8000c1e1100 */
[----:B---3--:R0:W-:Y:S04]  /*1bef0*/  STL [R1+0x13cc], R15 ;  /* 0x0013cc0f01007387 */ /* 0x0081e80000100800 */
[----:B0-----:R-:W3:Y:S04]  /*1bf00*/  LDL.LU R15, [R1+0x4980] ;  /* 0x00498000010f7983 */ /* 0x001ee80000300800 */
[----:B------:R-:W5:Y:S04]  /*1bf10*/  LDL R2, [R1+0xad4] ;  /* 0x000ad40001027983 */ /* 0x000f680000100800 */
[----:B------:R-:W5:Y:S01]  /*1bf20*/  LDL R3, [R1+0xad8] ;  /* 0x000ad80001037983 */ /* 0x000f620000100800 */
[----:B----4-:R-:W-:-:S02]  /*1bf30*/  PRMT R18, RZ, 0x7610, R18 ;  /* 0x00007610ff127816 */ /* 0x010fc40000000012 */
[----:B-----5:R-:W-:-:S04]  /*1bf40*/  @P0 LOP3.LUT R3, R3, R2, RZ, 0x3c, !PT ;  /* 0x0000000203030212 */ /* 0x020fc800078e3cff */
        /* <DEDUP_REMOVED lines=29> */
[----:B------:R-:W3:Y:S01]  /*1c120*/  @P0 LDG.E.U8 R15, desc[UR32][R2.64] ;  /* 0x00000020020f0981 */ /* 0x000ee2000c1e1100 */
[----:B------:R-:W-:-:S03]  /*1c130*/  ISETP.GT.AND P1, PT, R0, 0x1, PT ;  /* 0x000000010000780c */ /* 0x000fc60003f24270 */
        /* <DEDUP_REMOVED lines=7366> */
[----:B------:R-:W5:Y:S02]  /*38da0*/  LDL R3, [R1+0x1b24] ;  /* 0x001b240001037983 */ /* 0x000f640000100800 */
[----:B-----5:R-:W-:-:S02]  /*38db0*/  @P1 LOP3.LUT R3, R3, R2, RZ, 0x3c, !PT ;  /* 0x0000000203031212 */ /* 0x020fc400078e3cff */
[----:B----4-:R-:W-:Y:S02]  /*38dc0*/  PRMT R18, RZ, 0x7610, R18 ;  /* 0x00007610ff127816 */ /* 0x010fe40000000012 */
[----:B------:R-:W-:-:S04]  /*38dd0*/  @P1 LOP3.LUT R2, R3, R2, RZ, 0x3c, !PT ;  /* 0x0000000203021212 */ /* 0x000fc800078e3cff */
[----:B------:R-:W-:-:S05]  /*38de0*/  @P1 LOP3.LUT R3, R3, R2, RZ, 0x3c, !PT ;  /* 0x0000000203031212 */ /* 0x000fca00078e3cff */
[----:B------:R-:W4:Y:S01]  /*38df0*/  @P1 LDG.E.U8 R18, desc[UR32][R2.64] ;  /* 0x0000002002121981 */ /* 0x000f22000c1e1100 */
[----:B------:R-:W-:-:S03]  /*38e00*/  ISETP.GT.AND P0, PT, R0, 0x66, PT ;  /* 0x000000660000780c */ /* 0x000fc60003f04270 */
        /* <DEDUP_REMOVED lines=752> */
[----:B--2---:R-:W-:-:S02]  /*3bd10*/  PRMT R14, RZ, 0x7610, R14 ;  /* 0x00007610ff0e7816 */ /* 0x004fc4000000000e */
[----:B-----5:R-:W-:-:S04]  /*3bd20*/  @P0 LOP3.LUT R3, R3, R2, RZ, 0x3c, !PT ;  /* 0x0000000203030212 */ /* 0x020fc800078e3cff */
[----:B------:R-:W-:-:S04]  /*3bd30*/  @P0 LOP3.LUT R2, R3, R2, RZ, 0x3c, !PT ;  /* 0x0000000203020212 */ /* 0x000fc800078e3cff */
[----:B------:R-:W-:-:S05]  /*3bd40*/  @P0 LOP3.LUT R3, R3, R2, RZ, 0x3c, !PT ;  /* 0x0000000203030212 */ /* 0x000fca00078e3cff */
[----:B------:R-:W2:Y:S04]  /*3bd50*/  @P0 LDG.E.U8 R14, desc[UR32][R2.64] ;  /* 0x00000020020e0981 */ /* 0x000ea8000c1e1100 */
[----:B--2---:R0:W-:Y:S04]  /*3bd60*/  STL [R1+0xb0], R14 ;  /* 0x0000b00e01007387 */ /* 0x0041e80000100800 */
[----:B0-----:R-:W2:Y:S04]  /*3bd70*/  LDL.LU R14, [R1+0x3b84] ;  /* 0x003b8400010e7983 */ /* 0x001ea80000300800 */
[----:B------:R-:W5:Y:S04]  /*3bd80*/  LDL R2, [R1+0x1880] ;  /* 0x0018800001027983 */ /* 0x000f680000100800 */
[----:B------:R-:W5:Y:S01]  /*3bd90*/  LDL R3, [R1+0x1884] ;  /* 0x0018840001037983 */ /* 0x000f620000100800 */
[----:B------:R-:W-:-:S02]  /*3bda0*/  PRMT R13, RZ, 0x7610, R13 ;  /* 0x00007610ff0d7816 */ /* 0x000fc4000000000d */
[----:B-----5:R-:W-:-:S04]  /*3bdb0*/  @P0 LOP3.LUT R3, R3, R2, RZ, 0x3c, !PT ;  /* 0x0000000203030212 */ /* 0x020fc800078e3cff */
[----:B------:R-:W-:-:S04]  /*3bdc0*/  @P0 LOP3.LUT R2, R3, R2, RZ, 0x3c, !PT ;  /* 0x0000000203020212 */ /* 0x000fc800078e3cff */
[----:B------:R-:W-:-:S05]  /*3bdd0*/  @P0 LOP3.LUT R3, R3, R2, RZ, 0x3c, !PT ;  /* 0x0000000203030212 */ /* 0x000fca00078e3cff */
[----:B------:R-:W5:Y:S04]  /*3bde0*/  @P0 LDG.E.U8 R13, desc[UR32][R2.64] ;  /* 0x00000020020d0981 */ /* 0x000f68000c1e1100 */
[----:B-----5:R0:W-:Y:S04]  /*3bdf0*/  STL [R1+0xac], R13 ;  /* 0x0000ac0d01007387 */ /* 0x0201e80000100800 */
[----:B0-----:R-:W5:Y:S04]  /*3be00*/  LDL.LU R13, [R1+0x3b80] ;  /* 0x003b8000010d7983 */ /* 0x001f680000300800 */
[----:B------:R-:W3:Y:S04]  /*3be10*/  LDL R2, [R1+0x1878] ;  /* 0x0018780001027983 */ /* 0x000ee80000100800 */
[----:B------:R-:W3:Y:S01]  /*3be20*/  LDL R3, [R1+0x187c] ;  /* 0x00187c0001037983 */ /* 0x000ee20000100800 */
[----:B----4-:R-:W-:-:S02]  /*3be30*/  PRMT R18, RZ, 0x7610, R18 ;  /* 0x00007610ff127816 */ /* 0x010fc40000000012 */
[----:B---3--:R-:W-:-:S04]  /*3be40*/  @P0 LOP3.LUT R3, R3, R2, RZ, 0x3c, !PT ;  /* 0x0000000203030212 */ /* 0x008fc800078e3cff */
[----:B------:R-:W-:-:S04]  /*3be50*/  @P0 LOP3.LUT R2, R3, R2, RZ, 0x3c, !PT ;  /* 0x0000000203020212 */ /* 0x000fc800078e3cff */
[----:B------:R-:W-:-:S05]  /*3be60*/  @P0 LOP3.LUT R3, R3, R2, RZ, 0x3c, !PT ;  /* 0x0000000203030212 */ /* 0x000fca00078e3cff */
[----:B------:R0:W3:Y:S04]  /*3be70*/  @P0 LDG.E.U8 R18, desc[UR32][R2.64] ;  /* 0x0000002002120981 */ /* 0x0000e8000c1e1100 */
[----:B------:R-:W0:Y:S04]  /*3be80*/  LDL R2, [R1+0x1870] ;  /* 0x0018700001027983 */ /* 0x000e280000100800 */
[----:B------:R-:W0:Y:S01]  /*3be90*/  LDL R3, [R1+0x1874] ;  /* 0x0018740001037983 */ /* 0x000e220000100800 */
[----:B------:R-:W-:Y:S02]  /*3bea0*/  PRMT R15, RZ, 0x7610, R15 ;  /* 0x00007610ff0f7816 */ /* 0x000fe4000000000f */
[----:B0-----:R-:W-:-:S04]  /*3beb0*/  @P0 LOP3.LUT R3, R3, R2, RZ, 0x3c, !PT ;  /* 0x0000000203030212 */ /* 0x001fc800078e3cff */
[----:B------:R-:W-:-:S04]  /*3bec0*/  @P0 LOP3.LUT R2, R3, R2, RZ, 0x3c, !PT ;  /* 0x0000000203020212 */ /* 0x000fc800078e3cff */
[----:B------:R-:W-:Y:S01]  /*3bed0*/  @P0 LOP3.LUT R3, R3, R2, RZ, 0x3c, !PT ;  /* 0x0000000203030212 */ /* 0x000fe200078e3cff */
[----:B---3--:R-:W-:Y:S04]  /*3bee0*/  STL [R1+0x39e4], R18 ;  /* 0x0039e41201007387 */ /* 0x008fe80000100800 */
[----:B------:R0:W3:Y:S04]  /*3bef0*/  @P0 LDG.E.U8 R15, desc[UR32][R2.64] ;  /* 0x00000020020f0981 */ /* 0x0000e8000c1e1100 */
[----:B------:R-:W0:Y:S04]  /*3bf00*/  LDL R2, [R1+0x1868] ;  /* 0x0018680001027983 */ /* 0x000e280000100800 */
[----:B------:R-:W0:Y:S01]  /*3bf10*/  LDL R3, [R1+0x186c] ;  /* 0x00186c0001037983 */ /* 0x000e220000100800 */
[----:B--2---:R-:W-:-:S02]  /*3bf20*/  PRMT R14, RZ, 0x7610, R14 ;  /* 0x00007610ff0e7816 */ /* 0x004fc4000000000e */
[----:B0-----:R-:W-:-:S04]  /*3bf30*/  @P0 LOP3.LUT R3, R3, R2, RZ, 0x3c, !PT ;  /* 0x0000000203030212 */ /* 0x001fc800078e3cff */
[----:B------:R-:W-:-:S04]  /*3bf40*/  @P0 LOP3.LUT R2, R3, R2, RZ, 0x3c, !PT ;  /* 0x0000000203020212 */ /* 0x000fc800078e3cff */
[----:B------:R-:W-:Y:S01]  /*3bf50*/  @P0 LOP3.LUT R3, R3, R2, RZ, 0x3c, !PT ;  /* 0x0000000203030212 */ /* 0x000fe200078e3cff */
[----:B---3--:R-:W-:Y:S04]  /*3bf60*/  STL [R1+0x39e8], R15 ;  /* 0x0039e80f01007387 */ /* 0x008fe80000100800 */
[----:B------:R0:W2:Y:S04]  /*3bf70*/  @P0 LDG.E.U8 R14, desc[UR32][R2.64] ;  /* 0x00000020020e0981 */ /* 0x0000a8000c1e1100 */
[----:B------:R-:W0:Y:S04]  /*3bf80*/  LDL R2, [R1+0x1860] ;  /* 0x0018600001027983 */ /* 0x000e280000100800 */
[----:B------:R-:W0:Y:S01]  /*3bf90*/  LDL R3, [R1+0x1864] ;  /* 0x0018640001037983 */ /* 0x000e220000100800 */
[----:B-----5:R-:W-:-:S02]  /*3bfa0*/  PRMT R13, RZ, 0x7610, R13 ;  /* 0x00007610ff0d7816 */ /* 0x020fc4000000000d */
[----:B0-----:R-:W-:-:S04]  /*3bfb0*/  @P0 LOP3.LUT R3, R3, R2, RZ, 0x3c, !PT ;  /* 0x0000000203030212 */ /* 0x001fc800078e3cff */
[----:B------:R-:W-:-:S04]  /*3bfc0*/  @P0 LOP3.LUT R2, R3, R2, RZ, 0x3c, !PT ;  /* 0x0000000203020212 */ /* 0x000fc800078e3cff */
[----:B------:R-:W-:Y:S01]  /*3bfd0*/  @P0 LOP3.LUT R3, R3, R2, RZ, 0x3c, !PT ;  /* 0x0000000203030212 */ /* 0x000fe200078e3cff */
[----:B--2---:R-:W-:Y:S04]  /*3bfe0*/  STL [R1+0x39ec], R14 ;  /* 0x0039ec0e01007387 */ /* 0x004fe80000100800 */
[----:B------:R0:W2:Y:S04]  /*3bff0*/  @P0 LDG.E.U8 R13, desc[UR32][R2.64] ;  /* 0x00000020020d0981 */ /* 0x0000a8000c1e1100 */
[----:B------:R-:W0:Y:S04]  /*3c000*/  LDL R2, [R1+0x1858] ;  /* 0x0018580001027983 */ /* 0x000e280000100800 */
[----:B------:R-:W0:Y:S01]  /*3c010*/  LDL R3, [R1+0x185c] ;  /* 0x00185c0001037983 */ /* 0x000e220000100800 */
[----:B------:R-:W-:-:S02]  /*3c020*/  ISETP.GT.AND P1, PT, R0, 0x71, PT ;  /* 0x000000710000780c */ /* 0x000fc40003f24270 */
[----:B------:R-:W-:-:S11]  /*3c030*/  PRMT R7, RZ, 0x7610, R7 ;  /* 0x00007610ff077816 */ /* 0x000fd60000000007 */
[----:B0-----:R-:W-:-:S04]  /*3c040*/  @P1 LOP3.LUT R3, R3, R2, RZ, 0x3c, !PT ;  /* 0x0000000203031212 */ /* 0x001fc800078e3cff */
[----:B------:R-:W-:-:S04]  /*3c050*/  @P1 LOP3.LUT R2, R3, R2, RZ, 0x3c, !PT ;  /* 0x0000000203021212 */ /* 0x000fc800078e3cff */
[----:B------:R-:W-:-:S05]  /*3c060*/  @P1 LOP3.LUT R3, R3, R2, RZ, 0x3c, !PT ;  /* 0x0000000203031212 */ /* 0x000fca00078e3cff */
[----:B------:R-:W3:Y:S04]  /*3c070*/  @P1 LDG.E.U8 R7, desc[UR32][R2.64] ;  /* 0x0000002002071981 */ /* 0x000ee8000c1e1100 */
[----:B--2---:R-:W-:Y:S04]  /*3c080*/  STL [R1+0x39f0], R13 ;  /* 0x0039f00d01007387 */ /* 0x004fe80000100800 */
[----:B---3--:R0:W-:Y:S04]  /*3c090*/  STL [R1+0x194], R7 ;  /* 0x0001940701007387 */ /* 0x0081e80000100800 */
[----:B0-----:R-:W2:Y:S04]  /*3c0a0*/  LDL.LU R7, [R1+0x3b7c] ;  /* 0x003b7c0001077983 */ /* 0x001ea80000300800 */
[----:B------:R-:W3:Y:S04]  /*3c0b0*/  LDL R2, [R1+0x1850] ;  /* 0x0018500001027983 */ /* 0x000ee80000100800 */
[----:B------:R-:W3:Y:S02]  /*3c0c0*/  LDL R3, [R1+0x1854] ;  /* 0x0018540001037983 */ /* 0x000ee40000100800 */
[----:B---3--:R-:W-:-:S02]  /*3c0d0*/  @P1 LOP3.LUT R3, R3, R2, RZ, 0x3c, !PT ;  /* 0x0000000203031212 */ /* 0x008fc400078e3cff */
[----:B--2---:R-:W-:Y:S02]  /*3c0e0*/  PRMT R7, RZ, 0x7610, R7 ;  /* 0x00007610ff077816 */ /* 0x004fe40000000007 */
[----:B------:R-:W-:-:S04]  /*3c0f0*/  @P1 LOP3.LUT R2, R3, R2, RZ, 0x3c, !PT ;  /* 0x0000000203021212 */ /* 0x000fc800078e3cff */
[----:B------:R-:W-:-:S05]  /*3c100*/  @P1 LOP3.LUT R3, R3, R2, RZ, 0x3c, !PT ;  /* 0x0000000203031212 */ /* 0x000fca00078e3cff */
[----:B------:R-:W2:Y:S04]  /*3c110*/  @P1 LDG.E.U8 R7, desc[UR32][R2.64] ;  /* 0x0000002002071981 */ /* 0x000ea8000c1e1100 */
[----:B--2---:R0:W-:Y:S04]  /*3c120*/  STL [R1+0x190], R7 ;  /* 0x0001900701007387 */ /* 0x0041e80000100800 */
        /* <DEDUP_REMOVED lines=52> */
[----:B------:R-:W2:Y:S01]  /*3c470*/  @P1 LDG.E.U8 R7, desc[UR32][R2.64] ;  /* 0x0000002002071981 */ /* 0x000ea2000c1e1100 */
[----:B------:R-:W-:-:S03]  /*3c480*/  ISETP.GT.AND P0, PT, R0, 0x72, PT ;  /* 0x000000720000780c */ /* 0x000fc60003f04270 */
        /* <DEDUP_REMOVED lines=300> */
[----:B------:R0:W2:Y:S04]  /*3d750*/  @P0 LDG.E.U8 R7, desc[UR32][R2.64] ;  /* 0x0000002002070981 */ /* 0x0000a8000c1e1100 */
[----:B------:R-:W0:Y:S04]  /*3d760*/  LDL R2, [R1+0x1710] ;  /* 0x0017100001027983 */ /* 0x000e280000100800 */
[----:B------:R-:W0:Y:S01]  /*3d770*/  LDL R3, [R1+0x1714] ;  /* 0x0017140001037983 */ /* 0x000e220000100800 */
[----:B------:R-:W-:Y:S02]  /*3d780*/  PRMT R6, RZ, 0x7610, R6 ;  /* 0x00007610ff067816 */ /* 0x000fe40000000006 */
[----:B0-----:R-:W-:-:S04]  /*3d790*/  @P0 LOP3.LUT R3, R3, R2, RZ, 0x3c, !PT ;  /* 0x0000000203030212 */ /* 0x001fc800078e3cff */
[----:B------:R-:W-:-:S04]  /*3d7a0*/  @P0 LOP3.LUT R2, R3, R2, RZ, 0x3c, !PT ;  /* 0x0000000203020212 */ /* 0x000fc800078e3cff */
[----:B------:R-:W-:-:S05]  /*3d7b0*/  @P0 LOP3.LUT R3, R3, R2, RZ, 0x3c, !PT ;  /* 0x0000000203030212 */ /* 0x000fca00078e3cff */
[----:B------:R-:W3:Y:S04]  /*3d7c0*/  @P0 LDG.E.U8 R6, desc[UR32][R2.64] ;  /* 0x0000002002060981 */ /* 0x000ee8000c1e1100 */
[----:B--2---:R0:W-:Y:S04]  /*3d7d0*/  STL [R1+0x108], R7 ;  /* 0x0001080701007387 */ /* 0x0041e80000100800 */
[----:B0-----:R-:W2:Y:S04]  /*3d7e0*/  LDL R7, [R1+0x16ec] ;  /* 0x0016ec0001077983 */ /* 0x001ea80000100800 */
[----:B---3--:R0:W-:Y:S04]  /*3d7f0*/  STL [R1+0x104], R6 ;  /* 0x0001040601007387 */ /* 0x0081e80000100800 */
[----:B0-----:R-:W3:Y:S04]  /*3d800*/  LDL.LU R6, [R1+0x3adc] ;  /* 0x003adc0001067983 */ /* 0x001ee80000300800 */
[----:B------:R-:W4:Y:S04]  /*3d810*/  LDL R2, [R1+0x1708] ;  /* 0x0017080001027983 */ /* 0x000f280000100800 */
[----:B------:R-:W4:Y:S02]  /*3d820*/  LDL R3, [R1+0x170c] ;  /* 0x00170c0001037983 */ /* 0x000f240000100800 */
[----:B----4-:R-:W-:-:S02]  /*3d830*/  @P0 LOP3.LUT R3, R3, R2, RZ, 0x3c, !PT ;  /* 0x0000000203030212 */ /* 0x010fc400078e3cff */
[----:B---3--:R-:W-:Y:S02]  /*3d840*/  PRMT R6, RZ, 0x7610, R6 ;  /* 0x00007610ff067816 */ /* 0x008fe40000000006 */
[----:B------:R-:W-:-:S04]  /*3d850*/  @P0 LOP3.LUT R2, R3, R2, RZ, 0x3c, !PT ;  /* 0x0000000203020212 */ /* 0x000fc800078e3cff */
[----:B------:R-:W-:-:S05]  /*3d860*/  @P0 LOP3.LUT R3, R3, R2, RZ, 0x3c, !PT ;  /* 0x0000000203030212 */ /* 0x000fca00078e3cff */
[----:B------:R-:W3:Y:S04]  /*3d870*/  @P0 LDG.E.U8 R6, desc[UR32][R2.64] ;  /* 0x0000002002060981 */ /* 0x000ee8000c1e1100 */
        /* <DEDUP_REMOVED lines=29> */
[----:B------:R-:W4:Y:S01]  /*3da50*/  LDL R3, [R1+0x16e8] ;  /* 0x0016e80001037983 */ /* 0x000f220000100800 */
[----:B--2---:R-:W-:Y:S01]  /*3da60*/  @P0 IMAD.MOV.U32 R2, RZ, RZ, R7 ;  /* 0x000000ffff020224 */ /* 0x004fe200078e0007 */
[----:B------:R-:W-:-:S02]  /*3da70*/  PRMT R12, RZ, 0x7610, R12 ;  /* 0x00007610ff0c7816 */ /* 0x000fc4000000000c */
[----:B------:R-:W2:Y:S01]  /*3da80*/  LDL R7, [R1+0x16b8] ;  /* 0x0016b80001077983 */ /* 0x000ea20000100800 */
[----:B---3--:R-:W-:-:S06]  /*3da90*/  PRMT R6, RZ, 0x7610, R6 ;  /* 0x00007610ff067816 */ /* 0x008fcc0000000006 */
[----:B----4-:R0:W3:Y:S04]  /*3daa0*/  @P0 LDG.E.U8 R6, desc[UR32][R2.64] ;  /* 0x0000002002060981 */ /* 0x0100e8000c1e1100 */
[----:B------:R-:W0:Y:S04]  /*3dab0*/  LDL R2, [R1+0x16e0] ;  /* 0x0016e00001027983 */ /* 0x000e280000100800 */
[----:B------:R-:W0:Y:S02]  /*3dac0*/  LDL R3, [R1+0x16e4] ;  /* 0x0016e40001037983 */ /* 0x000e240000100800 */
[----:B0-----:R-:W-:-:S04]  /*3dad0*/  @P0 LOP3.LUT R3, R3, R2, RZ, 0x3c, !PT ;  /* 0x0000000203030212 */ /* 0x001fc800078e3cff */
[----:B------:R-:W-:-:S04]  /*3dae0*/  @P0 LOP3.LUT R2, R3, R2, RZ, 0x3c, !PT ;  /* 0x0000000203020212 */ /* 0x000fc800078e3cff */
[----:B------:R-:W-:-:S05]  /*3daf0*/  @P0 LOP3.LUT R3, R3, R2, RZ, 0x3c, !PT ;  /* 0x0000000203030212 */ /* 0x000fca00078e3cff */
[----:B------:R-:W4:Y:S04]  /*3db00*/  @P0 LDG.E.U8 R12, desc[UR32][R2.64] ;  /* 0x00000020020c0981 */ /* 0x000f28000c1e1100 */
[----:B---3--:R0:W-:Y:S04]  /*3db10*/  STL [R1+0xf0], R6 ;  /* 0x0000f00601007387 */ /* 0x0081e80000100800 */
[----:B0-----:R-:W3:Y:S04]  /*3db20*/  LDL R6, [R1+0x16bc] ;  /* 0x0016bc0001067983 */ /* 0x001ee80000100800 */
[----:B----4-:R0:W-:Y:S04]  /*3db30*/  STL [R1+0xec], R12 ;  /* 0x0000ec0c01007387 */ /* 0x0101e80000100800 */
[----:B0-----:R-:W4:Y:S04]  /*3db40*/  LDL.LU R12, [R1+0x3ac8] ;  /* 0x003ac800010c7983 */ /* 0x001f280000300800 */
[----:B------:R-:W5:Y:S04]  /*3db50*/  LDL R2, [R1+0x16d8] ;  /* 0x0016d80001027983 */ /* 0x000f680000100800 */
[----:B------:R-:W5:Y:S01]  /*3db60*/  LDL R3, [R1+0x16dc] ;  /* 0x0016dc0001037983 */ /* 0x000f620000100800 */
[----:B------:R-:W-:-:S13]  /*3db70*/  ISETP.GT.AND P1, PT, R0, 0x77, PT ;  /* 0x000000770000780c */ /* 0x000fda0003f24270 */
[-C--:B-----5:R-:W-:Y:S02]  /*3db80*/  @P1 LOP3.LUT R3, R3, R2.reuse, RZ, 0x3c, !PT ;  /* 0x0000000203031212 */ /* 0x0a0fe400078e3cff */
        /* <DEDUP_REMOVED lines=26> */
[----:B------:R-:W-:-:S02]  /*3dd30*/  PRMT R11, RZ, 0x7610, R11 ;  /* 0x00007610ff0b7816 */ /* 0x000fc4000000000b */
[----:B------:R-:W-:Y:S02]  /*3dd40*/  PRMT R10, RZ, 0x7610, R10 ;  /* 0x00007610ff0a7816 */ /* 0x000fe4000000000a */
[----:B-----5:R-:W-:-:S04]  /*3dd50*/  @P1 LOP3.LUT R3, R3, R2, RZ, 0x3c, !PT ;  /* 0x0000000203031212 */ /* 0x020fc800078e3cff */
[----:B------:R-:W-:-:S04]  /*3dd60*/  @P1 LOP3.LUT R2, R3, R2, RZ, 0x3c, !PT ;  /* 0x0000000203021212 */ /* 0x000fc800078e3cff */
[----:B------:R-:W-:-:S05]  /*3dd70*/  @P1 LOP3.LUT R3, R3, R2, RZ, 0x3c, !PT ;  /* 0x0000000203031212 */ /* 0x000fca00078e3cff */
[----:B------:R3:W5:Y:S02]  /*3dd80*/  @P1 LDG.E.U8 R11, desc[UR32][R2.64] ;  /* 0x00000020020b1981 */ /* 0x000764000c1e1100 */
[----:B---3--:R-:W-:Y:S02]  /*3dd90*/  @P1 IMAD.MOV.U32 R2, RZ, RZ, R6 ;  /* 0x000000ffff021224 */ /* 0x008fe400078e0006 */
[----:B--2---:R-:W-:-:S05]  /*3dda0*/  @P1 IMAD.MOV.U32 R3, RZ, RZ, R7 ;  /* 0x000000ffff031224 */ /* 0x004fca00078e0007 */
[----:B------:R-:W2:Y:S04]  /*3ddb0*/  @P1 LDG.E.U8 R10, desc[UR32][R2.64] ;  /* 0x00000020020a1981 */ /* 0x000ea8000c1e1100 */
[----:B-----5:R0:W-:Y:S04]  /*3ddc0*/  STL [R1+0xdc], R11 ;  /* 0x0000dc0b01007387 */ /* 0x0201e80000100800 */
[----:B0-----:R-:W3:Y:S04]  /*3ddd0*/  LDL.LU R11, [R1+0x3ab8] ;  /* 0x003ab800010b7983 */ /* 0x001ee80000300800 */
[----:B------:R-:W5:Y:S04]  /*3dde0*/  LDL R7, [R1+0x1690] ;  /* 0x0016900001077983 */ /* 0x000f680000100800 */
[----:B------:R-:W5:Y:S04]  /*3ddf0*/  LDL R6, [R1+0x1694] ;  /* 0x0016940001067983 */ /* 0x000f680000100800 */
[----:B--2---:R0:W-:Y:S04]  /*3de00*/  STL [R1+0xd8], R10 ;  /* 0x0000d80a01007387 */ /* 0x0041e80000100800 */
[----:B0-----:R-:W2:Y:S04]  /*3de10*/  LDL.LU R10, [R1+0x3ab4] ;  /* 0x003ab400010a7983 */ /* 0x001ea80000300800 */
        /* <DEDUP_REMOVED lines=18> */
[----:B------:R-:W5:Y:S04]  /*3df40*/  LDL R2, [R1+0x16a0] ;  /* 0x0016a00001027983 */ /* 0x000f680000100800 */
[----:B------:R-:W5:Y:S01]  /*3df50*/  LDL R3, [R1+0x16a4] ;  /* 0x0016a40001037983 */ /* 0x000f620000100800 */
[----:B------:R-:W-:-:S02]  /*3df60*/  PRMT R5, RZ, 0x7610, R5 ;  /* 0x00007610ff057816 */ /* 0x000fc40000000005 */
[----:B-----5:R-:W-:-:S04]  /*3df70*/  @P1 LOP3.LUT R3, R3, R2, RZ, 0x3c, !PT ;  /* 0x0000000203031212 */ /* 0x020fc800078e3cff */
[----:B------:R-:W-:-:S04]  /*3df80*/  @P1 LOP3.LUT R2, R3, R2, RZ, 0x3c, !PT ;  /* 0x0000000203021212 */ /* 0x000fc800078e3cff */
[----:B------:R-:W-:-:S05]  /*3df90*/  @P1 LOP3.LUT R3, R3, R2, RZ, 0x3c, !PT ;  /* 0x0000000203031212 */ /* 0x000fca00078e3cff */
[----:B------:R-:W5:Y:S01]  /*3dfa0*/  @P1 LDG.E.U8 R5, desc[UR32][R2.64] ;  /* 0x0000002002051981 */ /* 0x000f62000c1e1100 */
[----:B------:R-:W-:-:S03]  /*3dfb0*/  ISETP.GT.AND P0, PT, R0, 0x78, PT ;  /* 0x000000780000780c */ /* 0x000fc60003f04270 */
[----:B-----5:R0:W-:Y:S04]  /*3dfc0*/  STL [R1+0xcc], R5 ;  /* 0x0000cc0501007387 */ /* 0x0201e80000100800 */
[----:B0-----:R-:W5:Y:S04]  /*3dfd0*/  LDL.LU R5, [R1+0x3aa8] ;  /* 0x003aa80001057983 */ /* 0x001f680000300800 */
[----:B------:R-:W2:Y:S04]  /*3dfe0*/  LDL R2, [R1+0x1698] ;  /* 0x0016980001027983 */ /* 0x000ea80000100800 */
[----:B------:R-:W2:Y:S01]  /*3dff0*/  LDL R3, [R1+0x169c] ;  /* 0x00169c0001037983 */ /* 0x000ea20000100800 */
[----:B------:R-:W-:-:S02]  /*3e000*/  PRMT R12, RZ, 0x7610, R12 ;  /* 0x00007610ff0c7816 */ /* 0x000fc4000000000c */
[----:B--2---:R-:W-:-:S04]  /*3e010*/  @P0 LOP3.LUT R3, R3, R2, RZ, 0x3c, !PT ;  /* 0x0000000203030212 */ /* 0x004fc800078e3cff */
[----:B------:R-:W-:-:S04]  /*3e020*/  @P0 LOP3.LUT R2, R3, R2, RZ, 0x3c, !PT ;  /* 0x0000000203020212 */ /* 0x000fc800078e3cff */
[----:B------:R-:W-:-:S05]  /*3e030*/  @P0 LOP3.LUT R3, R3, R2, RZ, 0x3c, !PT ;  /* 0x0000000203030212 */ /* 0x000fca00078e3cff */
[----:B------:R0:W2:Y:S01]  /*3e040*/  @P0 LDG.E.U8 R12, desc[UR32][R2.64] ;  /* 0x00000020020c0981 */ /* 0x0000a2000c1e1100 */
[----:B------:R-:W-:Y:S01]  /*3e050*/  PRMT R11, RZ, 0x7610, R11 ;  /* 0x00007610ff0b7816 */ /* 0x000fe2000000000b */
[----:B0-----:R-:W-:Y:S02]  /*3e060*/  @P0 IMAD.MOV.U32 R2, RZ, RZ, R6 ;  /* 0x000000ffff020224 */ /* 0x001fe400078e0006 */
[----:B------:R-:W-:-:S05]  /*3e070*/  @P0 IMAD.MOV.U32 R3, RZ, RZ, R7 ;  /* 0x000000ffff030224 */ /* 0x000fca00078e0007 */
[----:B------:R-:W4:Y:S04]  /*3e080*/  @P0 LDG.E.U8 R11, desc[UR32][R2.64] ;  /* 0x00000020020b0981 */ /* 0x000f28000c1e1100 */
[----:B--2---:R-:W-:Y:S04]  /*3e090*/  STL [R1+0x39f4], R12 ;  /* 0x0039f40c01007387 */ /* 0x004fe80000100800 */
[----:B------:R-:W2:Y:S04]  /*3e0a0*/  LDL R2, [R1+0x1688] ;  /* 0x0016880001027983 */ /* 0x000ea80000100800 */
[----:B------:R-:W2:Y:S01]  /*3e0b0*/  LDL R3, [R1+0x168c] ;  /* 0x00168c0001037983 */ /* 0x000ea20000100800 */
[----:B------:R-:W-:-:S03]  /*3e0c0*/  PRMT R10, RZ, 0x7610, R10 ;  /* 0x00007610ff0a7816 */ /* 0x000fc6000000000a */
[----:B------:R-:W5:Y:S04]  /*3e0d0*/  LDL R7, [R1+0x1668] ;  /* 0x0016680001077983 */ /* 0x000f680000100800 */
[----:B------:R-:W5:Y:S04]  /*3e0e0*/  LDL R6, [R1+0x166c] ;  /* 0x00166c0001067983 */ /* 0x000f680000100800 */
[----:B----4-:R-:W-:Y:S01]  /*3e0f0*/  STL [R1+0x39f8], R11 ;  /* 0x0039f80b01007387 */ /* 0x010fe20000100800 */
[----:B--2---:R-:W-:-:S04]  /*3e100*/  @P0 LOP3.LUT R3, R3, R2, RZ, 0x3c, !PT ;  /* 0x0000000203030212 */ /* 0x004fc800078e3cff */
        /* <DEDUP_REMOVED lines=8> */
[----:B------:R-:W-:Y:S01]  /*3e190*/  @P0 LOP3.LUT R3, R3, R2, RZ, 0x3c, !PT ;  /* 0x0000000203030212 */ /* 0x000fe200078e3cff */
[----:B--2---:R-:W-:Y:S04]  /*3e1a0*/  STL [R1+0x39fc], R10 ;  /* 0x0039fc0a01007387 */ /* 0x004fe80000100800 */
[----:B------:R0:W2:Y:S04]  /*3e1b0*/  @P0 LDG.E.U8 R9, desc[UR32][R2.64] ;  /* 0x0000002002090981 */ /* 0x0000a8000c1e1100 */
[----:B------:R-:W0:Y:S04]  /*3e1c0*/  LDL R2, [R1+0x1678] ;  /* 0x0016780001027983 */ /* 0x000e280000100800 */
[----:B------:R-:W0:Y:S01]  /*3e1d0*/  LDL R3, [R1+0x167c] ;  /* 0x00167c0001037983 */ /* 0x000e220000100800 */
[----:B---3--:R-:W-:-:S02]  /*3e1e0*/  PRMT R8, RZ, 0x7610, R8 ;  /* 0x00007610ff087816 */ /* 0x008fc40000000008 */
[----:B0-----:R-:W-:-:S04]  /*3e1f0*/  @P0 LOP3.LUT R3, R3, R2, RZ, 0x3c, !PT ;  /* 0x0000000203030212 */ /* 0x001fc800078e3cff */
[----:B------:R-:W-:-:S04]  /*3e200*/  @P0 LOP3.LUT R2, R3, R2, RZ, 0x3c, !PT ;  /* 0x0000000203020212 */ /* 0x000fc800078e3cff */
[----:B------:R-:W-:Y:S01]  /*3e210*/  @P0 LOP3.LUT R3, R3, R2, RZ, 0x3c, !PT ;  /* 0x0000000203030212 */ /* 0x000fe200078e3cff */
[----:B--2---:R-:W-:Y:S04]  /*3e220*/  STL [R1+0x3a00], R9 ;  /* 0x003a000901007387 */ /* 0x004fe80000100800 */
[----:B------:R0:W2:Y:S04]  /*3e230*/  @P0 LDG.E.U8 R8, desc[UR32][R2.64] ;  /* 0x0000002002080981 */ /* 0x0000a8000c1e1100 */
[----:B------:R-:W0:Y:S04]  /*3e240*/  LDL R2, [R1+0x1670] ;  /* 0x0016700001027983 */ /* 0x000e280000100800 */
[----:B------:R-:W0:Y:S01]  /*3e250*/  LDL R3, [R1+0x1674] ;  /* 0x0016740001037983 */ /* 0x000e220000100800 */
[----:B-----5:R-:W-:-:S02]  /*3e260*/  PRMT R5, RZ, 0x7610, R5 ;  /* 0x00007610ff057816 */ /* 0x020fc40000000005 */
[----:B0-----:R-:W-:-:S04]  /*3e270*/  @P0 LOP3.LUT R3, R3, R2, RZ, 0x3c, !PT ;  /* 0x0000000203030212 */ /* 0x001fc800078e3cff */
[----:B------:R-:W-:-:S04]  /*3e280*/  @P0 LOP3.LUT R2, R3, R2, RZ, 0x3c, !PT ;  /* 0x0000000203020212 */ /* 0x000fc800078e3cff */
[----:B------:R-:W-:-:S05]  /*3e290*/  @P0 LOP3.LUT R3, R3, R2, RZ, 0x3c, !PT ;  /* 0x0000000203030212 */ /* 0x000fca00078e3cff */
[----:B------:R0:W3:Y:S04]  /*3e2a0*/  @P0 LDG.E.U8 R5, desc[UR32][R2.64] ;  /* 0x0000002002050981 */ /* 0x0000e8000c1e1100 */
[----:B--2---:R-:W-:Y:S01]  /*3e2b0*/  STL [R1+0x3a04], R8 ;  /* 0x003a040801007387 */ /* 0x004fe20000100800 */
[----:B0-----:R-:W-:-:S06]  /*3e2c0*/  PRMT R3, RZ, 0x7610, R3 ;  /* 0x00007610ff037816 */ /* 0x001fcc0000000003 */
[----:B------:R-:W2:Y:S04]  /*3e2d0*/  @P0 LDG.E.U8 R3, desc[UR32][R6.64] ;  /* 0x0000002006030981 */ /* 0x000ea8000c1e1100 */
[----:B---3--:R-:W-:Y:S04]  /*3e2e0*/  STL [R1+0x3a08], R5 ;  /* 0x003a080501007387 */ /* 0x008fe80000100800 */
[----:B------:R-:W3:Y:S04]  /*3e2f0*/  LDL R6, [R1+0x1660] ;  /* 0x0016600001067983 */ /* 0x000ee80000100800 */
[----:B------:R-:W3:Y:S01]  /*3e300*/  LDL R7, [R1+0x1664] ;  /* 0x0016640001077983 */ /* 0x000ee20000100800 */
[----:B------:R-:W-:-:S03]  /*3e310*/  PRMT R2, RZ, 0x7610, R2 ;  /* 0x00007610ff027816 */ /* 0x000fc60000000002 */
[----:B--2---:R-:W-:Y:S01]  /*3e320*/  STL [R1+0x3a0c], R3 ;  /* 0x003a0c0301007387 */ /* 0x004fe20000100800 */
[----:B---3--:R-:W-:-:S04]  /*3e330*/  @P0 LOP3.LUT R7, R7, R6, RZ, 0x3c, !PT ;  /* 0x0000000607070212 */ /* 0x008fc800078e3cff */
[----:B------:R-:W-:-:S04]  /*3e340*/  @P0 LOP3.LUT R6, R7, R6, RZ, 0x3c, !PT ;  /* 0x0000000607060212 */ /* 0x000fc800078e3cff */
[----:B------:R-:W-:-:S05]  /*3e350*/  @P0 LOP3.LUT R7, R7, R6, RZ, 0x3c, !PT ;  /* 0x0000000607070212 */ /* 0x000fca00078e3cff */
[----:B------:R0:W2:Y:S04]  /*3e360*/  @P0 LDG.E.U8 R2, desc[UR32][R6.64] ;  /* 0x0000002006020981 */ /* 0x0000a8000c1e1100 */
[----:B------:R-:W0:Y:S04]  /*3e370*/  LDL R6, [R1+0x1658] ;  /* 0x0016580001067983 */ /* 0x000e280000100800 */
[----:B------:R-:W0:Y:S01]  /*3e380*/  LDL R7, [R1+0x165c] ;  /* 0x00165c0001077983 */ /* 0x000e220000100800 */
[----:B------:R-:W-:Y:S02]  /*3e390*/  ISETP.GT.AND P1, PT, R0, 0x79, PT ;  /* 0x000000790000780c */ /* 0x000fe40003f24270 */
        /* <DEDUP_REMOVED lines=78> */
[----:B------:R0:W3:Y:S04]  /*3e880*/  @P0 LDG.E.U8 R12, desc[UR32][R6.64] ;  /* 0x00000020060c0981 */ /* 0x0000e8000c1e1100 */
[----:B------:R-:W0:Y:S04]  /*3e890*/  LDL R6, [R1+0x1610] ;  /* 0x0016100001067983 */ /* 0x000e280000100800 */
[----:B------:R-:W0:Y:S01]  /*3e8a0*/  LDL R7, [R1+0x1614] ;  /* 0x0016140001077983 */ /* 0x000e220000100800 */
[----:B--2---:R-:W-:Y:S02]  /*3e8b0*/  PRMT R16, RZ, 0x7610, R16 ;  /* 0x00007610ff107816 */ /* 0x004fe40000000010 */
[----:B0-----:R-:W-:-:S04]  /*3e8c0*/  @P0 LOP3.LUT R7, R7, R6, RZ, 0x3c, !PT ;  /* 0x0000000607070212 */ /* 0x001fc800078e3cff */
[----:B------:R-:W-:-:S04]  /*3e8d0*/  @P0 LOP3.LUT R6, R7, R6, RZ, 0x3c, !PT ;  /* 0x0000000607060212 */ /* 0x000fc800078e3cff */
[----:B------:R-:W-:-:S05]  /*3e8e0*/  @P0 LOP3.LUT R7, R7, R6, RZ, 0x3c, !PT ;  /* 0x0000000607070212 */ /* 0x000fca00078e3cff */
[----:B------:R-:W2:Y:S04]  /*3e8f0*/  @P0 LDG.E.U8 R16, desc[UR32][R6.64] ;  /* 0x0000002006100981 */ /* 0x000ea8000c1e1100 */
[----:B---3--:R0:W-:Y:S04]  /*3e900*/  STL [R1+0x88], R12 ;  /* 0x0000880c01007387 */ /* 0x0081e80000100800 */
[----:B0-----:R-:W3:Y:S04]  /*3e910*/  LDL R12, [R1+0x15ec] ;  /* 0x0015ec00010c7983 */ /* 0x001ee80000100800 */
[----:B--2---:R0:W-:Y:S04]  /*3e920*/  STL [R1+0x84], R16 ;  /* 0x0000841001007387 */ /* 0x0041e80000100800 */
[----:B0-----:R-:W2:Y:S04]  /*3e930*/  LDL.LU R16, [R1+0x3a84] ;  /* 0x003a840001107983 */ /* 0x001ea80000300800 */
[----:B------:R-:W4:Y:S04]  /*3e940*/  LDL R6, [R1+0x1608] ;  /* 0x0016080001067983 */ /* 0x000f280000100800 */
[----:B------:R-:W4:Y:S02]  /*3e950*/  LDL R7, [R1+0x160c] ;  /* 0x00160c0001077983 */ /* 0x000f240000100800 */
[----:B----4-:R-:W-:-:S02]  /*3e960*/  @P0 LOP3.LUT R7, R7, R6, RZ, 0x3c, !PT ;  /* 0x0000000607070212 */ /* 0x010fc400078e3cff */
[----:B--2---:R-:W-:Y:S02]  /*3e970*/  PRMT R16, RZ, 0x7610, R16 ;  /* 0x00007610ff107816 */ /* 0x004fe40000000010 */
[----:B------:R-:W-:-:S04]  /*3e980*/  @P0 LOP3.LUT R6, R7, R6, RZ, 0x3c, !PT ;  /* 0x0000000607060212 */ /* 0x000fc800078e3cff */
[----:B------:R-:W-:-:S05]  /*3e990*/  @P0 LOP3.LUT R7, R7, R6, RZ, 0x3c, !PT ;  /* 0x0000000607070212 */ /* 0x000fca00078e3cff */
[----:B------:R-:W2:Y:S04]  /*3e9a0*/  @P0 LDG.E.U8 R16, desc[UR32][R6.64] ;  /* 0x0000002006100981 */ /* 0x000ea8000c1e1100 */
        /* <DEDUP_REMOVED lines=29> */
[----:B------:R-:W4:Y:S01]  /*3eb80*/  LDL R7, [R1+0x15e8] ;  /* 0x0015e80001077983 */ /* 0x000f220000100800 */
[----:B---3--:R-:W-:-:S03]  /*3eb90*/  @P0 IMAD.MOV.U32 R6, RZ, RZ, R12 ;  /* 0x000000ffff060224 */ /* 0x008fc600078e000c */
[----:B------:R-:W3:Y:S01]  /*3eba0*/  LDL R12, [R1+0x15c4] ;  /* 0x0015c400010c7983 */ /* 0x000ee20000100800 */
[----:B--2---:R-:W-:-:S06]  /*3ebb0*/  PRMT R16, RZ, 0x7610, R16 ;  /* 0x00007610ff107816 */ /* 0x004fcc0000000010 */
[----:B----4-:R-:W2:Y:S04]  /*3ebc0*/  @P0 LDG.E.U8 R16, desc[UR32][R6.64] ;  /* 0x0000002006100981 */ /* 0x010ea8000c1e1100 */
        /* <DEDUP_REMOVED lines=8> */
[----:B------:R0:W4:Y:S04]  /*3ec50*/  @P0 LDG.E.U8 R18, desc[UR32][R6.64] ;  /* 0x0000002006120981 */ /* 0x000128000c1e1100 */
[----:B------:R-:W0:Y:S04]  /*3ec60*/  LDL R6, [R1+0x15d8] ;  /* 0x0015d80001067983 */ /* 0x000e280000100800 */
[----:B------:R-:W0:Y:S01]  /*3ec70*/  LDL R7, [R1+0x15dc] ;  /* 0x0015dc0001077983 */ /* 0x000e220000100800 */
[----:B------:R-:W-:Y:S02]  /*3ec80*/  ISETP.GT.AND P1, PT, R0, 0x7b, PT ;  /* 0x0000007b0000780c */ /* 0x000fe40003f24270 */
[----:B--2---:R-:W-:-:S11]  /*3ec90*/  PRMT R16, RZ, 0x7610, R16 ;  /* 0x00007610ff107816 */ /* 0x004fd60000000010 */
[----:B0-----:R-:W-:-:S04]  /*3eca0*/  @P1 LOP3.LUT R7, R7, R6, RZ, 0x3c, !PT ;  /* 0x0000000607071212 */ /* 0x001fc800078e3cff */
[----:B------:R-:W-:-:S04]  /*3ecb0*/  @P1 LOP3.LUT R6, R7, R6, RZ, 0x3c, !PT ;  /* 0x0000000607061212 */ /* 0x000fc800078e3cff */
[----:B------:R-:W-:-:S05]  /*3ecc0*/  @P1 LOP3.LUT R7, R7, R6, RZ, 0x3c, !PT ;  /* 0x0000000607071212 */ /* 0x000fca00078e3cff */
[----:B------:R-:W2:Y:S04]  /*3ecd0*/  @P1 LDG.E.U8 R16, desc[UR32][R6.64] ;  /* 0x0000002006101981 */ /* 0x000ea8000c1e1100 */
[----:B----4-:R0:W-:Y:S04]  /*3ece0*/  STL [R1+0x6c], R18 ;  /* 0x00006c1201007387 */ /* 0x0101e80000100800 */
[----:B0-----:R-:W4:Y:S04]  /*3ecf0*/  LDL R18, [R1+0x15b4] ;  /* 0x0015b40001127983 */ /* 0x001f280000100800 */
        /* <DEDUP_REMOVED lines=13> */
[----:B------:R-:W-:-:S02]  /*3edd0*/  PRMT R4, RZ, 0x7610, R4 ;  /* 0x00007610ff047816 */ /* 0x000fc40000000004 */
[----:B---3--:R-:W-:-:S04]  /*3ede0*/  @P1 LOP3.LUT R7, R7, R6, RZ, 0x3c, !PT ;  /* 0x0000000607071212 */ /* 0x008fc800078e3cff */
[----:B------:R-:W-:-:S04]  /*3edf0*/  @P1 LOP3.LUT R6, R7, R6, RZ, 0x3c, !PT ;  /* 0x0000000607061212 */ /* 0x000fc800078e3cff */
[----:B------:R-:W-:-:S05]  /*3ee00*/  @P1 LOP3.LUT R7, R7, R6, RZ, 0x3c, !PT ;  /* 0x0000000607071212 */ /* 0x000fca00078e3cff */
[----:B------:R-:W3:Y:S01]  /*3ee10*/  @P1 LDG.E.U8 R4, desc[UR32][R6.64] ;  /* 0x0000002006041981 */ /* 0x000ee2000c1e1100 */
[----:B------:R-:W-:-:S03]  /*3ee20*/  PRMT R29, RZ, 0x7610, R29 ;  /* 0x00007610ff1d7816 */ /* 0x000fc6000000001d */
[----:B---3--:R0:W-:Y:S04]  /*3ee30*/  STL [R1+0x60], R4 ;  /* 0x0000600401007387 */ /* 0x0081e80000100800 */
[----:B0-----:R-:W3:Y:S04]  /*3ee40*/  LDL.LU R4, [R1+0x3a64] ;  /* 0x003a640001047983 */ /* 0x001ee80000300800 */
[----:B------:R-:W4:Y:S01]  /*3ee50*/  LDL R7, [R1+0x15c0] ;  /* 0x0015c00001077983 */ /* 0x000f220000100800 */
[----:B------:R-:W-:-:S03]  /*3ee60*/  @P1 IMAD.MOV.U32 R6, RZ, RZ, R12 ;  /* 0x000000ffff061224 */ /* 0x000fc600078e000c */
[----:B------:R-:W2:Y:S04]  /*3ee70*/  LDL R12, [R1+0x159c] ;  /* 0x00159c00010c7983 */ /* 0x000ea80000100800 */
[----:B----4-:R-:W4:Y:S04]  /*3ee80*/  @P1 LDG.E.U8 R29, desc[UR32][R6.64] ;  /* 0x00000020061d1981 */ /* 0x010f28000c1e1100 */
[----:B----4-:R0:W-:Y:S04]  /*3ee90*/  STL [R1+0x5c], R29 ;  /* 0x00005c1d01007387 */ /* 0x0101e80000100800 */
[----:B0-----:R-:W4:Y:S04]  /*3eea0*/  LDL.LU R29, [R1+0x3a60] ;  /* 0x003a6000011d7983 */ /* 0x001f280000300800 */
[----:B------:R-:W5:Y:S04]  /*3eeb0*/  LDL R6, [R1+0x15b8] ;  /* 0x0015b80001067983 */ /* 0x000f680000100800 */
[----:B------:R-:W5:Y:S01]  /*3eec0*/  LDL R7, [R1+0x15bc] ;  /* 0x0015bc0001077983 */ /* 0x000f620000100800 */
[----:B------:R-:W-:-:S02]  /*3eed0*/  PRMT R28, RZ, 0x7610, R28 ;  /* 0x00007610ff1c7816 */ /* 0x000fc4000000001c */
[----:B-----5:R-:W-:-:S04]  /*3eee0*/  @P1 LOP3.LUT R7, R7, R6, RZ, 0x3c, !PT ;  /* 0x0000000607071212 */ /* 0x020fc800078e3cff */
[----:B------:R-:W-:-:S04]  /*3eef0*/  @P1 LOP3.LUT R6, R7, R6, RZ, 0x3c, !PT ;  /* 0x0000000607061212 */ /* 0x000fc800078e3cff */
[----:B------:R-:W-:-:S05]  /*3ef00*/  @P1 LOP3.LUT R7, R7, R6, RZ, 0x3c, !PT ;  /* 0x0000000607071212 */ /* 0x000fca00078e3cff */
[----:B------:R-:W5:Y:S01]  /*3ef10*/  @P1 LDG.E.U8 R28, desc[UR32][R6.64] ;  /* 0x00000020061c1981 */ /* 0x000f62000c1e1100 */
[----:B------:R-:W-:-:S03]  /*3ef20*/  PRMT R27, RZ, 0x7610, R27 ;  /* 0x00007610ff1b7816 */ /* 0x000fc6000000001b */
[----:B-----5:R0:W-:Y:S04]  /*3ef30*/  STL [R1+0x58], R28 ;  /* 0x0000581c01007387 */ /* 0x0201e80000100800 */
[----:B0-----:R-:W5:Y:S04]  /*3ef40*/  LDL.LU R28, [R1+0x3a5c] ;  /* 0x003a5c00011c7983 */ /* 0x001f680000300800 */
[----:B------:R-:W3:Y:S01]  /*3ef50*/  LDL R7, [R1+0x15b0] ;  /* 0x0015b00001077983 */ /* 0x000ee20000100800 */
[----:B------:R-:W-:-:S03]  /*3ef60*/  @P1 IMAD.MOV.U32 R6, RZ, RZ, R18 ;  /* 0x000000ffff061224 */ /* 0x000fc600078e0012 */
[----:B------:R-:W4:Y:S04]  /*3ef70*/  LDL R18, [R1+0x158c] ;  /* 0x00158c0001127983 */ /* 0x000f280000100800 */
[----:B---3--:R-:W3:Y:S04]  /*3ef80*/  @P1 LDG.E.U8 R27, desc[UR32][R6.64] ;  /* 0x00000020061b1981 */ /* 0x008ee8000c1e1100 */
[----:B---3--:R0:W-:Y:S04]  /*3ef90*/  STL [R1+0x54], R27 ;  /* 0x0000541b01007387 */ /* 0x0081e80000100800 */
[----:B0-----:R-:W3:Y:S04]  /*3efa0*/  LDL.LU R27, [R1+0x3a58] ;  /* 0x003a5800011b7983 */ /* 0x001ee80000300800 */
[----:B------:R-:W2:Y:S04]  /*3efb0*/  LDL R6, [R1+0x15a8] ;  /* 0x0015a80001067983 */ /* 0x000ea80000100800 */
[----:B------:R-:W2:Y:S01]  /*3efc0*/  LDL R7, [R1+0x15ac] ;  /* 0x0015ac0001077983 */ /* 0x000ea20000100800 */
[----:B------:R-:W-:-:S02]  /*3efd0*/  PRMT R26, RZ, 0x7610, R26 ;  /* 0x00007610ff1a7816 */ /* 0x000fc4000000001a */
[----:B--2---:R-:W-:-:S04]  /*3efe0*/  @P1 LOP3.LUT R7, R7, R6, RZ, 0x3c, !PT ;  /* 0x0000000607071212 */ /* 0x004fc800078e3cff */
        /* <DEDUP_REMOVED lines=11> */
[----:B------:R-:W5:Y:S01]  /*3f0a0*/  @P1 LDG.E.U8 R24, desc[UR32][R6.64] ;  /* 0x0000002006181981 */ /* 0x000f62000c1e1100 */
[----:B------:R-:W-:Y:S02]  /*3f0b0*/  ISETP.GT.AND P0, PT, R0, 0x7c, PT ;  /* 0x0000007c0000780c */ /* 0x000fe40003f04270 */
[----:B------:R-:W-:Y:S01]  /*3f0c0*/  PRMT R22, RZ, 0x7610, R22 ;  /* 0x00007610ff167816 */ /* 0x000fe20000000016 */
[----:B-----5:R0:W-:Y:S04]  /*3f0d0*/  STL [R1+0x4c], R24 ;  /* 0x00004c1801007387 */ /* 0x0201e80000100800 */
[----:B0-----:R-:W5:Y:S04]  /*3f0e0*/  LDL.LU R24, [R1+0x3a50] ;  /* 0x003a500001187983 */ /* 0x001f680000300800 */
[----:B------:R-:W4:Y:S02]  /*3f0f0*/  LDL R7, [R1+0x1598] ;  /* 0x0015980001077983 */ /* 0x000f240000100800 */
[----:B------:R-:W-:-:S02]  /*3f100*/  @P0 IMAD.MOV.U32 R6, RZ, RZ, R12 ;  /* 0x000000ffff060224 */ /* 0x000fc400078e000c */
[----:B------:R-:W3:Y:S04]  /*3f110*/  LDL R12, [R1+0x1574] ;  /* 0x00157400010c7983 */ /* 0x000ee80000100800 */
[----:B----4-:R-:W4:Y:S04]  /*3f120*/  @P0 LDG.E.U8 R22, desc[UR32][R6.64] ;  /* 0x0000002006160981 */ /* 0x010f28000c1e1100 */
[----:B----4-:R0:W-:Y:S04]  /*3f130*/  STL [R1+0x48], R22 ;  /* 0x0000481601007387 */ /* 0x0101e80000100800 */
[----:B0-----:R-:W4:Y:S04]  /*3f140*/  LDL.LU R22, [R1+0x3a4c] ;  /* 0x003a4c0001167983 */ /* 0x001f280000300800 */
[----:B------:R-:W2:Y:S04]  /*3f150*/  LDL R6, [R1+0x1590] ;  /* 0x0015900001067983 */ /* 0x000ea80000100800 */
[----:B------:R-:W2:Y:S01]  /*3f160*/  LDL R7, [R1+0x1594] ;  /* 0x0015940001077983 */ /* 0x000ea20000100800 */
[----:B------:R-:W-:-:S02]  /*3f170*/  PRMT R20, RZ, 0x7610, R20 ;  /* 0x00007610ff147816 */ /* 0x000fc40000000014 */
[----:B--2---:R-:W-:-:S04]  /*3f180*/  @P0 LOP3.LUT R7, R7, R6, RZ, 0x3c, !PT ;  /* 0x0000000607070212 */ /* 0x004fc800078e3cff */
[----:B------:R-:W-:-:S04]  /*3f190*/  @P0 LOP3.LUT R6, R7, R6, RZ, 0x3c, !PT ;  /* 0x0000000607060212 */ /* 0x000fc800078e3cff */
[----:B------:R-:W-:-:S05]  /*3f1a0*/  @P0 LOP3.LUT R7, R7, R6, RZ, 0x3c, !PT ;  /* 0x0000000607070212 */ /* 0x000fca00078e3cff */
[----:B------:R-:W2:Y:S01]  /*3f1b0*/  @P0 LDG.E.U8 R20, desc[UR32][R6.64] ;  /* 0x0000002006140981 */ /* 0x000ea2000c1e1100 */
[----:B------:R-:W-:-:S03]  /*3f1c0*/  PRMT R16, RZ, 0x7610, R16 ;  /* 0x00007610ff107816 */ /* 0x000fc60000000010 */
[----:B--2---:R0:W-:Y:S04]  /*3f1d0*/  STL [R1+0x44], R20 ;  /* 0x0000441401007387 */ /* 0x0041e80000100800 */
[----:B0-----:R-:W2:Y:S04]  /*3f1e0*/  LDL.LU R20, [R1+0x3a48] ;  /* 0x003a480001147983 */ /* 0x001ea80000300800 */
[----:B------:R-:W5:Y:S01]  /*3f1f0*/  LDL R7, [R1+0x1588] ;  /* 0x0015880001077983 */ /* 0x000f620000100800 */
[----:B------:R-:W-:Y:S01]  /*3f200*/  @P0 IMAD.MOV.U32 R6, RZ, RZ, R18 ;  /* 0x000000ffff060224 */ /* 0x000fe200078e0012 */
[----:B------:R-:W-:-:S02]  /*3f210*/  PRMT R19, RZ, 0x7610, R19 ;  /* 0x00007610ff137816 */ /* 0x000fc40000000013 */
[----:B------:R-:W4:Y:S04]  /*3f220*/  LDL R18, [R1+0x1560] ;  /* 0x0015600001127983 */ /* 0x000f280000100800 */
[----:B-----5:R0:W5:Y:S04]  /*3f230*/  @P0 LDG.E.U8 R16, desc[UR32][R6.64] ;  /* 0x0000002006100981 */ /* 0x020168000c1e1100 */
[----:B------:R-:W0:Y:S04]  /*3f240*/  LDL R6, [R1+0x1580] ;  /* 0x0015800001067983 */ /* 0x000e280000100800 */
[----:B------:R-:W0:Y:S02]  /*3f250*/  LDL R7, [R1+0x1584] ;  /* 0x0015840001077983 */ /* 0x000e240000100800 */
[----:B0-----:R-:W-:-:S04]  /*3f260*/  @P0 LOP3.LUT R7, R7, R6, RZ, 0x3c, !PT ;  /* 0x0000000607070212 */ /* 0x001fc800078e3cff */
[----:B------:R-:W-:-:S04]  /*3f270*/  @P0 LOP3.LUT R6, R7, R6, RZ, 0x3c, !PT ;  /* 0x0000000607060212 */ /* 0x000fc800078e3cff */
[----:B------:R-:W-:-:S05]  /*3f280*/  @P0 LOP3.LUT R7, R7, R6, RZ, 0x3c, !PT ;  /* 0x0000000607070212 */ /* 0x000fca00078e3cff */
[----:B------:R-:W3:Y:S04]  /*3f290*/  @P0 LDG.E.U8 R19, desc[UR32][R6.64] ;  /* 0x0000002006130981 */ /* 0x000ee8000c1e1100 */
[----:B-----5:R0:W-:Y:S04]  /*3f2a0*/  STL [R1+0x40], R16 ;  /* 0x0000401001007387 */ /* 0x0201e80000100800 */
[----:B0-----:R-:W5:Y:S04]  /*3f2b0*/  LDL R16, [R1+0x1564] ;  /* 0x0015640001107983 */ /* 0x001f680000100800 */
        /* <DEDUP_REMOVED lines=12> */
[----:B------:R-:W4:Y:S01]  /*3f380*/  LDL R7, [R1+0x1570] ;  /* 0x0015700001077983 */ /* 0x000f220000100800 */
[----:B------:R-:W-:-:S03]  /*3f390*/  @P0 IMAD.MOV.U32 R6, RZ, RZ, R12 ;  /* 0x000000ffff060224 */ /* 0x000fc600078e000c */
[----:B------:R-:W3:Y:S04]  /*3f3a0*/  LDL R12, [R1+0x1554] ;  /* 0x00155400010c7983 */ /* 0x000ee80000100800 */
        /* <DEDUP_REMOVED lines=9> */
[----:B------:R0:W5:Y:S01]  /*3f440*/  @P0 LDG.E.U8 R11, desc[UR32][R6.64] ;  /* 0x00000020060b0981 */ /* 0x000162000c1e1100 */
[----:B------:R-:W-:Y:S01]  /*3f450*/  PRMT R3, RZ, 0x7610, R3 ;  /* 0x00007610ff037816 */ /* 0x000fe20000000003 */
[----:B0-----:R-:W-:Y:S02]  /*3f460*/  @P0 IMAD.MOV.U32 R6, RZ, RZ, R16 ;  /* 0x000000ffff060224 */ /* 0x001fe400078e0010 */
[----:B------:R-:W-:-:S05]  /*3f470*/  @P0 IMAD.MOV.U32 R7, RZ, RZ, R18 ;  /* 0x000000ffff070224 */ /* 0x000fca00078e0012 */
[----:B------:R0:W2:Y:S04]  /*3f480*/  @P0 LDG.E.U8 R3, desc[UR32][R6.64] ;  /* 0x0000002006030981 */ /* 0x0000a8000c1e1100 */
[----:B-----5:R1:W-:Y:S04]  /*3f490*/  STL [R1+0x30], R11 ;  /* 0x0000300b01007387 */ /* 0x0203e80000100800 */
[----:B------:R-:W0:Y:S04]  /*3f4a0*/  LDL R6, [R1+0x1558] ;  /* 0x0015580001067983 */ /* 0x000e280000100800 */
[----:B------:R-:W0:Y:S01]  /*3f4b0*/  LDL R7, [R1+0x155c] ;  /* 0x00155c0001077983 */ /* 0x000e220000100800 */
[----:B------:R-:W-:-:S02]  /*3f4c0*/  ISETP.GT.AND P1, PT, R0, 0x7d, PT ;  /* 0x0000007d0000780c */ /* 0x000fc40003f24270 */
[----:B------:R-:W-:Y:S01]  /*3f4d0*/  PRMT R25, RZ, 0x7610, R25 ;  /* 0x00007610ff197816 */ /* 0x000fe20000000019 */
[----:B------:R-:W5:Y:S04]  /*3f4e0*/  LDL R18, [R1+0x1544] ;  /* 0x0015440001127983 */ /* 0x000f680000100800 */
[----:B------:R-:W4:Y:S04]  /*3f4f0*/  LDL R16, [R1+0x1538] ;  /* 0x0015380001107983 */ /* 0x000f280000100800 */
[----:B-1----:R-:W5:Y:S02]  /*3f500*/  LDL R11, [R1+0x154c] ;  /* 0x00154c00010b7983 */ /* 0x002f640000100800 */
        /* <DEDUP_REMOVED lines=8> */
[----:B------:R-:W4:Y:S01]  /*3f590*/  LDL R7, [R1+0x1550] ;  /* 0x0015500001077983 */ /* 0x000f220000100800 */
[----:B------:R-:W-:Y:S01]  /*3f5a0*/  PRMT R9, RZ, 0x7610, R9 ;  /* 0x00007610ff097816 */ /* 0x000fe20000000009 */
[----:B------:R-:W-:Y:S01]  /*3f5b0*/  @P1 IMAD.MOV.U32 R6, RZ, RZ, R12 ;  /* 0x000000ffff061224 */ /* 0x000fe200078e000c */
[----:B------:R-:W-:Y:S01]  /*3f5c0*/  PRMT R8, RZ, 0x7610, R8 ;  /* 0x00007610ff087816 */ /* 0x000fe20000000008 */
[----:B------:R-:W3:Y:S04]  /*3f5d0*/  LDL R12, [R1+0x1530] ;  /* 0x00153000010c7983 */ /* 0x000ee80000100800 */
[----:B----4-:R5:W4:Y:S04]  /*3f5e0*/  @P1 LDG.E.U8 R9, desc[UR32][R6.64] ;  /* 0x0000002006091981 */ /* 0x010b28000c1e1100 */
[----:B------:R-:W2:Y:S01]  /*3f5f0*/  LDL R7, [R1+0x1548] ;  /* 0x0015480001077983 */ /* 0x000ea20000100800 */
[----:B-----5:R-:W-:-:S03]  /*3f600*/  @P1 IMAD.MOV.U32 R6, RZ, RZ, R11 ;  /* 0x000000ffff061224 */ /* 0x020fc600078e000b */
[----:B----4-:R0:W-:Y:S04]  /*3f610*/  STL [R1+0x24], R9 ;  /* 0x0000240901007387 */ /* 0x0101e80000100800 */
[----:B------:R-:W4:Y:S04]  /*3f620*/  LDL R11, [R1+0x1528] ;  /* 0x00152800010b7983 */ /* 0x000f280000100800 */
[----:B--2---:R1:W2:Y:S04]  /*3f630*/  @P1 LDG.E.U8 R8, desc[UR32][R6.64] ;  /* 0x0000002006081981 */ /* 0x0042a8000c1e1100 */
[----:B0-----:R-:W5:Y:S04]  /*3f640*/  LDL R9, [R1+0x1534] ;  /* 0x0015340001097983 */ /* 0x001f680000100800 */
[----:B------:R-:W3:Y:S01]  /*3f650*/  LDL R7, [R1+0x1540] ;  /* 0x0015400001077983 */ /* 0x000ee20000100800 */
[----:B------:R-:W-:Y:S01]  /*3f660*/  PRMT R17, RZ, 0x7610, R17 ;  /* 0x00007610ff117816 */ /* 0x000fe20000000011 */
[----:B-1----:R-:W-:Y:S01]  /*3f670*/  @P1 IMAD.MOV.U32 R6, RZ, RZ, R18 ;  /* 0x000000ffff061224 */ /* 0x002fe200078e0012 */
[----:B------:R-:W-:-:S02]  /*3f680*/  PRMT R2, RZ, 0x7610, R2 ;  /* 0x00007610ff027816 */ /* 0x000fc40000000002 */
[----:B------:R-:W-:Y:S01]  /*3f690*/  PRMT R4, RZ, 0x7610, R4 ;  /* 0x00007610ff047816 */ /* 0x000fe20000000004 */
[----:B--2---:R0:W-:Y:S04]  /*3f6a0*/  STL [R1+0x20], R8 ;  /* 0x0000200801007387 */ /* 0x0041e80000100800 */
[----:B0-----:R-:W2:Y:S04]  /*3f6b0*/  LDL R8, [R1+0x152c] ;  /* 0x00152c0001087983 */ /* 0x001ea80000100800 */
[----:B---3--:R0:W3:Y:S02]  /*3f6c0*/  @P1 LDG.E.U8 R17, desc[UR32][R6.64] ;  /* 0x0000002006111981 */ /* 0x0080e4000c1e1100 */
[----:B0-----:R-:W-:-:S02]  /*3f6d0*/  @P1 IMAD.MOV.U32 R6, RZ, RZ, R3 ;  /* 0x000000ffff061224 */ /* 0x001fc400078e0003 */
[----:B------:R-:W-:-:S05]  /*3f6e0*/  @P1 IMAD.MOV.U32 R7, RZ, RZ, R16 ;  /* 0x000000ffff071224 */ /* 0x000fca00078e0010 */
[----:B------:R5:W3:Y:S02]  /*3f6f0*/  @P1 LDG.E.U8 R2, desc[UR32][R6.64] ;  /* 0x0000002006021981 */ /* 0x000ae4000c1e1100 */
[----:B-----5:R-:W-:Y:S02]  /*3f700*/  @P1 IMAD.MOV.U32 R6, RZ, RZ, R9 ;  /* 0x000000ffff061224 */ /* 0x020fe400078e0009 */
[----:B------:R-:W-:-:S05]  /*3f710*/  @P1 IMAD.MOV.U32 R7, RZ, RZ, R12 ;  /* 0x000000ffff071224 */ /* 0x000fca00078e000c */
[----:B------:R4:W5:Y:S01]  /*3f720*/  @P1 LDG.E.U8 R4, desc[UR32][R6.64] ;  /* 0x0000002006041981 */ /* 0x000962000c1e1100 */
[----:B------:R-:W-:Y:S01]  /*3f730*/  PRMT R5, RZ, 0x7610, R5 ;  /* 0x00007610ff057816 */ /* 0x000fe20000000005 */
[----:B----4-:R-:W-:Y:S02]  /*3f740*/  @P1 IMAD.MOV.U32 R7, RZ, RZ, R11 ;  /* 0x000000ffff071224 */ /* 0x010fe400078e000b */
[----:B--2---:R-:W-:Y:S01]  /*3f750*/  @P1 IMAD.MOV.U32 R6, RZ, RZ, R8 ;  /* 0x000000ffff061224 */ /* 0x004fe200078e0008 */
[----:B---3--:R0:W-:Y:S04]  /*3f760*/  STL [R1+0x1c], R17 ;  /* 0x00001c1101007387 */ /* 0x0081e80000100800 */
[----:B------:R-:W2:Y:S04]  /*3f770*/  LDL R16, [R1+0x1524] ;  /* 0x0015240001107983 */ /* 0x000ea80000100800 */
[----:B------:R-:W3:Y:S04]  /*3f780*/  LDL R3, [R1+0x1518] ;  /* 0x0015180001037983 */ /* 0x000ee80000100800 */
[----:B------:R2:W4:Y:S04]  /*3f790*/  @P1 LDG.E.U8 R5, desc[UR32][R6.64] ;  /* 0x0000002006051981 */ /* 0x000528000c1e1100 */
[----:B0-----:R-:W3:Y:S04]  /*3f7a0*/  LDL R17, [R1+0x1520] ;  /* 0x0015200001117983 */ /* 0x001ee80000100800 */
[----:B------:R0:W-:Y:S04]  /*3f7b0*/  STL [R1+0x18], R2 ;  /* 0x0000180201007387 */ /* 0x0001e80000100800 */
[----:B------:R-:W3:Y:S04]  /*3f7c0*/  LDL R9, [R1+0x1510] ;  /* 0x0015100001097983 */ /* 0x000ee80000100800 */
[----:B0-----:R-:W3:Y:S04]  /*3f7d0*/  LDL R2, [R1+0x151c] ;  /* 0x00151c0001027983 */ /* 0x001ee80000100800 */
[----:B-----5:R0:W-:Y:S04]  /*3f7e0*/  STL [R1+0x14], R4 ;  /* 0x0000140401007387 */ /* 0x0201e80000100800 */
[----:B------:R-:W5:Y:S04]  /*3f7f0*/  LDL R12, [R1+0x1508] ;  /* 0x00150800010c7983 */ /* 0x000f680000100800 */
[----:B------:R-:W5:Y:S01]  /*3f800*/  LDL R11, [R1+0x150c] ;  /* 0x00150c00010b7983 */ /* 0x000f620000100800 */
[----:B------:R-:W-:-:S03]  /*3f810*/  ISETP.GT.AND P0, PT, R0, 0x7e, PT ;  /* 0x0000007e0000780c */ /* 0x000fc60003f04270 */
[----:B------:R-:W5:Y:S04]  /*3f820*/  LDL R8, [R1+0x1500] ;  /* 0x0015000001087983 */ /* 0x000f680000100800 */
[----:B0-----:R-:W5:Y:S01]  /*3f830*/  LDL R4, [R1+0x1514] ;  /* 0x0015140001047983 */ /* 0x001f620000100800 */
[----:B------:R-:W-:Y:S02]  /*3f840*/  PRMT R15, RZ, 0x7610, R15 ;  /* 0x00007610ff0f7816 */ /* 0x000fe4000000000f */
[----:B------:R-:W-:Y:S02]  /*3f850*/  PRMT R14, RZ, 0x7610, R14 ;  /* 0x00007610ff0e7816 */ /* 0x000fe4000000000e */
[----:B------:R-:W-:Y:S02]  /*3f860*/  PRMT R13, RZ, 0x7610, R13 ;  /* 0x00007610ff0d7816 */ /* 0x000fe4000000000d */
[----:B------:R-:W-:Y:S01]  /*3f870*/  PRMT R10, RZ, 0x7610, R10 ;  /* 0x00007610ff0a7816 */ /* 0x000fe2000000000a */
[----:B--2---:R-:W-:Y:S01]  /*3f880*/  @P1 IMAD.MOV.U32 R6, RZ, RZ, R16 ;  /* 0x000000ffff061224 */ /* 0x004fe200078e0010 */
[----:B----4-:R0:W-:Y:S01]  /*3f890*/  STL [R1+0x10], R5 ;  /* 0x0000100501007387 */ /* 0x0101e20000100800 */
[----:B---3--:R-:W-:-:S03]  /*3f8a0*/  @P1 IMAD.MOV.U32 R7, RZ, RZ, R17 ;  /* 0x000000ffff071224 */ /* 0x008fc600078e0011 */
[----:B0-----:R-:W2:Y:S04]  /*3f8b0*/  LDL R5, [R1+0x1504] ;  /* 0x0015040001057983 */ /* 0x001ea80000100800 */
[----:B------:R0:W3:Y:S02]  /*3f8c0*/  @P1 LDG.E.U8 R15, desc[UR32][R6.64] ;  /* 0x00000020060f1981 */ /* 0x0000e4000c1e1100 */
[----:B0-----:R-:W-:Y:S02]  /*3f8d0*/  @P0 IMAD.MOV.U32 R7, RZ, RZ, R3 ;  /* 0x000000ffff070224 */ /* 0x001fe400078e0003 */
[----:B------:R-:W-:Y:S01]  /*3f8e0*/  @P0 IMAD.MOV.U32 R6, RZ, RZ, R2 ;  /* 0x000000ffff060224 */ /* 0x000fe200078e0002 */
[----:B------:R-:W4:Y:S04]  /*3f8f0*/  LDL R3, [R1+0x14f8] ;  /* 0x0014f80001037983 */ /* 0x000f280000100800 */
[----:B------:R-:W3:Y:S04]  /*3f900*/  LDL R2, [R1+0x14fc] ;  /* 0x0014fc0001027983 */ /* 0x000ee80000100800 */
[----:B------:R0:W4:Y:S02]  /*3f910*/  @P0 LDG.E.U8 R14, desc[UR32][R6.64] ;  /* 0x00000020060e0981 */ /* 0x000124000c1e1100 */
[----:B0-----:R-:W-:-:S02]  /*3f920*/  @P0 IMAD.MOV.U32 R7, RZ, RZ, R9 ;  /* 0x000000ffff070224 */ /* 0x001fc400078e0009 */
[----:B------:R-:W4:Y:S01]  /*3f930*/  LDL R9, [R1+0x14f0] ;  /* 0x0014f00001097983 */ /* 0x000f220000100800 */
[----:B-----5:R-:W-:-:S03]  /*3f940*/  @P0 IMAD.MOV.U32 R6, RZ, RZ, R4 ;  /* 0x000000ffff060224 */ /* 0x020fc600078e0004 */
[----:B------:R-:W5:Y:S04]  /*3f950*/  LDL R4, [R1+0x14f4] ;  /* 0x0014f40001047983 */ /* 0x000f680000100800 */
[----:B------:R0:W5:Y:S02]  /*3f960*/  @P0 LDG.E.U8 R13, desc[UR32][R6.64] ;  /* 0x00000020060d0981 */ /* 0x000164000c1e1100 */
[----:B0-----:R-:W-:Y:S02]  /*3f970*/  @P0 IMAD.MOV.U32 R6, RZ, RZ, R11 ;  /* 0x000000ffff060224 */ /* 0x001fe400078e000b */
[----:B------:R-:W-:-:S05]  /*3f980*/  @P0 IMAD.MOV.U32 R7, RZ, RZ, R12 ;  /* 0x000000ffff070224 */ /* 0x000fca00078e000c */
[----:B------:R0:W5:Y:S01]  /*3f990*/  @P0 LDG.E.U8 R10, desc[UR32][R6.64] ;  /* 0x00000020060a0981 */ /* 0x000162000c1e1100 */
[----:B------:R-:W-:Y:S02]  /*3f9a0*/  PRMT R29, RZ, 0x7610, R29 ;  /* 0x00007610ff1d7816 */ /* 0x000fe4000000001d */
[----:B------:R-:W-:Y:S01]  /*3f9b0*/  PRMT R28, RZ, 0x7610, R28 ;  /* 0x00007610ff1c7816 */ /* 0x000fe2000000001c */
[----:B0-----:R-:W-:Y:S01]  /*3f9c0*/  @P0 IMAD.MOV.U32 R7, RZ, RZ, R8 ;  /* 0x000000ffff070224 */ /* 0x001fe200078e0008 */
[----:B------:R-:W-:Y:S01]  /*3f9d0*/  PRMT R27, RZ, 0x7610, R27 ;  /* 0x00007610ff1b7816 */ /* 0x000fe2000000001b */
[----:B--2---:R-:W-:-:S05]  /*3f9e0*/  @P0 IMAD.MOV.U32 R6, RZ, RZ, R5 ;  /* 0x000000ffff060224 */ /* 0x004fca00078e0005 */
[----:B------:R3:W2:Y:S02]  /*3f9f0*/  @P0 LDG.E.U8 R29, desc[UR32][R6.64] ;  /* 0x00000020061d0981 */ /* 0x0006a4000c1e1100 */
[----:B---3--:R-:W-:Y:S02]  /*3fa00*/  @P0 IMAD.MOV.U32 R6, RZ, RZ, R2 ;  /* 0x000000ffff060224 */ /* 0x008fe400078e0002 */
[----:B----4-:R-:W-:-:S05]  /*3fa10*/  @P0 IMAD.MOV.U32 R7, RZ, RZ, R3 ;  /* 0x000000ffff070224 */ /* 0x010fca00078e0003 */
[----:B------:R5:W3:Y:S02]  /*3fa20*/  @P0 LDG.E.U8 R28, desc[UR32][R6.64] ;  /* 0x00000020061c0981 */ /* 0x000ae4000c1e1100 */
[----:B-----5:R-:W-:Y:S02]  /*3fa30*/  @P0 IMAD.MOV.U32 R6, RZ, RZ, R4 ;  /* 0x000000ffff060224 */ /* 0x020fe400078e0004 */
[----:B------:R-:W-:Y:S01]  /*3fa40*/  @P0 IMAD.MOV.U32 R7, RZ, RZ, R9 ;  /* 0x000000ffff070224 */ /* 0x000fe200078e0009 */
[----:B------:R-:W-:Y:S04]  /*3fa50*/  STL [R1+0x4], R13 ;  /* 0x0000040d01007387 */ /* 0x000fe80000100800 */
[----:B------:R-:W4:Y:S04]  /*3fa60*/  @P0 LDG.E.U8 R27, desc[UR32][R6.64] ;  /* 0x00000020061b0981 */ /* 0x000f28000c1e1100 */
[----:B------:R0:W-:Y:S04]  /*3fa70*/  STL [R1], R10 ;  /* 0x0000000a01007387 */ /* 0x0001e80000100800 */
[----:B------:R-:W5:Y:S04]  /*3fa80*/  LDL R5, [R1+0x14ec] ;  /* 0x0014ec0001057983 */ /* 0x000f680000100800 */
[----:B0-----:R-:W5:Y:S01]  /*3fa90*/  LDL R10, [R1+0x14e8] ;  /* 0x0014e800010a7983 */ /* 0x001f620000100800 */
[----:B------:R-:W-:-:S03]  /*3faa0*/  PRMT R26, RZ, 0x7610, R26 ;  /* 0x00007610ff1a7816 */ /* 0x000fc6000000001a */
[----:B--2---:R-:W-:Y:S04]  /*3fab0*/  STL [R1+0x3914], R29 ;  /* 0x0039141d01007387 */ /* 0x004fe80000100800 */
[----:B------:R-:W2:Y:S04]  /*3fac0*/  LDL R3, [R1+0x14e0] ;  /* 0x0014e00001037983 */ /* 0x000ea80000100800 */
[----:B------:R-:W2:Y:S04]  /*3fad0*/  LDL R2, [R1+0x14e4] ;  /* 0x0014e40001027983 */ /* 0x000ea80000100800 */
[----:B------:R-:W2:Y:S04]  /*3fae0*/  LDL R8, [R1+0x14dc] ;  /* 0x0014dc0001087983 */ /* 0x000ea80000100800 */
[----:B---3--:R-:W-:Y:S04]  /*3faf0*/  STL [R1+0x3918], R28 ;  /* 0x0039181c01007387 */ /* 0x008fe80000100800 */
[----:B------:R-:W3:Y:S04]  /*3fb00*/  LDL R9, [R1+0x14d8] ;  /* 0x0014d80001097983 */ /* 0x000ee80000100800 */
[----:B------:R-:W-:Y:S04]  /*3fb10*/  STL [R1+0xc], R15 ;  /* 0x00000c0f01007387 */ /* 0x000fe80000100800 */
[----:B------:R-:W3:Y:S04]  /*3fb20*/  LDL R4, [R1+0x14d4] ;  /* 0x0014d40001047983 */ /* 0x000ee80000100800 */
[----:B----4-:R-:W-:Y:S04]  /*3fb30*/  STL [R1+0x391c], R27 ;  /* 0x00391c1b01007387 */ /* 0x010fe80000100800 */
[----:B------:R-:W-:Y:S01]  /*3fb40*/  STL [R1+0x8], R14 ;  /* 0x0000080e01007387 */ /* 0x000fe20000100800 */
[----:B-----5:R-:W-:-:S03]  /*3fb50*/  @P0 IMAD.MOV.U32 R6, RZ, RZ, R5 ;  /* 0x000000ffff060224 */ /* 0x020fc600078e0005 */
[----:B------:R-:W4:Y:S01]  /*3fb60*/  LDL R5, [R1+0x14d0] ;  /* 0x0014d00001057983 */ /* 0x000f220000100800 */
[----:B------:R-:W-:-:S05]  /*3fb70*/  @P0 IMAD.MOV.U32 R7, RZ, RZ, R10 ;  /* 0x000000ffff070224 */ /* 0x000fca00078e000a */
[----:B------:R2:W5:Y:S01]  /*3fb80*/  @P0 LDG.E.U8 R26, desc[UR32][R6.64] ;  /* 0x00000020061a0981 */ /* 0x000562000c1e1100 */
[----:B------:R-:W-:Y:S02]  /*3fb90*/  ISETP.GT.AND P1, PT, R0, 0x7f, PT ;  /* 0x0000007f0000780c */ /* 0x000fe40003f24270 */
[----:B------:R-:W-:Y:S02]  /*3fba0*/  PRMT R24, RZ, 0x7610, R24 ;  /* 0x00007610ff187816 */ /* 0x000fe40000000018 */
[----:B------:R-:W-:Y:S02]  /*3fbb0*/  PRMT R22, RZ, 0x7610, R22 ;  /* 0x00007610ff167816 */ /* 0x000fe40000000016 */
[----:B------:R-:W-:Y:S01]  /*3fbc0*/  PRMT R20, RZ, 0x7610, R20 ;  /* 0x00007610ff147816 */ /* 0x000fe20000000014 */
[----:B--2---:R-:W-:Y:S02]  /*3fbd0*/  @P0 IMAD.MOV.U32 R7, RZ, RZ, R3 ;  /* 0x000000ffff070224 */ /* 0x004fe400078e0003 */
[----:B------:R-:W-:-:S05]  /*3fbe0*/  @P0 IMAD.MOV.U32 R6, RZ, RZ, R2 ;  /* 0x000000ffff060224 */ /* 0x000fca00078e0002 */
[----:B------:R0:W2:Y:S02]  /*3fbf0*/  @P0 LDG.E.U8 R24, desc[UR32][R6.64] ;  /* 0x0000002006180981 */ /* 0x0000a4000c1e1100 */
[----:B0-----:R-:W-:Y:S02]  /*3fc00*/  @P1 IMAD.MOV.U32 R6, RZ, RZ, R8 ;  /* 0x000000ffff061224 */ /* 0x001fe400078e0008 */
[----:B---3--:R-:W-:-:S05]  /*3fc10*/  @P1 IMAD.MOV.U32 R7, RZ, RZ, R9 ;  /* 0x000000ffff071224 */ /* 0x008fca00078e0009 */
[----:B------:R0:W3:Y:S02]  /*3fc20*/  @P1 LDG.E.U8 R22, desc[UR32][R6.64] ;  /* 0x0000002006161981 */ /* 0x0000e4000c1e1100 */
[----:B0-----:R-:W-:Y:S02]  /*3fc30*/  @P1 IMAD.MOV.U32 R6, RZ, RZ, R4 ;  /* 0x000000ffff061224 */ /* 0x001fe400078e0004 */
[----:B----4-:R-:W-:-:S05]  /*3fc40*/  @P1 IMAD.MOV.U32 R7, RZ, RZ, R5 ;  /* 0x000000ffff071224 */ /* 0x010fca00078e0005 */
[----:B------:R-:W4:Y:S04]  /*3fc50*/  @P1 LDG.E.U8 R20, desc[UR32][R6.64] ;  /* 0x0000002006141981 */ /* 0x000f28000c1e1100 */
[----:B-----5:R-:W-:Y:S04]  /*3fc60*/  STL [R1+0x3920], R26 ;  /* 0x0039201a01007387 */ /* 0x020fe80000100800 */
[----:B------:R-:W5:Y:S04]  /*3fc70*/  LDL R3, [R1+0x14c8] ;  /* 0x0014c80001037983 */ /* 0x000f680000100800 */
[----:B------:R-:W5:Y:S04]  /*3fc80*/  LDL R2, [R1+0x14cc] ;  /* 0x0014cc0001027983 */ /* 0x000f680000100800 */
[----:B--2---:R-:W-:Y:S04]  /*3fc90*/  STL [R1+0x3924], R24 ;  /* 0x0039241801007387 */ /* 0x004fe80000100800 */
[----:B------:R-:W2:Y:S04]  /*3fca0*/  LDL R13, [R1+0x14c0] ;  /* 0x0014c000010d7983 */ /* 0x000ea80000100800 */
[----:B------:R-:W2:Y:S04]  /*3fcb0*/  LDL R12, [R1+0x14c4] ;  /* 0x0014c400010c7983 */ /* 0x000ea80000100800 */
[----:B------:R-:W2:Y:S04]  /*3fcc0*/  LDL R10, [R1+0x14bc] ;  /* 0x0014bc00010a7983 */ /* 0x000ea80000100800 */
[----:B---3--:R-:W-:Y:S04]  /*3fcd0*/  STL [R1+0x389c], R22 ;  /* 0x00389c1601007387 */ /* 0x008fe80000100800 */
[----:B------:R-:W3:Y:S04]  /*3fce0*/  LDL R11, [R1+0x14b8] ;  /* 0x0014b800010b7983 */ /* 0x000ee80000100800 */
[----:B------:R-:W3:Y:S04]  /*3fcf0*/  LDL R9, [R1+0x14b0] ;  /* 0x0014b00001097983 */ /* 0x000ee80000100800 */
[----:B------:R-:W3:Y:S04]  /*3fd00*/  LDL R8, [R1+0x14b4] ;  /* 0x0014b40001087983 */ /* 0x000ee80000100800 */
[----:B------:R-:W3:Y:S04]  /*3fd10*/  LDL R5, [R1+0x14a8] ;  /* 0x0014a80001057983 */ /* 0x000ee80000100800 */
[----:B------:R-:W3:Y:S04]  /*3fd20*/  LDL R4, [R1+0x14ac] ;  /* 0x0014ac0001047983 */ /* 0x000ee80000100800 */
[----:B----4-:R-:W-:Y:S01]  /*3fd30*/  STL [R1+0x38a0], R20 ;  /* 0x0038a01401007387 */ /* 0x010fe20000100800 */
[----:B-----5:R-:W-:-:S02]  /*3fd40*/  @P1 IMAD.MOV.U32 R17, RZ, RZ, R3 ;  /* 0x000000ffff111224 */ /* 0x020fc400078e0003 */
[----:B------:R-:W-:Y:S01]  /*3fd50*/  @P1 IMAD.MOV.U32 R16, RZ, RZ, R2 ;  /* 0x000000ffff101224 */ /* 0x000fe200078e0002 */
[----:B------:R-:W4:Y:S04]  /*3fd60*/  LDL R3, [R1+0x14a0] ;  /* 0x0014a00001037983 */ /* 0x000f280000100800 */
[----:B------:R-:W5:Y:S01]  /*3fd70*/  LDL R2, [R1+0x14a4] ;  /* 0x0014a40001027983 */ /* 0x000f620000100800 */
[----:B------:R-:W-:Y:S02]  /*3fd80*/  PRMT R6, RZ, 0x7610, R6 ;  /* 0x00007610ff067816 */ /* 0x000fe40000000006 */
[----:B------:R-:W-:-:S04]  /*3fd90*/  PRMT R7, RZ, 0x7610, R7 ;  /* 0x00007610ff077816 */ /* 0x000fc80000000007 */
[----:B------:R2:W4:Y:S01]  /*3fda0*/  @P1 LDG.E.U8 R6, desc[UR32][R16.64] ;  /* 0x0000002010061981 */ /* 0x000522000c1e1100 */
[----:B------:R-:W-:Y:S02]  /*3fdb0*/  PRMT R19, RZ, 0x7610, R19 ;  /* 0x00007610ff137816 */ /* 0x000fe40000000013 */
        /* <DEDUP_REMOVED lines=10> */
[----:B------:R-:W-:-:S05]  /*3fe60*/  @P1 IMAD.MOV.U32 R17, RZ, RZ, R9 ;  /* 0x000000ffff111224 */ /* 0x000fca00078e0009 */
[----:B------:R0:W3:Y:S02]  /*3fe70*/  @P1 LDG.E.U8 R21, desc[UR32][R16.64] ;  /* 0x0000002010151981 */ /* 0x0000e4000c1e1100 */
[----:B0-----:R-:W-:Y:S02]  /*3fe80*/  @P1 IMAD.MOV.U32 R16, RZ, RZ, R4 ;  /* 0x000000ffff101224 */ /* 0x001fe400078e0004 */
[----:B------:R-:W-:-:S05]  /*3fe90*/  @P1 IMAD.MOV.U32 R17, RZ, RZ, R5 ;  /* 0x000000ffff111224 */ /* 0x000fca00078e0005 */
[----:B------:R5:W3:Y:S02]  /*3fea0*/  @P1 LDG.E.U8 R23, desc[UR32][R16.64] ;  /* 0x0000002010171981 */ /* 0x000ae4000c1e1100 */
[----:B-----5:R-:W-:Y:S02]  /*3feb0*/  @P1 IMAD.MOV.U32 R16, RZ, RZ, R2 ;  /* 0x000000ffff101224 */ /* 0x020fe400078e0002 */
[----:B----4-:R-:W-:-:S05]  /*3fec0*/  @P1 IMAD.MOV.U32 R17, RZ, RZ, R3 ;  /* 0x000000ffff111224 */ /* 0x010fca00078e0003 */
[----:B------:R0:W4:Y:S04]  /*3fed0*/  @P1 LDG.E.U8 R25, desc[UR32][R16.64] ;  /* 0x0000002010191981 */ /* 0x000128000c1e1100 */
[----:B------:R1:W-:Y:S01]  /*3fee0*/  STL [R1+0x38a4], R6 ;  /* 0x0038a40601007387 */ /* 0x0003e20000100800 */
[----:B------:R-:W5:Y:S08]  /*3fef0*/  S2UR UR5, SR_CgaCtaId ;  /* 0x00000000000579c3 */ /* 0x000f700000008800 */
[----:B------:R-:W-:Y:S06]  /*3ff00*/  BAR.SYNC.DEFER_BLOCKING 0x0 ;  /* 0x0000000000007b1d */ /* 0x000fec0000010000 */
[----:B-1----:R-:W1:Y:S02]  /*3ff10*/  S2R R6, SR_TID.X ;  /* 0x0000000000067919 */ /* 0x002e640000002100 */
[----:B-1----:R-:W-:-:S02]  /*3ff20*/  LOP3.LUT R4, R6, 0x3, RZ, 0xc0, !PT ;  /* 0x0000000306047812 */ /* 0x002fc400078ec0ff */
[----:B0-----:R-:W-:-:S03]  /*3ff30*/  SHF.R.U32.HI R16, RZ, 0x2, R6 ;  /* 0x00000002ff107819 */ /* 0x001fc60000011606 */
[----:B------:R-:W-:Y:S01]  /*3ff40*/  IMAD R4, R4, 0x820, RZ ;  /* 0x0000082004047824 */ /* 0x000fe200078e02ff */
[----:B------:R-:W-:-:S04]  /*3ff50*/  SGXT.U32 R16, R16, 0x3 ;  /* 0x000000031010781a */ /* 0x000fc80000000000 */
[----:B------:R-:W-:Y:S02]  /*3ff60*/  LOP3.LUT R16, R4, R16, RZ, 0xfc, !PT ;  /* 0x0000001004107212 */ /* 0x000fe400078efcff */
[----:B------:R-:W-:-:S04]  /*3ff70*/  LOP3.LUT R4, R6, 0x3f, RZ, 0xc0, !PT ;  /* 0x0000003f06047812 */ /* 0x000fc800078ec0ff */
[C---:B------:R-:W-:Y:S02]  /*3ff80*/  LOP3.LUT R17, R4.reuse, 0x40, RZ, 0xfc, !PT ;  /* 0x0000004004117812 */ /* 0x040fe400078efcff */
[-C--:B------:R-:W-:Y:S02]  /*3ff90*/  ISETP.GE.AND P0, PT, R4, R0.reuse, PT ;  /* 0x000000000400720c */ /* 0x080fe40003f06270 */
[----:B------:R-:W-:Y:S01]  /*3ffa0*/  ISETP.GE.AND P1, PT, R17, R0, PT ;  /* 0x000000001100720c */ /* 0x000fe20003f26270 */
[----:B--2---:R-:W-:Y:S04]  /*3ffb0*/  STL [R1+0x38a8], R7 ;  /* 0x0038a80701007387 */ /* 0x004fe80000100800 */
[----:B---3--:R-:W-:Y:S04]  /*3ffc0*/  STL [R1+0x38ac], R19 ;  /* 0x0038ac1301007387 */ /* 0x008fe80000100800 */
[----:B------:R-:W-:Y:S04]  /*3ffd0*/  STL [R1+0x38b0], R21 ;  /* 0x0038b01501007387 */ /* 0x000fe80000100800 */
[----:B------:R0:W-:Y:S04]  /*3ffe0*/  STL [R1+0x38b4], R23 ;  /* 0x0038b41701007387 */ /* 0x0001e80000100800 */
[----:B0-----:R-:W2:Y:S04]  /*3fff0*/  LDL.LU R23, [R1+0x13d8] ;  /* 0x0013d80001177983 */ /* 0x001ea80000300800 */
[----:B------:R-:W3:Y:S04]  /*40000*/  LDL.LU R21, [R1+0x13d4] ;  /* 0x0013d40001157983 */ /* 0x000ee80000300800 */
        /* <DEDUP_REMOVED lines=21> */
[----:B----4-:R-:W-:Y:S04]  /*40160*/  STL [R1+0x38b8], R25 ;  /* 0x0038b81901007387 */ /* 0x010fe80000100800 */
[----:B------:R-:W-:Y:S04]  /*40170*/  STL [R1+0x39c4], R16 ;  /* 0x0039c41001007387 */ /* 0x000fe80000100800 */
[----:B------:R-:W-:Y:S04]  /*40180*/  STL [R1+0x39c8], R6 ;  /* 0x0039c80601007387 */ /* 0x000fe80000100800 */
[----:B------:R-:W-:Y:S04]  /*40190*/  STL [R1+0x38bc], R17 ;  /* 0x0038bc1101007387 */ /* 0x000fe80000100800 */
[----:B------:R-:W4:Y:S04]  /*401a0*/  LDL.LU R0, [R1+0x10d0] ;  /* 0x0010d00001007983 */ /* 0x000f280000300800 */
[----:B----4-:R0:W-:Y:S04]  /*401b0*/  STL [R1+0x3a2c], R0 ;  /* 0x003a2c0001007387 */ /* 0x0101e80000100800 */
[----:B0-----:R-:W4:Y:S04]  /*401c0*/  LDL.LU R0, [R1+0x10d4] ;  /* 0x0010d40001007983 */ /* 0x001f280000300800 */
[----:B----4-:R0:W-:Y:S04]  /*401d0*/  STL [R1+0x3a30], R0 ;  /* 0x003a300001007387 */ /* 0x0101e80000100800 */
[----:B0-----:R-:W4:Y:S01]  /*401e0*/  LDL.LU R0, [R1+0x10d8] ;  /* 0x0010d80001007983 */ /* 0x001f220000300800 */
[----:B------:R-:W-:-:S02]  /*401f0*/  UMOV UR4, 0x400 ;  /* 0x0000040000047882 */ /* 0x000fc40000000000 */
[----:B-----5:R-:W-:-:S09]  /*40200*/  ULEA UR4, UR5, UR4, 0x18 ;  /* 0x0000000405047291 */ /* 0x020fd2000f8ec03f */
[----:B--2---:R-:W-:Y:S04]  /*40210*/  STS.U8 [R4+UR4], R23 ;  /* 0x0000001704007988 */ /* 0x004fe80008000004 */
[----:B---3--:R-:W-:Y:S04]  /*40220*/  STS.U8 [R4+UR4+0x40], R21 ;  /* 0x0000401504007988 */ /* 0x008fe80008000004 */
[----:B------:R-:W-:Y:S04]  /*40230*/  STS.U8 [R4+UR4+0x80], R19 ;  /* 0x0000801304007988 */ /* 0x000fe80008000004 */
[----:B------:R-:W-:Y:S04]  /*40240*/  STS.U8 [R4+UR4+0xc0], R7 ;  /* 0x0000c00704007988 */ /* 0x000fe80008000004 */
[----:B------:R-:W-:Y:S04]  /*40250*/  STS.U8 [R4+UR4+0x100], R20 ;  /* 0x0001001404007988 */ /* 0x000fe80008000004 */
[----:B------:R-:W-:Y:S04]  /*40260*/  STS.U8 [R4+UR4+0x140], R22 ;  /* 0x0001401604007988 */ /* 0x000fe80008000004 */
[----:B----4-:R0:W-:Y:S04]  /*40270*/  STL [R1+0x3a34], R0 ;  /* 0x003a340001007387 */ /* 0x0101e80000100800 */
[----:B0-----:R-:W2:Y:S04]  /*40280*/  LDL.LU R0, [R1+0x11bc] ;  /* 0x0011bc0001007983 */ /* 0x001ea80000300800 */
[----:B------:R-:W3:Y:S04]  /*40290*/  LDL.LU R17, [R1+0x10cc] ;  /* 0x0010cc0001117983 */ /* 0x000ee80000300800 */
[----:B------:R-:W4:Y:S04]  /*402a0*/  LDL.LU R6, [R1+0x10c8] ;  /* 0x0010c80001067983 */ /* 0x000f280000300800 */
[----:B------:R-:W5:Y:S04]  /*402b0*/  LDL.LU R16, [R1+0x10c4] ;  /* 0x0010c40001107983 */ /* 0x000f680000300800 */
[----:B------:R-:W5:Y:S04]  /*402c0*/  LDL.LU R25, [R1+0x10c0] ;  /* 0x0010c00001197983 */ /* 0x000f680000300800 */
[----:B------:R-:W5:Y:S04]  /*402d0*/  LDL.LU R23, [R1+0x10bc] ;  /* 0x0010bc0001177983 */ /* 0x000f680000300800 */
[----:B------:R-:W5:Y:S04]  /*402e0*/  LDL.LU R21, [R1+0xfd8] ;  /* 0x000fd80001157983 */ /* 0x000f680000300800 */
[----:B------:R-:W5:Y:S04]  /*402f0*/  LDL.LU R19, [R1+0xfd4] ;  /* 0x000fd40001137983 */ /* 0x000f680000300800 */
[----:B------:R-:W5:Y:S04]  /*40300*/  LDL.LU R7, [R1+0xfd0] ;  /* 0x000fd00001077983 */ /* 0x000f680000300800 */
[----:B------:R-:W5:Y:S04]  /*40310*/  LDL.LU R20, [R1+0xfcc] ;  /* 0x000fcc0001147983 */ /* 0x000f680000300800 */
[----:B------:R0:W-:Y:S04]  /*40320*/  STS.U8 [R4+UR4+0x180], R24 ;  /* 0x0001801804007988 */ /* 0x0001e80008000004 */
[----:B------:R-:W5:Y:S04]  /*40330*/  LDL.LU R22, [R1+0xfc8] ;  /* 0x000fc80001167983 */ /* 0x000f680000300800 */
[----:B------:R1:W-:Y:S04]  /*40340*/  STS.U8 [R4+UR4+0x1c0], R26 ;  /* 0x0001c01a04007988 */ /* 0x0003e80008000004 */
[----:B------:R1:W-:Y:S04]  /*40350*/  STS.U8 [R4+UR4+0x1040], R27 ;  /* 0x0010401b04007988 */ /* 0x0003e80008000004 */
[----:B------:R1:W-:Y:S04]  /*40360*/  STS.U8 [R4+UR4+0x1000], R28 ;  /* 0x0010001c04007988 */ /* 0x0003e80008000004 */
[----:B------:R1:W-:Y:S04]  /*40370*/  STS.U8 [R4+UR4+0x10c0], R29 ;  /* 0x0010c01d04007988 */ /* 0x0003e80008000004 */
[----:B------:R1:W-:Y:S04]  /*40380*/  STS.U8 [R4+UR4+0x1080], R2 ;  /* 0x0010800204007988 */ /* 0x0003e80008000004 */
[----:B0-----:R-:W5:Y:S04]  /*40390*/  LDL.LU R24, [R1+0xfc4] ;  /* 0x000fc40001187983 */ /* 0x001f680000300800 */
[----:B-1----:R-:W5:Y:S04]  /*403a0*/  LDL.LU R26, [R1+0xfc0] ;  /* 0x000fc000011a7983 */ /* 0x002f680000300800 */
        /* <DEDUP_REMOVED lines=26> */
[----:B--2---:R0:W-:Y:S04]  /*40550*/  STS.U8 [R4+UR4+0x21c0], R0 ;  /* 0x0021c00004007988 */ /* 0x0041e80008000004 */
[----:B0-----:R-:W2:Y:S04]  /*40560*/  LDL.LU R0, [R1+0x3a34] ;  /* 0x003a340001007983 */ /* 0x001ea80000300800 */
[----:B--2---:R0:W-:Y:S04]  /*40570*/  STS.U8 [R4+UR4+0x3040], R0 ;  /* 0x0030400004007988 */ /* 0x0041e80008000004 */
[----:B0-----:R-:W2:Y:S04]  /*40580*/  LDL.LU R0, [R1+0x3a30] ;  /* 0x003a300001007983 */ /* 0x001ea80000300800 */
[----:B--2---:R0:W-:Y:S04]  /*40590*/  STS.U8 [R4+UR4+0x3000], R0 ;  /* 0x0030000004007988 */ /* 0x0041e80008000004 */
[----:B0-----:R-:W2:Y:S04]  /*405a0*/  LDL.LU R0, [R1+0x3a2c] ;  /* 0x003a2c0001007983 */ /* 0x001ea80000300800 */
[----:B--2---:R0:W-:Y:S04]  /*405b0*/  STS.U8 [R4+UR4+0x30c0], R0 ;  /* 0x0030c00004007988 */ /* 0x0041e80008000004 */
[----:B0-----:R-:W2:Y:S04]  /*405c0*/  LDL.LU R0, [R1+0xcd4] ;  /* 0x000cd40001007983 */ /* 0x001ea80000300800 */
[----:B--2---:R0:W-:Y:S04]  /*405d0*/  STL [R1+0x3a20], R0 ;  /* 0x003a200001007387 */ /* 0x0041e80000100800 */
[----:B0-----:R-:W2:Y:S04]  /*405e0*/  LDL.LU R0, [R1+0xcd8] ;  /* 0x000cd80001007983 */ /* 0x001ea80000300800 */
[----:B--2---:R0:W-:Y:S04]  /*405f0*/  STL [R1+0x3a24], R0 ;  /* 0x003a240001007387 */ /* 0x0041e80000100800 */
[----:B0-----:R-:W2:Y:S04]  /*40600*/  LDL.LU R0, [R1+0xdbc] ;  /* 0x000dbc0001007983 */ /* 0x001ea80000300800 */
[----:B---3--:R-:W-:Y:S04]  /*40610*/  STS.U8 [R4+UR4+0x3080], R17 ;  /* 0x0030801104007988 */ /* 0x008fe80008000004 */
[----:B----4-:R-:W-:Y:S04]  /*40620*/  STS.U8 [R4+UR4+0x3140], R6 ;  /* 0x0031400604007988 */ /* 0x010fe80008000004 */
[----:B-----5:R-:W-:Y:S04]  /*40630*/  STS.U8 [R4+UR4+0x3100], R16 ;  /* 0x0031001004007988 */ /* 0x020fe80008000004 */
[----:B------:R-:W-:Y:S04]  /*40640*/  STS.U8 [R4+UR4+0x31c0], R25 ;  /* 0x0031c01904007988 */ /* 0x000fe80008000004 */
        /* <DEDUP_REMOVED lines=9> */
[----:B--2---:R0:W-:Y:S04]  /*406e0*/  STL [R1+0x3a28], R0 ;  /* 0x003a280001007387 */ /* 0x0041e80000100800 */
        /* <DEDUP_REMOVED lines=22> */
[----:B------:R-:W3:Y:S04]  /*40850*/  LDL.LU R2, [R1+0xa94] ;  /* 0x000a940001027983 */ /* 0x000ee80000300800 */
[----:B------:R-:W4:Y:S04]  /*40860*/  LDL.LU R3, [R1+0xa90] ;  /* 0x000a900001037983 */ /* 0x000f280000300800 */
        /* <DEDUP_REMOVED lines=16> */
[----:B0-----:R-:W5:Y:S04]  /*40970*/  LDL.LU R15, [R1+0x98c] ;  /* 0x00098c00010f7983 */ /* 0x001f680000300800 */
[----:B-1----:R-:W5:Y:S04]  /*40980*/  LDL.LU R18, [R1+0x988] ;  /* 0x0009880001127983 */ /* 0x002f680000300800 */
[----:B--2---:R0:W-:Y:S04]  /*40990*/  STS.U8 [R4+UR4+0x6180], R0 ;  /* 0x0061800004007988 */ /* 0x0041e80008000004 */
[----:B0-----:R-:W2:Y:S04]  /*409a0*/  LDL.LU R0, [R1+0x3a28] ;  /* 0x003a280001007983 */ /* 0x001ea80000300800 */
[----:B--2---:R0:W-:Y:S04]  /*409b0*/  STS.U8 [R4+UR4+0x61c0], R0 ;  /* 0x0061c00004007988 */ /* 0x0041e80008000004 */
[----:B0-----:R-:W2:Y:S04]  /*409c0*/  LDL.LU R0, [R1+0x3a24] ;  /* 0x003a240001007983 */ /* 0x001ea80000300800 */
[----:B---3--:R-:W-:Y:S04]  /*409d0*/  STS.U8 [R4+UR4+0x9000], R2 ;  /* 0x0090000204007988 */ /* 0x008fe80008000004 */
[----:B--2---:R0:W-:Y:S04]  /*409e0*/  STS.U8 [R4+UR4+0x7040], R0 ;  /* 0x0070400004007988 */ /* 0x0041e80008000004 */
[----:B0-----:R-:W2:Y:S04]  /*409f0*/  LDL.LU R0, [R1+0x3a20] ;  /* 0x003a200001007983 */ /* 0x001ea80000300800 */
[----:B------:R-:W3:Y:S04]  /*40a00*/  LDL.LU R2, [R1+0x4f8] ;  /* 0x0004f80001027983 */ /* 0x000ee80000300800 */
[----:B---3--:R0:W-:Y:S04]  /*40a10*/  STL [R1+0x3a14], R2 ;  /* 0x003a140201007387 */ /* 0x0081e80000100800 */
[----:B0-----:R-:W3:Y:S04]  /*40a20*/  LDL.LU R2, [R1+0x97c] ;  /* 0x00097c0001027983 */ /* 0x001ee80000300800 */
[----:B---3--:R0:W-:Y:S04]  /*40a30*/  STL [R1+0x3a18], R2 ;  /* 0x003a180201007387 */ /* 0x0081e80000100800 */
[----:B0-----:R-:W3:Y:S04]  /*40a40*/  LDL.LU R2, [R1+0x980] ;  /* 0x0009800001027983 */ /* 0x001ee80000300800 */
        /* <DEDUP_REMOVED lines=11> */
[----:B--2---:R-:W-:Y:S04]  /*40b00*/  STS.U8 [R4+UR4+0x7000], R0 ;  /* 0x0070000004007988 */ /* 0x004fe80008000004 */
[----:B------:R-:W-:Y:S04]  /*40b10*/  STS.U8 [R4+UR4+0x70c0], R17 ;  /* 0x0070c01104007988 */ /* 0x000fe80008000004 */
[----:B---3--:R0:W-:Y:S04]  /*40b20*/  STL [R1+0x3a1c], R2 ;  /* 0x003a1c0201007387 */ /* 0x0081e80000100800 */
        /* <DEDUP_REMOVED lines=46> */
[----:B--2---:R0:W-:Y:S04]  /*40e10*/  STS.U8 [R4+UR4+0xa1c0], R2 ;  /* 0x00a1c00204007988 */ /* 0x0041e80008000004 */
        /* <DEDUP_REMOVED lines=12> */
[----:B--2---:R0:W-:Y:S04]  /*40ee0*/  STS.U8 [R4+UR4+0xb040], R2 ;  /* 0x00b0400204007988 */ /* 0x0041e80008000004 */
[----:B0-----:R-:W2:Y:S04]  /*40ef0*/  LDL.LU R2, [R1+0x3a10] ;  /* 0x003a100001027983 */ /* 0x001ea80000300800 */
[----:B------:R-:W3:Y:S04]  /*40f00*/  LDL.LU R3, [R1+0x3a0c] ;  /* 0x003a0c0001037983 */ /* 0x000ee80000300800 */
[----:B------:R-:W4:Y:S04]  /*40f10*/  LDL.LU R5, [R1+0x3a08] ;  /* 0x003a080001057983 */ /* 0x000f280000300800 */
[----:B------:R-:W5:Y:S04]  /*40f20*/  LDL.LU R8, [R1+0x3a04] ;  /* 0x003a040001087983 */ /* 0x000f680000300800 */
[----:B------:R-:W2:Y:S04]  /*40f30*/  LDL.LU R9, [R1+0x3a00] ;  /* 0x003a000001097983 */ /* 0x000ea80000300800 */
[----:B------:R-:W3:Y:S04]  /*40f40*/  LDL.LU R10, [R1+0x39fc] ;  /* 0x0039fc00010a7983 */ /* 0x000ee80000300800 */
[----:B------:R-:W4:Y:S04]  /*40f50*/  LDL.LU R11, [R1+0x39f8] ;  /* 0x0039f800010b7983 */ /* 0x000f280000300800 */
[----:B------:R-:W5:Y:S04]  /*40f60*/  LDL.LU R12, [R1+0x39f4] ;  /* 0x0039f400010c7983 */ /* 0x000f680000300800 */
[----:B------:R-:W2:Y:S04]  /*40f70*/  LDL.LU R13, [R1+0x39f0] ;  /* 0x0039f000010d7983 */ /* 0x000ea80000300800 */
[----:B------:R-:W3:Y:S04]  /*40f80*/  LDL.LU R14, [R1+0x39ec] ;  /* 0x0039ec00010e7983 */ /* 0x000ee80000300800 */
[----:B------:R-:W4:Y:S04]  /*40f90*/  LDL.LU R15, [R1+0x39e8] ;  /* 0x0039e800010f7983 */ /* 0x000f280000300800 */
[----:B------:R-:W5:Y:S04]  /*40fa0*/  LDL.LU R18, [R1+0x39e4] ;  /* 0x0039e40001127983 */ /* 0x000f680000300800 */
[----:B------:R0:W-:Y:S04]  /*40fb0*/  STS.U8 [R4+UR4+0xc140], R17 ;  /* 0x00c1401104007988 */ /* 0x0001e80008000004 */
[----:B------:R1:W-:Y:S04]  /*40fc0*/  STS.U8 [R4+UR4+0xc180], R6 ;  /* 0x00c1800604007988 */ /* 0x0003e80008000004 */
[----:B------:R1:W-:Y:S04]  /*40fd0*/  STS.U8 [R4+UR4+0xc1c0], R16 ;  /* 0x00c1c01004007988 */ /* 0x0003e80008000004 */
[----:B------:R1:W-:Y:S04]  /*40fe0*/  STS.U8 [R4+UR4+0xd040], R25 ;  /* 0x00d0401904007988 */ /* 0x0003e80008000004 */
[----:B------:R1:W-:Y:S04]  /*40ff0*/  STS.U8 [R4+UR4+0xd000], R23 ;  /* 0x00d0001704007988 */ /* 0x0003e80008000004 */
[----:B------:R1:W-:Y:S04]  /*41000*/  STS.U8 [R4+UR4+0xd0c0], R21 ;  /* 0x00d0c01504007988 */ /* 0x0003e80008000004 */
[----:B0-----:R-:W2:Y:S04]  /*41010*/  LDL.LU R17, [R1+0x139c] ;  /* 0x00139c0001117983 */ /* 0x001ea80000300800 */
[----:B-1----:R-:W2:Y:S04]  /*41020*/  LDL.LU R6, [R1+0x12b8] ;  /* 0x0012b80001067983 */ /* 0x002ea80000300800 */
[----:B------:R-:W2:Y:S04]  /*41030*/  LDL.LU R16, [R1+0x12b4] ;  /* 0x0012b40001107983 */ /* 0x000ea80000300800 */
[----:B------:R-:W2:Y:S04]  /*41040*/  LDL.LU R25, [R1+0x12b0] ;  /* 0x0012b00001197983 */ /* 0x000ea80000300800 */
[----:B------:R-:W2:Y:S04]  /*41050*/  LDL.LU R23, [R1+0x12ac] ;  /* 0x0012ac0001177983 */ /* 0x000ea80000300800 */
[----:B------:R0:W-:Y:S04]  /*41060*/  STS.U8 [R4+UR4+0xd080], R19 ;  /* 0x00d0801304007988 */ /* 0x0001e80008000004 */
[----:B------:R-:W2:Y:S04]  /*41070*/  LDL.LU R21, [R1+0x12a8] ;  /* 0x0012a80001157983 */ /* 0x000ea80000300800 */
        /* <DEDUP_REMOVED lines=14> */
[----:B0-----:R-:W2:Y:S04]  /*41160*/  LDL.LU R27, [R1+0x11ac] ;  /* 0x0011ac00011b7983 */ /* 0x001ea80000300800 */
[----:B-1----:R-:W2:Y:S04]  /*41170*/  LDL.LU R28, [R1+0x11a8] ;  /* 0x0011a800011c7983 */ /* 0x002ea80000300800 */
[----:B------:R-:W2:Y:S04]  /*41180*/  LDL.LU R29, [R1+0x11a4] ;  /* 0x0011a400011d7983 */ /* 0x000ea80000300800 */
[----:B------:R0:W-:Y:S02]  /*41190*/  STS.U8 [R4+UR4+0xc100], R0 ;  /* 0x00c1000004007988 */ /* 0x0001e40008000004 */
[----:B0-----:R-:W-:-:S02]  /*411a0*/  LOP3.LUT R0, R4, 0x8, RZ, 0x3c, !PT ;  /* 0x0000000804007812 */ /* 0x001fc400078e3cff */
[----:B-----5:R-:W-:Y:S04]  /*411b0*/  STS.U8 [R4+UR4+0xe100], R18 ;  /* 0x00e1001204007988 */ /* 0x020fe80008000004 */
[----:B------:R0:W-:Y:S04]  /*411c0*/  STL [R1+0x38c0], R18 ;  /* 0x0038c01201007387 */ /* 0x0001e80000100800 */
[----:B----4-:R-:W-:Y:S04]  /*411d0*/  STS.U8 [R4+UR4+0xe140], R15 ;  /* 0x00e1400f04007988 */ /* 0x010fe80008000004 */
[----:B---3--:R-:W-:Y:S04]  /*411e0*/  STS.U8 [R4+UR4+0xe180], R14 ;  /* 0x00e1800e04007988 */ /* 0x008fe80008000004 */
[----:B--2---:R-:W-:Y:S04]  /*411f0*/  STS.U8 [R4+UR4+0xe1c0], R13 ;  /* 0x00e1c00d04007988 */ /* 0x004fe80008000004 */
[----:B0-----:R-:W2:Y:S04]  /*41200*/  LDL.LU R18, [R1+0x13a0] ;  /* 0x0013a00001127983 */ /* 0x001ea80000300800 */
[----:B------:R0:W-:Y:S04]  /*41210*/  STL [R1+0x38c4], R15 ;  /* 0x0038c40f01007387 */ /* 0x0001e80000100800 */
[----:B------:R-:W-:Y:S04]  /*41220*/  STS.U8 [R4+UR4+0xf040], R12 ;  /* 0x00f0400c04007988 */ /* 0x000fe80008000004 */
[----:B------:R-:W-:Y:S04]  /*41230*/  STS.U8 [R4+UR4+0xf000], R11 ;  /* 0x00f0000b04007988 */ /* 0x000fe80008000004 */
[----:B0-----:R-:W3:Y:S04]  /*41240*/  LDL.LU R15, [R1+0x13a4] ;  /* 0x0013a400010f7983 */ /* 0x001ee80000300800 */
[----:B------:R0:W-:Y:S04]  /*41250*/  STL [R1+0x38c8], R14 ;  /* 0x0038c80e01007387 */ /* 0x0001e80000100800 */
[----:B------:R-:W-:Y:S04]  /*41260*/  STS.U8 [R4+UR4+0xf0c0], R10 ;  /* 0x00f0c00a04007988 */ /* 0x000fe80008000004 */
[----:B0-----:R-:W4:Y:S04]  /*41270*/  LDL.LU R14, [R1+0x13a8] ;  /* 0x0013a800010e7983 */ /* 0x001f280000300800 */
[----:B------:R0:W-:Y:S04]  /*41280*/  STL [R1+0x38cc], R13 ;  /* 0x0038cc0d01007387 */ /* 0x0001e80000100800 */
[----:B------:R-:W-:Y:S04]  /*41290*/  STS.U8 [R4+UR4+0xf080], R9 ;  /* 0x00f0800904007988 */ /* 0x000fe80008000004 */
[----:B------:R-:W-:Y:S04]  /*412a0*/  STS.U8 [R4+UR4+0xf140], R8 ;  /* 0x00f1400804007988 */ /* 0x000fe80008000004 */
[----:B0-----:R-:W5:Y:S04]  /*412b0*/  LDL.LU R13, [R1+0x13ac] ;  /* 0x0013ac00010d7983 */ /* 0x001f680000300800 */
[----:B------:R0:W-:Y:S04]  /*412c0*/  STL [R1+0x38d0], R12 ;  /* 0x0038d00c01007387 */ /* 0x0001e80000100800 */
[----:B------:R-:W-:Y:S04]  /*412d0*/  STS.U8 [R4+UR4+0xf100], R5 ;  /* 0x00f1000504007988 */ /* 0x000fe80008000004 */
[----:B------:R-:W-:Y:S04]  /*412e0*/  STS.U8 [R4+UR4+0xf1c0], R3 ;  /* 0x00f1c00304007988 */ /* 0x000fe80008000004 */
[----:B------:R-:W-:Y:S04]  /*412f0*/  STS.U8 [R4+UR4+0xf180], R2 ;  /* 0x00f1800204007988 */ /* 0x000fe80008000004 */
[----:B0-----:R-:W2:Y:S04]  /*41300*/  LDL.LU R12, [R1+0x13b0] ;  /* 0x0013b000010c7983 */ /* 0x001ea80000300800 */
[----:B------:R0:W-:Y:S04]  /*41310*/  STL [R1+0x38d4], R11 ;  /* 0x0038d40b01007387 */ /* 0x0001e80000100800 */
[----:B0-----:R-:W3:Y:S04]  /*41320*/  LDL.LU R11, [R1+0x13b4] ;  /* 0x0013b400010b7983 */ /* 0x001ee80000300800 */
[----:B------:R0:W-:Y:S04]  /*41330*/  STL [R1+0x38d8], R10 ;  /* 0x0038d80a01007387 */ /* 0x0001e80000100800 */
[----:B0-----:R-:W4:Y:S04]  /*41340*/  LDL.LU R10, [R1+0x13b8] ;  /* 0x0013b800010a7983 */ /* 0x001f280000300800 */
[----:B------:R-:W-:Y:S04]  /*41350*/  STL [R1+0x38dc], R9 ;  /* 0x0038dc0901007387 */ /* 0x000fe80000100800 */
[----:B------:R0:W-:Y:S04]  /*41360*/  STL [R1+0x39cc], R4 ;  /* 0x0039cc0401007387 */ /* 0x0001e80000100800 */
[----:B0-----:R-:W5:Y:S04]  /*41370*/  LDL.LU R4, [R1+0x10b4] ;  /* 0x0010b40001047983 */ /* 0x001f680000300800 */
[----:B-----5:R0:W-:Y:S04]  /*41380*/  STL [R1+0x39d8], R4 ;  /* 0x0039d80401007387 */ /* 0x0201e80000100800 */
[----:B0-----:R-:W5:Y:S04]  /*41390*/  LDL.LU R4, [R1+0x10b8] ;  /* 0x0010b80001047983 */ /* 0x001f680000300800 */
[----:B-----5:R0:W-:Y:S04]  /*413a0*/  STL [R1+0x39dc], R4 ;  /* 0x0039dc0401007387 */ /* 0x0201e80000100800 */
[----:B0-----:R-:W5:Y:S04]  /*413b0*/  LDL.LU R4, [R1+0x119c] ;  /* 0x00119c0001047983 */ /* 0x001f680000300800 */
[----:B----4-:R-:W-:Y:S04]  /*413c0*/  STS.U8 [R0+UR4+0x200], R10 ;  /* 0x0002000a00007988 */ /* 0x010fe80008000004 */
[----:B---3--:R-:W-:Y:S04]  /*413d0*/  STS.U8 [R0+UR4+0x240], R11 ;  /* 0x0002400b00007988 */ /* 0x008fe80008000004 */
[----:B--2---:R-:W-:Y:S04]  /*413e0*/  STS.U8 [R0+UR4+0x280], R12 ;  /* 0x0002800c00007988 */ /* 0x004fe80008000004 */
        /* <DEDUP_REMOVED lines=8> */
[----:B-----5:R0:W-:Y:S04]  /*41470*/  STL [R1+0x39e0], R4 ;  /* 0x0039e00401007387 */ /* 0x0201e80000100800 */
        /* <DEDUP_REMOVED lines=14> */
[----:B------:R-:W3:Y:S04]  /*41560*/  LDL.LU R6, [R1+0xf9c] ;  /* 0x000f9c0001067983 */ /* 0x000ee80000300800 */
[----:B------:R-:W4:Y:S04]  /*41570*/  LDL.LU R16, [R1+0xeb8] ;  /* 0x000eb80001107983 */ /* 0x000f280000300800 */
        /* <DEDUP_REMOVED lines=22> */
[----:B------:R-:W3:Y:S04]  /*416e0*/  LDL.LU R29, [R1+0xda8] ;  /* 0x000da800011d7983 */ /* 0x000ee80000300800 */
[----:B--2---:R0:W-:Y:S04]  /*416f0*/  STS.U8 [R0+UR4+0x2380], R4 ;  /* 0x0023800400007988 */ /* 0x0041e80008000004 */
[----:B0-----:R-:W2:Y:S04]  /*41700*/  LDL.LU R4, [R1+0x39e0] ;  /* 0x0039e00001047983 */ /* 0x001ea80000300800 */
[----:B--2---:R0:W-:Y:S04]  /*41710*/  STS.U8 [R0+UR4+0x23c0], R4 ;  /* 0x0023c00400007988 */ /* 0x0041e80008000004 */
[----:B0-----:R-:W2:Y:S04]  /*41720*/  LDL.LU R4, [R1+0x39dc] ;  /* 0x0039dc0001047983 */ /* 0x001ea80000300800 */
[----:B--2---:R0:W-:Y:S04]  /*41730*/  STS.U8 [R0+UR4+0x3240], R4 ;  /* 0x0032400400007988 */ /* 0x0041e80008000004 */
[----:B0-----:R-:W2:Y:S04]  /*41740*/  LDL.LU R4, [R1+0x39d8] ;  /* 0x0039d80001047983 */ /* 0x001ea80000300800 */
[----:B---3--:R0:W-:Y:S04]  /*41750*/  STS.U8 [R0+UR4+0x6300], R29 ;  /* 0x0063001d00007988 */ /* 0x0081e80008000004 */
[----:B0-----:R-:W3:Y:S04]  /*41760*/  LDL.LU R29, [R1+0xda4] ;  /* 0x000da400011d7983 */ /* 0x001ee80000300800 */
[----:B--2---:R0:W-:Y:S04]  /*41770*/  STS.U8 [R0+UR4+0x3200], R4 ;  /* 0x0032000400007988 */ /* 0x0041e80008000004 */
[----:B0-----:R-:W2:Y:S04]  /*41780*/  LDL.LU R4, [R1+0xcb8] ;  /* 0x000cb80001047983 */ /* 0x001ea80000300800 */
[----:B--2---:R0:W-:Y:S04]  /*41790*/  STL [R1+0x39d0], R4 ;  /* 0x0039d00401007387 */ /* 0x0041e80000100800 */
[----:B0-----:R-:W2:Y:S04]  /*417a0*/  LDL.LU R4, [R1+0xd9c] ;  /* 0x000d9c0001047983 */ /* 0x001ea80000300800 */
[----:B------:R-:W-:Y:S04]  /*417b0*/  STS.U8 [R0+UR4+0x43c0], R6 ;  /* 0x0043c00600007988 */ /* 0x000fe80008000004 */
[----:B----4-:R-:W-:Y:S04]  /*417c0*/  STS.U8 [R0+UR4+0x5240], R16 ;  /* 0x0052401000007988 */ /* 0x010fe80008000004 */
[----:B------:R-:W-:Y:S04]  /*417d0*/  STS.U8 [R0+UR4+0x32c0], R2 ;  /* 0x0032c00200007988 */ /* 0x000fe80008000004 */
[----:B------:R-:W-:Y:S04]  /*417e0*/  STS.U8 [R0+UR4+0x3280], R3 ;  /* 0x0032800300007988 */ /* 0x000fe80008000004 */
        /* <DEDUP_REMOVED lines=32> */
[----:B---3--:R-:W3:Y:S04]  /*419f0*/  LDL.LU R25, [R1+0xa78] ;  /* 0x000a780001197983 */ /* 0x008ee80000300800 */
[----:B------:R-:W3:Y:S04]  /*41a00*/  LDL.LU R23, [R1+0xa74] ;  /* 0x000a740001177983 */ /* 0x000ee80000300800 */
[----:B------:R-:W3:Y:S04]  /*41a10*/  LDL.LU R21, [R1+0xa70] ;  /* 0x000a700001157983 */ /* 0x000ee80000300800 */
[----:B------:R0:W-:Y:S04]  /*41a20*/  STS.U8 [R0+UR4+0x5300], R7 ;  /* 0x0053000700007988 */ /* 0x0001e80008000004 */
[----:B------:R-:W3:Y:S04]  /*41a30*/  LDL.LU R19, [R1+0xa6c] ;  /* 0x000a6c0001137983 */ /* 0x000ee80000300800 */
[----:B------:R1:W-:Y:S04]  /*41a40*/  STS.U8 [R0+UR4+0x53c0], R20 ;  /* 0x0053c01400007988 */ /* 0x0003e80008000004 */
[----:B------:R1:W-:Y:S04]  /*41a50*/  STS.U8 [R0+UR4+0x5380], R22 ;  /* 0x0053801600007988 */ /* 0x0003e80008000004 */
[----:B------:R1:W-:Y:S04]  /*41a60*/  STS.U8 [R0+UR4+0x6200], R24 ;  /* 0x0062001800007988 */ /* 0x0003e80008000004 */
[----:B------:R1:W-:Y:S04]  /*41a70*/  STS.U8 [R0+UR4+0x6240], R26 ;  /* 0x0062401a00007988 */ /* 0x0003e80008000004 */
[----:B------:R1:W-:Y:S04]  /*41a80*/  STS.U8 [R0+UR4+0x6280], R27 ;  /* 0x0062801b00007988 */ /* 0x0003e80008000004 */
[----:B0-----:R-:W3:Y:S04]  /*41a90*/  LDL.LU R7, [R1+0xa68] ;  /* 0x000a680001077983 */ /* 0x001ee80000300800 */
[----:B-1----:R-:W3:Y:S04]  /*41aa0*/  LDL.LU R20, [R1+0xa64] ;  /* 0x000a640001147983 */ /* 0x002ee80000300800 */
[----:B------:R-:W3:Y:S04]  /*41ab0*/  LDL.LU R22, [R1+0xa60] ;  /* 0x000a600001167983 */ /* 0x000ee80000300800 */
[----:B------:R-:W3:Y:S04]  /*41ac0*/  LDL.LU R24, [R1+0xa5c] ;  /* 0x000a5c0001187983 */ /* 0x000ee80000300800 */
[----:B------:R-:W3:Y:S04]  /*41ad0*/  LDL.LU R26, [R1+0x978] ;  /* 0x00097800011a7983 */ /* 0x000ee80000300800 */
[----:B------:R0:W-:Y:S04]  /*41ae0*/  STS.U8 [R0+UR4+0x62c0], R28 ;  /* 0x0062c01c00007988 */ /* 0x0001e80008000004 */
[----:B------:R-:W3:Y:S04]  /*41af0*/  LDL.LU R27, [R1+0x974] ;  /* 0x00097400011b7983 */ /* 0x000ee80000300800 */
[----:B------:R1:W-:Y:S04]  /*41b00*/  STS.U8 [R0+UR4+0x6340], R29 ;  /* 0x0063401d00007988 */ /* 0x0003e80008000004 */
[----:B0-----:R-:W3:Y:S04]  /*41b10*/  LDL.LU R28, [R1+0x970] ;  /* 0x00097000011c7983 */ /* 0x001ee80000300800 */
[----:B-1----:R-:W3:Y:S04]  /*41b20*/  LDL.LU R29, [R1+0x96c] ;  /* 0x00096c00011d7983 */ /* 0x002ee80000300800 */
[----:B--2---:R0:W-:Y:S04]  /*41b30*/  STS.U8 [R0+UR4+0x6380], R4 ;  /* 0x0063800400007988 */ /* 0x0041e80008000004 */
[----:B0-----:R-:W2:Y:S04]  /*41b40*/  LDL.LU R4, [R1+0x39d4] ;  /* 0x0039d40001047983 */ /* 0x001ea80000300800 */
[----:B--2---:R0:W-:Y:S04]  /*41b50*/  STS.U8 [R0+UR4+0x63c0], R4 ;  /* 0x0063c00400007988 */ /* 0x0041e80008000004 */
[----:B0-----:R-:W2:Y:S04]  /*41b60*/  LDL.LU R4, [R1+0x39d0] ;  /* 0x0039d00001047983 */ /* 0x001ea80000300800 */
        /* <DEDUP_REMOVED lines=16> */
[----:B------:R-:W4:Y:S04]  /*41c70*/  LDL.LU R6, [R1+0x39c8] ;  /* 0x0039c80001067983 */ /* 0x000f280000300800 */
[----:B------:R-:W5:Y:S04]  /*41c80*/  LDL.LU R16, [R1+0x39c4] ;  /* 0x0039c40001107983 */ /* 0x000f680000300800 */
[----:B------:R-:W-:Y:S04]  /*41c90*/  STS.U8 [R0+UR4+0x83c0], R17 ;  /* 0x0083c01100007988 */ /* 0x000fe80008000004 */
[----:B---3--:R0:W-:Y:S04]  /*41ca0*/  STS.U8 [R0+UR4+0x9380], R24 ;  /* 0x0093801800007988 */ /* 0x0081e80008000004 */
[----:B------:R1:W-:Y:S04]  /*41cb0*/  STS.U8 [R0+UR4+0xa200], R26 ;  /* 0x00a2001a00007988 */ /* 0x0003e80008000004 */
[----:B0-----:R-:W3:Y:S04]  /*41cc0*/  LDL.LU R24, [R1+0x968] ;  /* 0x0009680001187983 */ /* 0x001ee80000300800 */
[----:B------:R-:W2:Y:S04]  /*41cd0*/  LDL.LU R2, [R1+0x95c] ;  /* 0x00095c0001027983 */ /* 0x000ea80000300800 */
[----:B------:R-:W2:Y:S04]  /*41ce0*/  LDL.LU R3, [R1+0x4d8] ;  /* 0x0004d80001037983 */ /* 0x000ea80000300800 */
[----:B------:R-:W2:Y:S04]  /*41cf0*/  LDL.LU R8, [R1+0x4d4] ;  /* 0x0004d40001087983 */ /* 0x000ea80000300800 */
[----:B------:R-:W2:Y:S04]  /*41d00*/  LDL.LU R9, [R1+0x4d0] ;  /* 0x0004d00001097983 */ /* 0x000ea80000300800 */
[----:B------:R-:W2:Y:S04]  /*41d10*/  LDL.LU R10, [R1+0x4cc] ;  /* 0x0004cc00010a7983 */ /* 0x000ea80000300800 */
[----:B-1----:R-:W2:Y:S04]  /*41d20*/  LDL.LU R26, [R1+0x4c8] ;  /* 0x0004c800011a7983 */ /* 0x002ea80000300800 */
[----:B------:R-:W2:Y:S04]  /*41d30*/  LDL.LU R11, [R1+0x4c4] ;  /* 0x0004c400010b7983 */ /* 0x000ea80000300800 */
[----:B------:R-:W2:Y:S04]  /*41d40*/  LDL.LU R12, [R1+0x4c0] ;  /* 0x0004c000010c7983 */ /* 0x000ea80000300800 */
[----:B------:R0:W-:Y:S04]  /*41d50*/  STS.U8 [R0+UR4+0xa240], R27 ;  /* 0x00a2401b00007988 */ /* 0x0001e80008000004 */
[----:B------:R-:W2:Y:S04]  /*41d60*/  LDL.LU R13, [R1+0x4bc] ;  /* 0x0004bc00010d7983 */ /* 0x000ea80000300800 */
[----:B0-----:R-:W2:Y:S04]  /*41d70*/  LDL.LU R27, [R1+0x3d8] ;  /* 0x0003d800011b7983 */ /* 0x001ea80000300800 */
[----:B------:R-:W2:Y:S04]  /*41d80*/  LDL.LU R14, [R1+0x3d4] ;  /* 0x0003d400010e7983 */ /* 0x000ea80000300800 */
[----:B------:R-:W2:Y:S04]  /*41d90*/  LDL.LU R15, [R1+0x3d0] ;  /* 0x0003d000010f7983 */ /* 0x000ea80000300800 */
[----:B------:R0:W-:Y:S04]  /*41da0*/  STS.U8 [R0+UR4+0xa280], R28 ;  /* 0x00a2801c00007988 */ /* 0x0001e80008000004 */
[----:B------:R-:W2:Y:S04]  /*41db0*/  LDL.LU R18, [R1+0x3cc] ;  /* 0x0003cc0001127983 */ /* 0x000ea80000300800 */
[----:B0-----:R-:W2:Y:S04]  /*41dc0*/  LDL.LU R28, [R1+0x3c8] ;  /* 0x0003c800011c7983 */ /* 0x001ea80000300800 */
[----:B------:R0:W-:Y:S04]  /*41dd0*/  STS.U8 [R0+UR4+0x9240], R25 ;  /* 0x0092401900007988 */ /* 0x0001e80008000004 */
[----:B------:R-:W2:Y:S04]  /*41de0*/  LDL.LU R17, [R1+0x3c4] ;  /* 0x0003c40001117983 */ /* 0x000ea80000300800 */
        /* <DEDUP_REMOVED lines=10> */
[----:B------:R-:W-:Y:S04]  /*41e90*/  STS.U8 [R0+UR4+0x9300], R20 ;  /* 0x0093001400007988 */ /* 0x000fe80008000004 */
[----:B------:R-:W-:Y:S01]  /*41ea0*/  STS.U8 [R0+UR4+0x93c0], R22 ;  /* 0x0093c01600007988 */ /* 0x000fe20008000004 */
[----:B----4-:R-:W-:-:S03]  /*41eb0*/  SHF.R.U32.HI R5, RZ, 0x1, R6 ;  /* 0x00000001ff057819 */ /* 0x010fc60000011606 */
[----:B------:R-:W4:Y:S04]  /*41ec0*/  LDL.LU R6, [R1+0x29c] ;  /* 0x00029c0001067983 */ /* 0x000f280000300800 */
[----:B0-----:R-:W4:Y:S01]  /*41ed0*/  LDL.LU R29, [R1+0x298] ;  /* 0x00029800011d7983 */ /* 0x001f220000300800 */
[----:B-----5:R-:W-:-:S05]  /*41ee0*/  LOP3.LUT R5, R16, 0x10, R5, 0xf8, !PT ;  /* 0x0000001010057812 */ /* 0x020fca00078ef805 */
[----:B------:R0:W-:Y:S04]  /*41ef0*/  STL [R1+0x38e4], R5 ;  /* 0x0038e40501007387 */ /* 0x0001e80000100800 */
[----:B0-----:R-:W5:Y:S04]  /*41f00*/  LDL.LU R5, [R1+0x960] ;  /* 0x0009600001057983 */ /* 0x001f680000300800 */
[----:B------:R0:W-:Y:S04]  /*41f10*/  STL [R1+0x38e0], R16 ;  /* 0x0038e01001007387 */ /* 0x0001e80000100800 */
[----:B---3--:R1:W-:Y:S04]  /*41f20*/  STS.U8 [R0+UR4+0xa300], R24 ;  /* 0x00a3001800007988 */ /* 0x0083e80008000004 */
[----:B0-----:R-:W3:Y:S04]  /*41f30*/  LDL.LU R16, [R1+0x964] ;  /* 0x0009640001107983 */ /* 0x001ee80000300800 */
[----:B------:R-:W3:Y:S04]  /*41f40*/  LDL.LU R20, [R1+0x294] ;  /* 0x0002940001147983 */ /* 0x000ee80000300800 */
[----:B------:R-:W3:Y:S04]  /*41f50*/  LDL.LU R22, [R1+0x290] ;  /* 0x0002900001167983 */ /* 0x000ee80000300800 */
[----:B-1----:R-:W3:Y:S04]  /*41f60*/  LDL.LU R24, [R1+0x27c] ;  /* 0x00027c0001187983 */ /* 0x002ee80000300800 */
[----:B--2---:R0:W-:Y:S04]  /*41f70*/  STS.U8 [R0+UR4+0xb340], R26 ;  /* 0x00b3401a00007988 */ /* 0x0041e80008000004 */
[----:B------:R1:W-:Y:S04]  /*41f80*/  STS.U8 [R0+UR4+0xc200], R27 ;  /* 0x00c2001b00007988 */ /* 0x0003e80008000004 */
[----:B0-----:R-:W2:Y:S04]  /*41f90*/  LDL.LU R26, [R1+0x194] ;  /* 0x00019400011a7983 */ /* 0x001ea80000300800 */
[----:B-1----:R-:W2:Y:S04]  /*41fa0*/  LDL.LU R27, [R1+0x190] ;  /* 0x00019000011b7983 */ /* 0x002ea80000300800 */
[----:B------:R0:W-:Y:S04]  /*41fb0*/  STS.U8 [R0+UR4+0xc300], R28 ;  /* 0x00c3001c00007988 */ /* 0x0001e80008000004 */
[----:B0-----:R-:W2:Y:S04]  /*41fc0*/  LDL.LU R28, [R1+0x18c] ;  /* 0x00018c00011c7983 */ /* 0x001ea80000300800 */
        /* <DEDUP_REMOVED lines=17> */
[----:B----4-:R0:W-:Y:S04]  /*420e0*/  STS.U8 [R0+UR4+0xd340], R29 ;  /* 0x00d3401d00007988 */ /* 0x0101e80008000004 */
[----:B0-----:R-:W4:Y:S04]  /*420f0*/  LDL.LU R29, [R1+0xc8] ;  /* 0x0000c800011d7983 */ /* 0x001f280000300800 */
[----:B-----5:R-:W-:Y:S04]  /*42100*/  STS.U8 [R0+UR4+0xa380], R5 ;  /* 0x00a3800500007988 */ /* 0x020fe80008000004 */
[----:B---3--:R0:W-:Y:S04]  /*42110*/  STS.U8 [R0+UR4+0xa340], R16 ;  /* 0x00a3401000007988 */ /* 0x0081e80008000004 */
[----:B0-----:R-:W3:Y:S04]  /*42120*/  LDL.LU R16, [R1+0xc4] ;  /* 0x0000c40001107983 */ /* 0x001ee80000300800 */
[----:B------:R-:W5:Y:S04]  /*42130*/  LDL.LU R5, [R1+0xc0] ;  /* 0x0000c00001057983 */ /* 0x000f680000300800 */
[----:B------:R-:W3:Y:S04]  /*42140*/  LDL.LU R2, [R1+0xbc] ;  /* 0x0000bc0001027983 */ /* 0x000ee80000300800 */
[----:B------:R-:W5:Y:S04]  /*42150*/  LDL.LU R3, [R1+0xb8] ;  /* 0x0000b80001037983 */ /* 0x000f680000300800 */
[----:B------:R-:W5:Y:S04]  /*42160*/  LDL.LU R8, [R1+0xa8] ;  /* 0x0000a80001087983 */ /* 0x000f680000300800 */
[----:B------:R-:W5:Y:S04]  /*42170*/  LDL.LU R9, [R1+0xa4] ;  /* 0x0000a40001097983 */ /* 0x000f680000300800 */
[----:B------:R-:W5:Y:S04]  /*42180*/  LDL.LU R10, [R1+0xa0] ;  /* 0x0000a000010a7983 */ /* 0x000f680000300800 */
[----:B------:R-:W5:Y:S04]  /*42190*/  LDL.LU R11, [R1+0x9c] ;  /* 0x00009c00010b7983 */ /* 0x000f680000300800 */
[----:B------:R-:W5:Y:S04]  /*421a0*/  LDL.LU R12, [R1+0x98] ;  /* 0x00009800010c7983 */ /* 0x000f680000300800 */
[----:B------:R-:W5:Y:S04]  /*421b0*/  LDL.LU R13, [R1+0x94] ;  /* 0x00009400010d7983 */ /* 0x000f680000300800 */
[----:B--2---:R0:W-:Y:S04]  /*421c0*/  STS.U8 [R0+UR4+0xe200], R26 ;  /* 0x00e2001a00007988 */ /* 0x0041e80008000004 */
[----:B------:R-:W2:Y:S04]  /*421d0*/  LDL.LU R14, [R1+0x90] ;  /* 0x00009000010e7983 */ /* 0x000ea80000300800 */
[----:B------:R1:W-:Y:S04]  /*421e0*/  STS.U8 [R0+UR4+0xe240], R27 ;  /* 0x00e2401b00007988 */ /* 0x0003e80008000004 */
[----:B0-----:R-:W2:Y:S04]  /*421f0*/  LDL.LU R26, [R1+0x8c] ;  /* 0x00008c00011a7983 */ /* 0x001ea80000300800 */
[----:B------:R-:W2:Y:S04]  /*42200*/  LDL.LU R15, [R1+0x1398] ;  /* 0x00139800010f7983 */ /* 0x000ea80000300800 */
[----:B------:R-:W2:Y:S04]  /*42210*/  LDL.LU R18, [R1+0x1394] ;  /* 0x0013940001127983 */ /* 0x000ea80000300800 */
[----:B------:R-:W2:Y:S04]  /*42220*/  LDL.LU R17, [R1+0x1390] ;  /* 0x0013900001117983 */ /* 0x000ea80000300800 */
[----:B-1----:R-:W2:Y:S04]  /*42230*/  LDL.LU R27, [R1+0x138c] ;  /* 0x00138c00011b7983 */ /* 0x002ea80000300800 */
[----:B------:R-:W2:Y:S04]  /*42240*/  LDL.LU R25, [R1+0x1388] ;  /* 0x0013880001197983 */ /* 0x000ea80000300800 */
        /* <DEDUP_REMOVED lines=10> */
[----:B------:R0:W-:Y:S04]  /*422f0*/  STS.U8 [R0+UR4+0xd3c0], R22 ;  /* 0x00d3c01600007988 */ /* 0x0001e80008000004 */
[----:B------:R1:W-:Y:S04]  /*42300*/  STS.U8 [R0+UR4+0xd380], R24 ;  /* 0x00d3801800007988 */ /* 0x0003e80008000004 */
[----:B0-----:R-:W2:Y:S04]  /*42310*/  LDL.LU R22, [R1+0x1288] ;  /* 0x0012880001167983 */ /* 0x001ea80000300800 */
[----:B-1----:R-:W2:Y:S04]  /*42320*/  LDL.LU R24, [R1+0x1284] ;  /* 0x0012840001187983 */ /* 0x002ea80000300800 */
[----:B----4-:R0:W-:Y:S04]  /*42330*/  STS.U8 [R0+UR4+0xe2c0], R29 ;  /* 0x00e2c01d00007988 */ /* 0x0101e80008000004 */
[----:B0-----:R-:W4:Y:S04]  /*42340*/  LDL.LU R29, [R1+0x1280] ;  /* 0x00128000011d7983 */ /* 0x001f280000300800 */
[----:B---3--:R0:W-:Y:S04]  /*42350*/  STS.U8 [R0+UR4+0xe380], R2 ;  /* 0x00e3800200007988 */ /* 0x0081e80008000004 */
[----:B------:R-:W-:Y:S04]  /*42360*/  STS.U8 [R0+UR4+0xe300], R16 ;  /* 0x00e3001000007988 */ /* 0x000fe80008000004 */
[----:B-----5:R-:W-:Y:S04]  /*42370*/  STS.U8 [R0+UR4+0xe340], R5 ;  /* 0x00e3400500007988 */ /* 0x020fe80008000004 */
[----:B------:R-:W-:Y:S04]  /*42380*/  STS.U8 [R0+UR4+0xe3c0], R3 ;  /* 0x00e3c00300007988 */ /* 0x000fe80008000004 */
[----:B------:R-:W-:Y:S04]  /*42390*/  STS.U8 [R0+UR4+0xf240], R8 ;  /* 0x00f2400800007988 */ /* 0x000fe80008000004 */
[----:B------:R-:W-:Y:S04]  /*423a0*/  STS.U8 [R0+UR4+0xf200], R9 ;  /* 0x00f2000900007988 */ /* 0x000fe80008000004 */
[----:B------:R-:W-:Y:S01]  /*423b0*/  STS.U8 [R0+UR4+0xf2c0], R10 ;  /* 0x00f2c00a00007988 */ /* 0x000fe20008000004 */
[----:B0-----:R-:W-:-:S03]  /*423c0*/  LOP3.LUT R2, R4, 0x10, RZ, 0x3c, !PT ;  /* 0x0000001004027812 */ /* 0x001fc600078e3cff */
[----:B------:R-:W-:Y:S04]  /*423d0*/  STS.U8 [R0+UR4+0xf280], R11 ;  /* 0x00f2800b00007988 */ /* 0x000fe80008000004 */
[----:B--2---:R0:W-:Y:S04]  /*423e0*/  STS.U8 [R0+UR4+0xf380], R26 ;  /* 0x00f3801a00007988 */ /* 0x0041e80008000004 */
[----:B------:R-:W-:Y:S04]  /*423f0*/  STS.U8 [R0+UR4+0xf340], R12 ;  /* 0x00f3400c00007988 */ /* 0x000fe80008000004 */
[----:B------:R-:W-:Y:S04]  /*42400*/  STS.U8 [R0+UR4+0xf300], R13 ;  /* 0x00f3000d00007988 */ /* 0x000fe80008000004 */
[----:B------:R-:W-:Y:S04]  /*42410*/  STS.U8 [R0+UR4+0xf3c0], R14 ;  /* 0x00f3c00e00007988 */ /* 0x000fe80008000004 */
[----:B0-----:R-:W2:Y:S04]  /*42420*/  LDL.LU R26, [R1+0x127c] ;  /* 0x00127c00011a7983 */ /* 0x001ea80000300800 */
[----:B------:R0:W-:Y:S04]  /*42430*/  STS.U8 [R2+UR4+0x4c0], R27 ;  /* 0x0004c01b02007988 */ /* 0x0001e80008000004 */
[----:B0-----:R-:W3:Y:S04]  /*42440*/  LDL.LU R27, [R1+0x1198] ;  /* 0x00119800011b7983 */ /* 0x001ee80000300800 */
[----:B------:R0:W-:Y:S04]  /*42450*/  STS.U8 [R2+UR4+0x1480], R28 ;  /* 0x0014801c02007988 */ /* 0x0001e80008000004 */
[----:B0-----:R-:W5:Y:S04]  /*42460*/  LDL.LU R28, [R1+0x1194] ;  /* 0x00119400011c7983 */ /* 0x001f680000300800 */
        /* <DEDUP_REMOVED lines=26> */
[----:B------:R-:W4:Y:S04]  /*42610*/  LDL.LU R15, [R1+0x107c] ;  /* 0x00107c00010f7983 */ /* 0x000f280000300800 */
[----:B------:R-:W4:Y:S04]  /*42620*/  LDL.LU R18, [R1+0xf98] ;  /* 0x000f980001127983 */ /* 0x000f280000300800 */
[----:B------:R-:W4:Y:S04]  /*42630*/  LDL.LU R17, [R1+0xf94] ;  /* 0x000f940001117983 */ /* 0x000f280000300800 */
[----:B--2---:R0:W-:Y:S04]  /*42640*/  STS.U8 [R2+UR4+0x1580], R26 ;  /* 0x0015801a02007988 */ /* 0x0041e80008000004 */
[----:B0-----:R-:W2:Y:S04]  /*42650*/  LDL.LU R26, [R1+0xf90] ;  /* 0x000f9000011a7983 */ /* 0x001ea80000300800 */
[----:B------:R-:W2:Y:S04]  /*42660*/  LDL.LU R25, [R1+0xf8c] ;  /* 0x000f8c0001197983 */ /* 0x000ea80000300800 */
[----:B------:R-:W2:Y:S04]  /*42670*/  LDL.LU R23, [R1+0xf88] ;  /* 0x000f880001177983 */ /* 0x000ea80000300800 */
[----:B------:R-:W2:Y:S04]  /*42680*/  LDL.LU R21, [R1+0xf84] ;  /* 0x000f840001157983 */ /* 0x000ea80000300800 */
[----:B------:R-:W2:Y:S04]  /*42690*/  LDL.LU R19, [R1+0xf80] ;  /* 0x000f800001137983 */ /* 0x000ea80000300800 */
[----:B------:R-:W2:Y:S04]  /*426a0*/  LDL.LU R7, [R1+0xf7c] ;  /* 0x000f7c0001077983 */ /* 0x000ea80000300800 */
[----:B------:R-:W2:Y:S04]  /*426b0*/  LDL.LU R6, [R1+0xe98] ;  /* 0x000e980001067983 */ /* 0x000ea80000300800 */
[----:B---3--:R0:W-:Y:S04]  /*426c0*/  STS.U8 [R2+UR4+0x2400], R27 ;  /* 0x0024001b02007988 */ /* 0x0081e80008000004 */
[----:B------:R-:W3:Y:S04]  /*426d0*/  LDL.LU R20, [R1+0xe94] ;  /* 0x000e940001147983 */ /* 0x000ee80000300800 */
[----:B0-----:R-:W3:Y:S04]  /*426e0*/  LDL.LU R27, [R1+0xe90] ;  /* 0x000e9000011b7983 */ /* 0x001ee80000300800 */
[----:B------:R-:W3:Y:S04]  /*426f0*/  LDL.LU R22, [R1+0xe8c] ;  /* 0x000e8c0001167983 */ /* 0x000ee80000300800 */
[----:B-----5:R0:W-:Y:S04]  /*42700*/  STS.U8 [R2+UR4+0x2440], R28 ;  /* 0x0024401c02007988 */ /* 0x0201e80008000004 */
[----:B------:R-:W5:Y:S04]  /*42710*/  LDL.LU R24, [R1+0xe88] ;  /* 0x000e880001187983 */ /* 0x000f680000300800 */
[----:B0-----:R-:W5:Y:S04]  /*42720*/  LDL.LU R28, [R1+0xe84] ;  /* 0x000e8400011c7983 */ /* 0x001f680000300800 */
        /* <DEDUP_REMOVED lines=14> */
[----:B--2---:R0:W-:Y:S04]  /*42810*/  STS.U8 [R2+UR4+0x4480], R26 ;  /* 0x0044801a02007988 */ /* 0x0041e80008000004 */
[----:B0-----:R-:W2:Y:S04]  /*42820*/  LDL.LU R26, [R1+0xe7c] ;  /* 0x000e7c00011a7983 */ /* 0x001ea80000300800 */
[----:B---3--:R0:W-:Y:S04]  /*42830*/  STS.U8 [R2+UR4+0x54c0], R27 ;  /* 0x0054c01b02007988 */ /* 0x0081e80008000004 */
[----:B0-----:R-:W3:Y:S04]  /*42840*/  LDL.LU R27, [R1+0xd98] ;  /* 0x000d9800011b7983 */ /* 0x001ee80000300800 */
        /* <DEDUP_REMOVED lines=11> */
[----:B-----5:R0:W-:Y:S04]  /*42900*/  STS.U8 [R2+UR4+0x5500], R28 ;  /* 0x0055001c02007988 */ /* 0x0201e80008000004 */
[----:B------:R-:W5:Y:S04]  /*42910*/  LDL.LU R14, [R1+0xc88] ;  /* 0x000c8800010e7983 */ /* 0x000f680000300800 */
[----:B0-----:R-:W5:Y:S04]  /*42920*/  LDL.LU R28, [R1+0xc84] ;  /* 0x000c8400011c7983 */ /* 0x001f680000300800 */
[----:B------:R0:W-:Y:S04]  /*42930*/  STS.U8 [R2+UR4+0x3580], R15 ;  /* 0x0035800f02007988 */ /* 0x0001e80008000004 */
[----:B------:R1:W-:Y:S04]  /*42940*/  STS.U8 [R2+UR4+0x4400], R18 ;  /* 0x0044001202007988 */ /* 0x0003e80008000004 */
[----:B------:R1:W-:Y:S04]  /*42950*/  STS.U8 [R2+UR4+0x4440], R17 ;  /* 0x0044401102007988 */ /* 0x0003e80008000004 */
[----:B0-----:R-:W5:Y:S04]  /*42960*/  LDL.LU R15, [R1+0xc80] ;  /* 0x000c8000010f7983 */ /* 0x001f680000300800 */
[----:B-1----:R-:W5:Y:S04]  /*42970*/  LDL.LU R18, [R1+0xc7c] ;  /* 0x000c7c0001127983 */ /* 0x002f680000300800 */
        /* <DEDUP_REMOVED lines=15> */
[----:B------:R-:W4:Y:S04]  /*42a70*/  LDL.LU R19, [R1+0xb84] ;  /* 0x000b840001137983 */ /* 0x000f280000300800 */
[----:B------:R-:W4:Y:S04]  /*42a80*/  LDL.LU R7, [R1+0xb80] ;  /* 0x000b800001077983 */ /* 0x000f280000300800 */
[----:B------:R-:W4:Y:S04]  /*42a90*/  LDL.LU R6, [R1+0xb7c] ;  /* 0x000b7c0001067983 */ /* 0x000f280000300800 */
[----:B------:R-:W4:Y:S04]  /*42aa0*/  LDL.LU R20, [R1+0xa58] ;  /* 0x000a580001147983 */ /* 0x000f280000300800 */
[----:B--2---:R0:W-:Y:S04]  /*42ab0*/  STS.U8 [R2+UR4+0x5580], R26 ;  /* 0x0055801a02007988 */ /* 0x0041e80008000004 */
[----:B0-----:R-:W2:Y:S04]  /*42ac0*/  LDL.LU R26, [R1+0xa54] ;  /* 0x000a5400011a7983 */ /* 0x001ea80000300800 */
[----:B------:R-:W2:Y:S04]  /*42ad0*/  LDL.LU R22, [R1+0xa50] ;  /* 0x000a500001167983 */ /* 0x000ea80000300800 */
[----:B------:R-:W2:Y:S04]  /*42ae0*/  LDL.LU R24, [R1+0xa4c] ;  /* 0x000a4c0001187983 */ /* 0x000ea80000300800 */
[----:B---3--:R0:W-:Y:S04]  /*42af0*/  STS.U8 [R2+UR4+0x6400], R27 ;  /* 0x0064001b02007988 */ /* 0x0081e80008000004 */
[----:B0-----:R-:W3:Y:S04]  /*42b00*/  LDL.LU R27, [R1+0xa48] ;  /* 0x000a4800011b7983 */ /* 0x001ee80000300800 */
[----:B-----5:R0:W-:Y:S04]  /*42b10*/  STS.U8 [R2+UR4+0x7500], R28 ;  /* 0x0075001c02007988 */ /* 0x0201e80008000004 */
        /* <DEDUP_REMOVED lines=35> */
[----:B------:R-:W3:Y:S04]  /*42d50*/  LDL.LU R18, [R1+0x4a0] ;  /* 0x0004a00001127983 */ /* 0x000ee80000300800 */
[----:B------:R-:W3:Y:S04]  /*42d60*/  LDL.LU R17, [R1+0x49c] ;  /* 0x00049c0001117983 */ /* 0x000ee80000300800 */
[----:B-----5:R0:W-:Y:S04]  /*42d70*/  STS.U8 [R2+UR4+0x9500], R28 ;  /* 0x0095001c02007988 */ /* 0x0201e80008000004 */
[----:B0-----:R-:W5:Y:S04]  /*42d80*/  LDL.LU R28, [R1+0x3b8] ;  /* 0x0003b800011c7983 */ /* 0x001f680000300800 */
[----:B------:R0:W-:Y:S04]  /*42d90*/  STS.U8 [R2+UR4+0x8480], R25 ;  /* 0x0084801902007988 */ /* 0x0001e80008000004 */
        /* <DEDUP_REMOVED lines=12> */
[----:B0-----:R-:W5:Y:S04]  /*42e60*/  LDL.LU R20, [R1+0x39c] ;  /* 0x00039c0001147983 */ /* 0x001f680000300800 */
[----:B------:R-:W-:Y:S04]  /*42e70*/  STS.U8 [R2+UR4+0x94c0], R22 ;  /* 0x0094c01602007988 */ /* 0x000fe80008000004 */
[----:B------:R-:W-:Y:S04]  /*42e80*/  STS.U8 [R2+UR4+0x9480], R24 ;  /* 0x0094801802007988 */ /* 0x000fe80008000004 */
[----:B----4-:R0:W-:Y:S04]  /*42e90*/  STS.U8 [R2+UR4+0x95c0], R29 ;  /* 0x0095c01d02007988 */ /* 0x0101e80008000004 */
[----:B0-----:R-:W4:Y:S04]  /*42ea0*/  LDL.LU R29, [R1+0x278] ;  /* 0x00027800011d7983 */ /* 0x001f280000300800 */
[----:B------:R-:W4:Y:S04]  /*42eb0*/  LDL.LU R22, [R1+0x274] ;  /* 0x0002740001167983 */ /* 0x000f280000300800 */
[----:B------:R-:W4:Y:S04]  /*42ec0*/  LDL.LU R24, [R1+0x270] ;  /* 0x0002700001187983 */ /* 0x000f280000300800 */
[----:B--2---:R0:W-:Y:S04]  /*42ed0*/  STS.U8 [R2+UR4+0x9580], R26 ;  /* 0x0095801a02007988 */ /* 0x0041e80008000004 */
[----:B0-----:R-:W2:Y:S04]  /*42ee0*/  LDL.LU R26, [R1+0x24c] ;  /* 0x00024c00011a7983 */ /* 0x001ea80000300800 */
        /* <DEDUP_REMOVED lines=49> */
[----:B------:R0:W-:Y:S04]  /*43200*/  STS.U8 [R2+UR4+0xd400], R22 ;  /* 0x00d4001602007988 */ /* 0x0001e80008000004 */
[----:B------:R-:W4:Y:S04]  /*43210*/  LDL.LU R20, [R1+0x1368] ;  /* 0x0013680001147983 */ /* 0x000f280000300800 */
[----:B------:R1:W-:Y:S04]  /*43220*/  STS.U8 [R2+UR4+0xd4c0], R24 ;  /* 0x00d4c01802007988 */ /* 0x0003e80008000004 */
[----:B0-----:R-:W4:Y:S04]  /*43230*/  LDL.LU R22, [R1+0x1364] ;  /* 0x0013640001167983 */ /* 0x001f280000300800 */
[----:B-1----:R-:W4:Y:S04]  /*43240*/  LDL.LU R24, [R1+0x1360] ;  /* 0x0013600001187983 */ /* 0x002f280000300800 */
[----:B-----5:R0:W-:Y:S04]  /*43250*/  STS.U8 [R2+UR4+0xd500], R28 ;  /* 0x00d5001c02007988 */ /* 0x0201e80008000004 */
[----:B0-----:R-:W5:Y:S04]  /*43260*/  LDL.LU R28, [R1+0x135c] ;  /* 0x00135c00011c7983 */ /* 0x001f680000300800 */
[----:B--2---:R0:W-:Y:S04]  /*43270*/  STS.U8 [R2+UR4+0xd480], R26 ;  /* 0x00d4801a02007988 */ /* 0x0041e80008000004 */
[----:B---3--:R1:W-:Y:S04]  /*43280*/  STS.U8 [R2+UR4+0xd540], R27 ;  /* 0x00d5401b02007988 */ /* 0x0083e80008000004 */
[----:B0-----:R-:W2:Y:S04]  /*43290*/  LDL.LU R26, [R1+0x1278] ;  /* 0x00127800011a7983 */ /* 0x001ea80000300800 */
[----:B-1----:R-:W3:Y:S04]  /*432a0*/  LDL.LU R27, [R1+0x1274] ;  /* 0x00127400011b7983 */ /* 0x002ee80000300800 */
[----:B----4-:R0:W-:Y:S02]  /*432b0*/  STS.U8 [R2+UR4+0xd580], R4 ;  /* 0x00d5800402007988 */ /* 0x0101e40008000004 */
[----:B0-----:R-:W0:Y:S02]  /*432c0*/  S2R R4, SR_TID.X ;  /* 0x0000000000047919 */ /* 0x001e240000002100 */
[----:B------:R-:W-:Y:S04]  /*432d0*/  STS.U8 [R2+UR4+0xe400], R0 ;  /* 0x00e4000002007988 */ /* 0x000fe80008000004 */
[----:B------:R1:W-:Y:S04]  /*432e0*/  STS.U8 [R2+UR4+0xd5c0], R29 ;  /* 0x00d5c01d02007988 */ /* 0x0003e80008000004 */
[----:B------:R-:W-:Y:S04]  /*432f0*/  STS.U8 [R2+UR4+0xe440], R16 ;  /* 0x00e4401002007988 */ /* 0x000fe80008000004 */
[----:B------:R-:W-:Y:S04]  /*43300*/  STS.U8 [R2+UR4+0xe480], R5 ;  /* 0x00e4800502007988 */ /* 0x000fe80008000004 */
[----:B------:R-:W-:Y:S04]  /*43310*/  STS.U8 [R2+UR4+0xe4c0], R3 ;  /* 0x00e4c00302007988 */ /* 0x000fe80008000004 */
[----:B------:R-:W-:Y:S04]  /*43320*/  STS.U8 [R2+UR4+0xe500], R8 ;  /* 0x00e5000802007988 */ /* 0x000fe80008000004 */
[----:B------:R-:W-:Y:S04]  /*43330*/  STS.U8 [R2+UR4+0xe540], R9 ;  /* 0x00e5400902007988 */ /* 0x000fe80008000004 */
[----:B------:R-:W-:Y:S04]  /*43340*/  STS.U8 [R2+UR4+0xe580], R10 ;  /* 0x00e5800a02007988 */ /* 0x000fe80008000004 */
[----:B------:R-:W-:Y:S04]  /*43350*/  STS.U8 [R2+UR4+0xe5c0], R11 ;  /* 0x00e5c00b02007988 */ /* 0x000fe80008000004 */
[----:B-1----:R-:W4:Y:S04]  /*43360*/  LDL.LU R29, [R1+0x1270] ;  /* 0x00127000011d7983 */ /* 0x002f280000300800 */
        /* <DEDUP_REMOVED lines=8> */
[----:B------:R-:W-:Y:S01]  /*433f0*/  STL [R1+0x38e8], R2 ;  /* 0x0038e80201007387 */ /* 0x000fe20000100800 */
[----:B0-----:R-:W-:-:S04]  /*43400*/  LOP3.LUT R4, R4, 0x3f, RZ, 0xc0, !PT ;  /* 0x0000003f04047812 */ /* 0x001fc800078ec0ff */
[----:B------:R-:W-:-:S05]  /*43410*/  LOP3.LUT R0, R4, 0x18, RZ, 0x3c, !PT ;  /* 0x0000001804007812 */ /* 0x000fca00078e3cff */
[----:B-----5:R0:W-:Y:S04]  /*43420*/  STS.U8 [R0+UR4+0x7c0], R28 ;  /* 0x0007c01c00007988 */ /* 0x0201e80008000004 */
[----:B0-----:R-:W5:Y:S04]  /*43430*/  LDL.LU R28, [R1+0x126c] ;  /* 0x00126c00011c7983 */ /* 0x001f680000300800 */
[----:B------:R-:W2:Y:S04]  /*43440*/  LDL.LU R2, [R1+0x1260] ;  /* 0x0012600001027983 */ /* 0x000ea80000300800 */
[----:B--2---:R0:W-:Y:S04]  /*43450*/  STL [R1+0x39bc], R2 ;  /* 0x0039bc0201007387 */ /* 0x0041e80000100800 */
[----:B0-----:R-:W2:Y:S04]  /*43460*/  LDL.LU R2, [R1+0x1264] ;  /* 0x0012640001027983 */ /* 0x001ea80000300800 */
[----:B------:R-:W-:Y:S04]  /*43470*/  STS.U8 [R0+UR4+0x600], R21 ;  /* 0x0006001500007988 */ /* 0x000fe80008000004 */
[----:B------:R-:W-:Y:S04]  /*43480*/  STS.U8 [R0+UR4+0x640], R19 ;  /* 0x0006401300007988 */ /* 0x000fe80008000004 */
[----:B------:R-:W-:Y:S04]  /*43490*/  STS.U8 [R0+UR4+0x680], R7 ;  /* 0x0006800700007988 */ /* 0x000fe80008000004 */
[----:B------:R-:W-:Y:S04]  /*434a0*/  STS.U8 [R0+UR4+0x6c0], R6 ;  /* 0x0006c00600007988 */ /* 0x000fe80008000004 */
[----:B------:R-:W-:Y:S04]  /*434b0*/  STS.U8 [R0+UR4+0x700], R20 ;  /* 0x0007001400007988 */ /* 0x000fe80008000004 */
[----:B--2---:R0:W-:Y:S04]  /*434c0*/  STL [R1+0x39c0], R2 ;  /* 0x0039c00201007387 */ /* 0x0041e80000100800 */
        /* <DEDUP_REMOVED lines=21> */
[----:B----4-:R0:W-:Y:S04]  /*43620*/  STS.U8 [R0+UR4+0x16c0], R29 ;  /* 0x0016c01d00007988 */ /* 0x0101e80008000004 */
[----:B------:R-:W4:Y:S04]  /*43630*/  LDL.LU R20, [R1+0xf6c] ;  /* 0x000f6c0001147983 */ /* 0x000f280000300800 */
[----:B------:R1:W-:Y:S04]  /*43640*/  STS.U8 [R0+UR4+0x740], R22 ;  /* 0x0007401600007988 */ /* 0x0003e80008000004 */
[----:B------:R1:W-:Y:S04]  /*43650*/  STS.U8 [R0+UR4+0x780], R24 ;  /* 0x0007801800007988 */ /* 0x0003e80008000004 */
[----:B------:R1:W-:Y:S04]  /*43660*/  STS.U8 [R0+UR4+0x1640], R26 ;  /* 0x0016401a00007988 */ /* 0x0003e80008000004 */
[----:B---3--:R3:W-:Y:S04]  /*43670*/  STS.U8 [R0+UR4+0x1600], R27 ;  /* 0x0016001b00007988 */ /* 0x0087e80008000004 */
[----:B-----5:R5:W-:Y:S04]  /*43680*/  STS.U8 [R0+UR4+0x1680], R28 ;  /* 0x0016801c00007988 */ /* 0x020be80008000004 */
[----:B0-----:R-:W4:Y:S04]  /*43690*/  LDL.LU R29, [R1+0xf68] ;  /* 0x000f6800011d7983 */ /* 0x001f280000300800 */
[----:B-1----:R-:W4:Y:S04]  /*436a0*/  LDL.LU R22, [R1+0xf64] ;  /* 0x000f640001167983 */ /* 0x002f280000300800 */
[----:B------:R-:W4:Y:S04]  /*436b0*/  LDL.LU R24, [R1+0xf60] ;  /* 0x000f600001187983 */ /* 0x000f280000300800 */
[----:B------:R-:W4:Y:S04]  /*436c0*/  LDL.LU R26, [R1+0xf5c] ;  /* 0x000f5c00011a7983 */ /* 0x000f280000300800 */
[----:B---3--:R-:W3:Y:S04]  /*436d0*/  LDL.LU R27, [R1+0xe78] ;  /* 0x000e7800011b7983 */ /* 0x008ee80000300800 */
[----:B-----5:R-:W5:Y:S04]  /*436e0*/  LDL.LU R28, [R1+0xe74] ;  /* 0x000e7400011c7983 */ /* 0x020f680000300800 */
[----:B--2---:R0:W-:Y:S04]  /*436f0*/  STS.U8 [R0+UR4+0x1740], R2 ;  /* 0x0017400200007988 */ /* 0x0041e80008000004 */
[----:B0-----:R-:W2:Y:S04]  /*43700*/  LDL.LU R2, [R1+0x39c0] ;  /* 0x0039c00001027983 */ /* 0x001ea80000300800 */
[----:B--2---:R0:W-:Y:S04]  /*43710*/  STS.U8 [R0+UR4+0x1700], R2 ;  /* 0x0017000200007988 */ /* 0x0041e80008000004 */
[----:B0-----:R-:W2:Y:S04]  /*43720*/  LDL.LU R2, [R1+0x39bc] ;  /* 0x0039bc0001027983 */ /* 0x001ea80000300800 */
[----:B------:R-:W-:Y:S04]  /*43730*/  STS.U8 [R0+UR4+0x1780], R4 ;  /* 0x0017800400007988 */ /* 0x000fe80008000004 */
[----:B--2---:R-:W-:Y:S04]  /*43740*/  STS.U8 [R0+UR4+0x17c0], R2 ;  /* 0x0017c00200007988 */ /* 0x004fe80008000004 */
[----:B------:R-:W-:Y:S04]  /*43750*/  STS.U8 [R0+UR4+0x2600], R16 ;  /* 0x0026001000007988 */ /* 0x000fe80008000004 */
[----:B----4-:R0:W-:Y:S04]  /*43760*/  STS.U8 [R0+UR4+0x4700], R29 ;  /* 0x0047001d00007988 */ /* 0x0101e80008000004 */
[----:B0-----:R-:W2:Y:S04]  /*43770*/  LDL.LU R29, [R1+0xe70] ;  /* 0x000e7000011d7983 */ /* 0x001ea80000300800 */
[----:B------:R-:W4:Y:S04]  /*43780*/  LDL.LU R2, [R1+0xe64] ;  /* 0x000e640001027983 */ /* 0x000f280000300800 */
[----:B----4-:R0:W-:Y:S04]  /*43790*/  STL [R1+0x39b4], R2 ;  /* 0x0039b40201007387 */ /* 0x0101e80000100800 */
[----:B0-----:R-:W4:Y:S04]  /*437a0*/  LDL.LU R2, [R1+0xe68] ;  /* 0x000e680001027983 */ /* 0x001f280000300800 */
        /* <DEDUP_REMOVED lines=12> */
[----:B----4-:R0:W-:Y:S04]  /*43870*/  STL [R1+0x39b8], R2 ;  /* 0x0039b80201007387 */ /* 0x0101e80000100800 */
        /* <DEDUP_REMOVED lines=17> */
[----:B------:R3:W-:Y:S04]  /*43990*/  STS.U8 [R0+UR4+0x3780], R21 ;  /* 0x0037801500007988 */ /* 0x0007e80008000004 */
[----:B------:R2:W-:Y:S04]  /*439a0*/  STS.U8 [R0+UR4+0x4600], R19 ;  /* 0x0046001300007988 */ /* 0x0005e80008000004 */
[----:B------:R2:W-:Y:S04]  /*439b0*/  STS.U8 [R0+UR4+0x4640], R7 ;  /* 0x0046400700007988 */ /* 0x0005e80008000004 */
[----:B-----5:R5:W-:Y:S04]  /*439c0*/  STS.U8 [R0+UR4+0x5600], R28 ;  /* 0x0056001c00007988 */ /* 0x020be80008000004 */
[----:B0-----:R-:W4:Y:S04]  /*439d0*/  LDL.LU R25, [R1+0xc68] ;  /* 0x000c680001197983 */ /* 0x001f280000300800 */
[----:B-1----:R-:W4:Y:S04]  /*439e0*/  LDL.LU R23, [R1+0xc64] ;  /* 0x000c640001177983 */ /* 0x002f280000300800 */
[----:B---3--:R-:W3:Y:S04]  /*439f0*/  LDL.LU R21, [R1+0xc60] ;  /* 0x000c600001157983 */ /* 0x008ee80000300800 */
[----:B--2---:R-:W2:Y:S04]  /*43a00*/  LDL.LU R19, [R1+0xc5c] ;  /* 0x000c5c0001137983 */ /* 0x004ea80000300800 */
[----:B------:R-:W2:Y:S04]  /*43a10*/  LDL.LU R7, [R1+0xb78] ;  /* 0x000b780001077983 */ /* 0x000ea80000300800 */
[----:B------:R0:W-:Y:S04]  /*43a20*/  STS.U8 [R0+UR4+0x4680], R6 ;  /* 0x0046800600007988 */ /* 0x0001e80008000004 */
[----:B-----5:R-:W5:Y:S04]  /*43a30*/  LDL.LU R28, [R1+0xb74] ;  /* 0x000b7400011c7983 */ /* 0x020f680000300800 */
        /* <DEDUP_REMOVED lines=12> */
[----:B0-----:R-:W2:Y:S04]  /*43b00*/  LDL.LU R29, [R1+0xa38] ;  /* 0x000a3800011d7983 */ /* 0x001ea80000300800 */
[----:B----4-:R0:W-:Y:S04]  /*43b10*/  STS.U8 [R0+UR4+0x5680], R2 ;  /* 0x0056800200007988 */ /* 0x0101e80008000004 */
[----:B0-----:R-:W4:Y:S04]  /*43b20*/  LDL.LU R2, [R1+0x39b8] ;  /* 0x0039b80001027983 */ /* 0x001f280000300800 */
[----:B----4-:R0:W-:Y:S04]  /*43b30*/  STS.U8 [R0+UR4+0x5740], R2 ;  /* 0x0057400200007988 */ /* 0x0101e80008000004 */
[----:B0-----:R-:W4:Y:S04]  /*43b40*/  LDL.LU R2, [R1+0x39b4] ;  /* 0x0039b40001027983 */ /* 0x001f280000300800 */
[----:B-----5:R0:W-:Y:S04]  /*43b50*/  STS.U8 [R0+UR4+0x8640], R28 ;  /* 0x0086401c00007988 */ /* 0x0201e80008000004 */
[----:B0-----:R-:W5:Y:S04]  /*43b60*/  LDL.LU R28, [R1+0xa34] ;  /* 0x000a3400011c7983 */ /* 0x001f680000300800 */
[----:B----4-:R0:W-:Y:S04]  /*43b70*/  STS.U8 [R0+UR4+0x5700], R2 ;  /* 0x0057000200007988 */ /* 0x0101e80008000004 */
[----:B0-----:R-:W4:Y:S04]  /*43b80*/  LDL.LU R2, [R1+0xa28] ;  /* 0x000a280001027983 */ /* 0x001f280000300800 */
        /* <DEDUP_REMOVED lines=33> */
[----:B---3--:R3:W-:Y:S04]  /*43da0*/  STS.U8 [R0+UR4+0x77c0], R21 ;  /* 0x0077c01500007988 */ /* 0x0087e80008000004 */
[----:B--2---:R2:W-:Y:S04]  /*43db0*/  STS.U8 [R0+UR4+0x9640], R29 ;  /* 0x0096401d00007988 */ /* 0x0045e80008000004 */
[----:B------:R2:W-:Y:S04]  /*43dc0*/  STS.U8 [R0+UR4+0x7780], R19 ;  /* 0x0077801300007988 */ /* 0x0005e80008000004 */
[----:B0-----:R-:W4:Y:S04]  /*43dd0*/  LDL.LU R17, [R1+0x490] ;  /* 0x0004900001117983 */ /* 0x001f280000300800 */
[----:B-1----:R-:W4:Y:S04]  /*43de0*/  LDL.LU R25, [R1+0x48c] ;  /* 0x00048c0001197983 */ /* 0x002f280000300800 */
[----:B-----5:R-:W5:Y:S04]  /*43df0*/  LDL.LU R23, [R1+0x488] ;  /* 0x0004880001177983 */ /* 0x020f680000300800 */
[----:B---3--:R-:W3:Y:S04]  /*43e00*/  LDL.LU R21, [R1+0x484] ;  /* 0x0004840001157983 */ /* 0x008ee80000300800 */
[----:B--2---:R-:W2:Y:S04]  /*43e10*/  LDL.LU R29, [R1+0x480] ;  /* 0x00048000011d7983 */ /* 0x004ea80000300800 */
        /* <DEDUP_REMOVED lines=17> */
[----:B----4-:R0:W-:Y:S04]  /*43f30*/  STS.U8 [R0+UR4+0x96c0], R2 ;  /* 0x0096c00200007988 */ /* 0x0101e80008000004 */
[----:B0-----:R-:W4:Y:S04]  /*43f40*/  LDL.LU R2, [R1+0x39b0] ;  /* 0x0039b00001027983 */ /* 0x001f280000300800 */
[----:B------:R-:W-:Y:S04]  /*43f50*/  STS.U8 [R0+UR4+0x9700], R4 ;  /* 0x0097000400007988 */ /* 0x000fe80008000004 */
[----:B--2---:R-:W-:Y:S04]  /*43f60*/  STS.U8 [R0+UR4+0xb7c0], R29 ;  /* 0x00b7c01d00007988 */ /* 0x004fe80008000004 */
[----:B----4-:R0:W-:Y:S04]  /*43f70*/  STS.U8 [R0+UR4+0x9680], R2 ;  /* 0x0096800200007988 */ /* 0x0101e80008000004 */
[----:B0-----:R-:W2:Y:S04]  /*43f80*/  LDL.LU R2, [R1+0x39ac] ;  /* 0x0039ac0001027983 */ /* 0x001ea80000300800 */
[----:B------:R-:W4:Y:S04]  /*43f90*/  LDL.LU R29, [R1+0x238] ;  /* 0x00023800011d7983 */ /* 0x000f280000300800 */
[----:B------:R-:W5:Y:S04]  /*43fa0*/  LDL.LU R4, [R1+0x22c] ;  /* 0x00022c0001047983 */ /* 0x000f680000300800 */
[----:B-----5:R0:W-:Y:S04]  /*43fb0*/  STL [R1+0x39a4], R4 ;  /* 0x0039a40401007387 */ /* 0x0201e80000100800 */
[----:B0-----:R-:W5:Y:S04]  /*43fc0*/  LDL.LU R4, [R1+0x230] ;  /* 0x0002300001047983 */ /* 0x001f680000300800 */
        /* <DEDUP_REMOVED lines=31> */
[----:B---3--:R3:W-:Y:S04]  /*441c0*/  STS.U8 [R0+UR4+0xb700], R21 ;  /* 0x00b7001500007988 */ /* 0x0087e80008000004 */
[----:B------:R3:W-:Y:S04]  /*441d0*/  STS.U8 [R0+UR4+0xb780], R19 ;  /* 0x00b7801300007988 */ /* 0x0007e80008000004 */
[----:B------:R3:W-:Y:S04]  /*441e0*/  STS.U8 [R0+UR4+0xc600], R7 ;  /* 0x00c6000700007988 */ /* 0x0007e80008000004 */
[----:B0-----:R-:W5:Y:S04]  /*441f0*/  LDL.LU R17, [R1+0x64] ;  /* 0x0000640001117983 */ /* 0x001f680000300800 */
[----:B-1----:R-:W5:Y:S04]  /*44200*/  LDL.LU R25, [R1+0x60] ;  /* 0x0000600001197983 */ /* 0x002f680000300800 */
[----:B----4-:R-:W4:Y:S04]  /*44210*/  LDL.LU R23, [R1+0x5c] ;  /* 0x00005c0001177983 */ /* 0x010f280000300800 */
[----:B---3--:R-:W3:Y:S04]  /*44220*/  LDL.LU R21, [R1+0x58] ;  /* 0x0000580001157983 */ /* 0x008ee80000300800 */
        /* <DEDUP_REMOVED lines=37> */
[----:B----4-:R-:W-:Y:S04]  /*44480*/  STS.U8 [R0+UR4+0xf680], R23 ;  /* 0x00f6801700007988 */ /* 0x010fe80008000004 */
[----:B---3--:R-:W-:Y:S04]  /*44490*/  STS.U8 [R0+UR4+0xf740], R21 ;  /* 0x00f7401500007988 */ /* 0x008fe80008000004 */
[----:B------:R-:W-:Y:S04]  /*444a0*/  STS.U8 [R0+UR4+0xf700], R19 ;  /* 0x00f7001300007988 */ /* 0x000fe80008000004 */
[----:B------:R-:W-:Y:S04]  /*444b0*/  STS.U8 [R0+UR4+0xf7c0], R7 ;  /* 0x00f7c00700007988 */ /* 0x000fe80008000004 */
[----:B------:R-:W-:Y:S04]  /*444c0*/  STS.U8 [R0+UR4+0xf780], R6 ;  /* 0x00f7800600007988 */ /* 0x000fe80008000004 */
[----:B--2---:R0:W-:Y:S02]  /*444d0*/  STS.U8 [R0+UR4+0xd680], R4 ;  /* 0x00d6800400007988 */ /* 0x0041e40008000004 */
[----:B0-----:R-:W0:Y:S02]  /*444e0*/  S2R R4, SR_TID.X ;  /* 0x0000000000047919 */ /* 0x001e240000002100 */
[----:B0-----:R-:W-:-:S04]  /*444f0*/  LOP3.LUT R4, R4, 0x3f, RZ, 0xc0, !PT ;  /* 0x0000003f04047812 */ /* 0x001fc800078ec0ff */
[----:B------:R-:W-:-:S05]  /*44500*/  LOP3.LUT R3, R4, 0x20, RZ, 0x3c, !PT ;  /* 0x0000002004037812 */ /* 0x000fca00078e3cff */
[----:B------:R0:W-:Y:S04]  /*44510*/  STS.U8 [R3+UR4+0x940], R28 ;  /* 0x0009401c03007988 */ /* 0x0001e80008000004 */
[----:B0-----:R-:W2:Y:S04]  /*44520*/  LDL.LU R28, [R1+0x133c] ;  /* 0x00133c00011c7983 */ /* 0x001ea80000300800 */
[----:B------:R-:W3:Y:S04]  /*44530*/  LDL.LU R0, [R1+0x1250] ;  /* 0x0012500001007983 */ /* 0x000ee80000300800 */
[----:B---3--:R0:W-:Y:S04]  /*44540*/  STL [R1+0x399c], R0 ;  /* 0x00399c0001007387 */ /* 0x0081e80000100800 */
[----:B0-----:R-:W3:Y:S04]  /*44550*/  LDL.LU R0, [R1+0x1254] ;  /* 0x0012540001007983 */ /* 0x001ee80000300800 */
[----:B------:R-:W-:Y:S04]  /*44560*/  STS.U8 [R3+UR4+0x800], R20 ;  /* 0x0008001403007988 */ /* 0x000fe80008000004 */
[----:B------:R-:W-:Y:S04]  /*44570*/  STS.U8 [R3+UR4+0x840], R22 ;  /* 0x0008401603007988 */ /* 0x000fe80008000004 */
[----:B------:R-:W-:Y:S04]  /*44580*/  STS.U8 [R3+UR4+0x880], R24 ;  /* 0x0008801803007988 */ /* 0x000fe80008000004 */
[----:B---3--:R0:W-:Y:S04]  /*44590*/  STL [R1+0x39a0], R0 ;  /* 0x0039a00001007387 */ /* 0x0081e80000100800 */
[----:B0-----:R-:W3:Y:S04]  /*445a0*/  LDL.LU R0, [R1+0x1258] ;  /* 0x0012580001007983 */ /* 0x001ee80000300800 */
        /* <DEDUP_REMOVED lines=26> */
[----:B--2---:R2:W-:Y:S04]  /*44750*/  STS.U8 [R3+UR4+0x9c0], R28 ;  /* 0x0009c01c03007988 */ /* 0x0045e80008000004 */
[----:B0-----:R-:W5:Y:S04]  /*44760*/  LDL.LU R26, [R1+0xf50] ;  /* 0x000f5000011a7983 */ /* 0x001f680000300800 */
[----:B-1----:R-:W5:Y:S04]  /*44770*/  LDL.LU R27, [R1+0xf4c] ;  /* 0x000f4c00011b7983 */ /* 0x002f680000300800 */
[----:B------:R-:W4:Y:S04]  /*44780*/  LDL.LU R29, [R1+0xf48] ;  /* 0x000f4800011d7983 */ /* 0x000f280000300800 */
[----:B--2---:R-:W2:Y:S04]  /*44790*/  LDL.LU R28, [R1+0xf44] ;  /* 0x000f4400011c7983 */ /* 0x004ea80000300800 */
[----:B---3--:R0:W-:Y:S04]  /*447a0*/  STS.U8 [R3+UR4+0x1840], R0 ;  /* 0x0018400003007988 */ /* 0x0081e80008000004 */
[----:B0-----:R-:W3:Y:S04]  /*447b0*/  LDL.LU R0, [R1+0x39a0] ;  /* 0x0039a00001007983 */ /* 0x001ee80000300800 */
[----:B---3--:R0:W-:Y:S04]  /*447c0*/  STS.U8 [R3+UR4+0x1800], R0 ;  /* 0x0018000003007988 */ /* 0x0081e80008000004 */
[----:B0-----:R-:W3:Y:S04]  /*447d0*/  LDL.LU R0, [R1+0x399c] ;  /* 0x00399c0001007983 */ /* 0x001ee80000300800 */
[----:B----4-:R0:W-:Y:S04]  /*447e0*/  STS.U8 [R3+UR4+0x4900], R29 ;  /* 0x0049001d03007988 */ /* 0x0101e80008000004 */
[----:B0-----:R-:W4:Y:S04]  /*447f0*/  LDL.LU R29, [R1+0xf40] ;  /* 0x000f4000011d7983 */ /* 0x001f280000300800 */
[----:B---3--:R0:W-:Y:S04]  /*44800*/  STS.U8 [R3+UR4+0x18c0], R0 ;  /* 0x0018c00003007988 */ /* 0x0081e80008000004 */
[----:B0-----:R-:W3:Y:S04]  /*44810*/  LDL.LU R0, [R1+0xe54] ;  /* 0x000e540001007983 */ /* 0x001ee80000300800 */
[----:B---3--:R0:W-:Y:S04]  /*44820*/  STL [R1+0x3994], R0 ;  /* 0x0039940001007387 */ /* 0x0081e80000100800 */
[----:B0-----:R-:W3:Y:S04]  /*44830*/  LDL.LU R0, [R1+0xe58] ;  /* 0x000e580001007983 */ /* 0x001ee80000300800 */
        /* <DEDUP_REMOVED lines=13> */
[----:B---3--:R0:W-:Y:S04]  /*44910*/  STL [R1+0x3998], R0 ;  /* 0x0039980001007387 */ /* 0x0081e80000100800 */
[----:B0-----:R-:W3:Y:S04]  /*44920*/  LDL.LU R0, [R1+0xf3c] ;  /* 0x000f3c0001007983 */ /* 0x001ee80000300800 */
        /* <DEDUP_REMOVED lines=21> */
[----:B--2---:R-:W2:Y:S04]  /*44a80*/  LDL.LU R23, [R1+0xc54] ;  /* 0x000c540001177983 */ /* 0x004ea80000300800 */
[----:B----4-:R-:W4:Y:S04]  /*44a90*/  LDL.LU R21, [R1+0xc50] ;  /* 0x000c500001157983 */ /* 0x010f280000300800 */
[----:B------:R-:W4:Y:S04]  /*44aa0*/  LDL.LU R19, [R1+0xc4c] ;  /* 0x000c4c0001137983 */ /* 0x000f280000300800 */
[----:B------:R0:W-:Y:S04]  /*44ab0*/  STS.U8 [R3+UR4+0x39c0], R6 ;  /* 0x0039c00603007988 */ /* 0x0001e80008000004 */
[----:B------:R-:W4:Y:S04]  /*44ac0*/  LDL.LU R7, [R1+0xc48] ;  /* 0x000c480001077983 */ /* 0x000f280000300800 */
[----:B------:R1:W-:Y:S04]  /*44ad0*/  STS.U8 [R3+UR4+0x3980], R20 ;  /* 0x0039801403007988 */ /* 0x0003e80008000004 */
[----:B------:R1:W-:Y:S04]  /*44ae0*/  STS.U8 [R3+UR4+0x4800], R22 ;  /* 0x0048001603007988 */ /* 0x0003e80008000004 */
[----:B------:R1:W-:Y:S04]  /*44af0*/  STS.U8 [R3+UR4+0x4840], R24 ;  /* 0x0048401803007988 */ /* 0x0003e80008000004 */
[----:B------:R1:W-:Y:S04]  /*44b00*/  STS.U8 [R3+UR4+0x4940], R28 ;  /* 0x0049401c03007988 */ /* 0x0003e80008000004 */
[----:B------:R1:W-:Y:S04]  /*44b10*/  STS.U8 [R3+UR4+0x4880], R26 ;  /* 0x0048801a03007988 */ /* 0x0003e80008000004 */
[----:B0-----:R-:W4:Y:S04]  /*44b20*/  LDL.LU R6, [R1+0xc44] ;  /* 0x000c440001067983 */ /* 0x001f280000300800 */
[----:B-1----:R-:W4:Y:S04]  /*44b30*/  LDL.LU R20, [R1+0xc40] ;  /* 0x000c400001147983 */ /* 0x002f280000300800 */
[----:B------:R-:W4:Y:S04]  /*44b40*/  LDL.LU R22, [R1+0xc3c] ;  /* 0x000c3c0001167983 */ /* 0x000f280000300800 */
[----:B------:R-:W4:Y:S04]  /*44b50*/  LDL.LU R24, [R1+0xb58] ;  /* 0x000b580001187983 */ /* 0x000f280000300800 */
[----:B------:R-:W5:Y:S04]  /*44b60*/  LDL.LU R28, [R1+0xb54] ;  /* 0x000b5400011c7983 */ /* 0x000f680000300800 */
[----:B------:R0:W-:Y:S04]  /*44b70*/  STS.U8 [R3+UR4+0x48c0], R27 ;  /* 0x0048c01b03007988 */ /* 0x0001e80008000004 */
[----:B------:R-:W4:Y:S04]  /*44b80*/  LDL.LU R26, [R1+0xb50] ;  /* 0x000b5000011a7983 */ /* 0x000f280000300800 */
[----:B------:R1:W-:Y:S04]  /*44b90*/  STS.U8 [R3+UR4+0x4980], R29 ;  /* 0x0049801d03007988 */ /* 0x0003e80008000004 */
[----:B0-----:R-:W4:Y:S04]  /*44ba0*/  LDL.LU R27, [R1+0xb4c] ;  /* 0x000b4c00011b7983 */ /* 0x001f280000300800 */
[----:B-1----:R-:W4:Y:S04]  /*44bb0*/  LDL.LU R29, [R1+0xb48] ;  /* 0x000b4800011d7983 */ /* 0x002f280000300800 */
[----:B---3--:R0:W-:Y:S04]  /*44bc0*/  STS.U8 [R3+UR4+0x49c0], R0 ;  /* 0x0049c00003007988 */ /* 0x0081e80008000004 */
[----:B0-----:R-:W3:Y:S04]  /*44bd0*/  LDL.LU R0, [R1+0x3998] ;  /* 0x0039980001007983 */ /* 0x001ee80000300800 */
[----:B---3--:R0:W-:Y:S04]  /*44be0*/  STS.U8 [R3+UR4+0x5840], R0 ;  /* 0x0058400003007988 */ /* 0x0081e80008000004 */
[----:B0-----:R-:W3:Y:S04]  /*44bf0*/  LDL.LU R0, [R1+0x3994] ;  /* 0x0039940001007983 */ /* 0x001ee80000300800 */
[----:B-----5:R0:W-:Y:S04]  /*44c00*/  STS.U8 [R3+UR4+0x8840], R28 ;  /* 0x0088401c03007988 */ /* 0x0201e80008000004 */
[----:B0-----:R-:W5:Y:S04]  /*44c10*/  LDL.LU R28, [R1+0xb44] ;  /* 0x000b4400011c7983 */ /* 0x001f680000300800 */
[----:B---3--:R0:W-:Y:S04]  /*44c20*/  STS.U8 [R3+UR4+0x5800], R0 ;  /* 0x0058000003007988 */ /* 0x0081e80008000004 */
[----:B0-----:R-:W3:Y:S04]  /*44c30*/  LDL.LU R0, [R1+0xa18] ;  /* 0x000a180001007983 */ /* 0x001ee80000300800 */
[----:B---3--:R0:W-:Y:S04]  /*44c40*/  STL [R1+0x398c], R0 ;  /* 0x00398c0001007387 */ /* 0x0081e80000100800 */
[----:B0-----:R-:W3:Y:S04]  /*44c50*/  LDL.LU R0, [R1+0xb3c] ;  /* 0x000b3c0001007983 */ /* 0x001ee80000300800 */
        /* <DEDUP_REMOVED lines=27> */
[----:B------:R0:W-:Y:S04]  /*44e10*/  STS.U8 [R3+UR4+0x69c0], R17 ;  /* 0x0069c01103007988 */ /* 0x0001e80008000004 */
[----:B------:R-:W3:Y:S04]  /*44e20*/  LDL.LU R18, [R1+0x904] ;  /* 0x0009040001127983 */ /* 0x000ee80000300800 */
[----:B------:R1:W-:Y:S04]  /*44e30*/  STS.U8 [R3+UR4+0x7840], R25 ;  /* 0x0078401903007988 */ /* 0x0003e80008000004 */
[----:B--2---:R2:W-:Y:S04]  /*44e40*/  STS.U8 [R3+UR4+0x7800], R23 ;  /* 0x0078001703007988 */ /* 0x0045e80008000004 */
[----:B----4-:R4:W-:Y:S04]  /*44e50*/  STS.U8 [R3+UR4+0x78c0], R21 ;  /* 0x0078c01503007988 */ /* 0x0109e80008000004 */
[----:B------:R5:W-:Y:S04]  /*44e60*/  STS.U8 [R3+UR4+0x7880], R19 ;  /* 0x0078801303007988 */ /* 0x000be80008000004 */
[----:B------:R5:W-:Y:S04]  /*44e70*/  STS.U8 [R3+UR4+0x7940], R7 ;  /* 0x0079400703007988 */ /* 0x000be80008000004 */
[----:B0-----:R-:W3:Y:S04]  /*44e80*/  LDL.LU R17, [R1+0x900] ;  /* 0x0009000001117983 */ /* 0x001ee80000300800 */
[----:B-1----:R-:W3:Y:S04]  /*44e90*/  LDL.LU R25, [R1+0x55c] ;  /* 0x00055c0001197983 */ /* 0x002ee80000300800 */
[----:B--2---:R-:W2:Y:S04]  /*44ea0*/  LDL.LU R23, [R1+0x478] ;  /* 0x0004780001177983 */ /* 0x004ea80000300800 */
[----:B----4-:R-:W4:Y:S04]  /*44eb0*/  LDL.LU R21, [R1+0x474] ;  /* 0x0004740001157983 */ /* 0x010f280000300800 */
[----:B-----5:R-:W5:Y:S04]  /*44ec0*/  LDL.LU R19, [R1+0x470] ;  /* 0x0004700001137983 */ /* 0x020f680000300800 */
        /* <DEDUP_REMOVED lines=17> */
[----:B---3--:R0:W-:Y:S04]  /*44fe0*/  STS.U8 [R3+UR4+0x8980], R0 ;  /* 0x0089800003007988 */ /* 0x0081e80008000004 */
[----:B0-----:R-:W3:Y:S04]  /*44ff0*/  LDL.LU R0, [R1+0x3990] ;  /* 0x0039900001007983 */ /* 0x001ee80000300800 */
[----:B---3--:R0:W-:Y:S04]  /*45000*/  STS.U8 [R3+UR4+0x89c0], R0 ;  /* 0x0089c00003007988 */ /* 0x0081e80008000004 */
        /* <DEDUP_REMOVED lines=17> */
[----:B---3--:R-:W-:Y:S04]  /*45120*/  STS.U8 [R3+UR4+0x9840], R0 ;  /* 0x0098400003007988 */ /* 0x008fe80008000004 */
[----:B----4-:R-:W-:Y:S04]  /*45130*/  STS.U8 [R3+UR4+0xb800], R21 ;  /* 0x00b8001503007988 */ /* 0x010fe80008000004 */
[----:B-----5:R0:W-:Y:S04]  /*45140*/  STS.U8 [R3+UR4+0xb9c0], R29 ;  /* 0x00b9c01d03007988 */ /* 0x0201e80008000004 */
[----:B0-----:R-:W2:Y:S04]  /*45150*/  LDL.LU R29, [R1+0x368] ;  /* 0x00036800011d7983 */ /* 0x001ea80000300800 */
[----:B------:R-:W3:Y:S04]  /*45160*/  LDL.LU R4, [R1+0x35c] ;  /* 0x00035c0001047983 */ /* 0x000ee80000300800 */
[----:B---3--:R0:W-:Y:S04]  /*45170*/  STL [R1+0x3984], R4 ;  /* 0x0039840401007387 */ /* 0x0081e80000100800 */
[----:B0-----:R-:W3:Y:S04]  /*45180*/  LDL.LU R4, [R1+0x360] ;  /* 0x0003600001047983 */ /* 0x001ee80000300800 */
[----:B------:R-:W-:Y:S04]  /*45190*/  STS.U8 [R3+UR4+0xb8c0], R19 ;  /* 0x00b8c01303007988 */ /* 0x000fe80008000004 */
[----:B------:R-:W-:Y:S04]  /*451a0*/  STS.U8 [R3+UR4+0xb880], R7 ;  /* 0x00b8800703007988 */ /* 0x000fe80008000004 */
        /* <DEDUP_REMOVED lines=31> */
[----:B--2---:R2:W-:Y:S04]  /*453a0*/  STS.U8 [R3+UR4+0xc900], R29 ;  /* 0x00c9001d03007988 */ /* 0x0045e80008000004 */
[----:B0-----:R-:W5:Y:S04]  /*453b0*/  LDL.LU R24, [R1+0x30] ;  /* 0x0000300001187983 */ /* 0x001f680000300800 */
[----:B-1----:R-:W5:Y:S04]  /*453c0*/  LDL.LU R26, [R1+0x2c] ;  /* 0x00002c00011a7983 */ /* 0x002f680000300800 */
[----:B------:R-:W5:Y:S04]  /*453d0*/  LDL.LU R27, [R1+0x1338] ;  /* 0x00133800011b7983 */ /* 0x000f680000300800 */
[----:B------:R-:W5:Y:S04]  /*453e0*/  LDL.LU R28, [R1+0x1334] ;  /* 0x00133400011c7983 */ /* 0x000f680000300800 */
[----:B--2---:R-:W2:Y:S04]  /*453f0*/  LDL.LU R29, [R1+0x1330] ;  /* 0x00133000011d7983 */ /* 0x004ea80000300800 */
[----:B---3--:R0:W-:Y:S04]  /*45400*/  STS.U8 [R3+UR4+0xc940], R4 ;  /* 0x00c9400403007988 */ /* 0x0081e80008000004 */
[----:B0-----:R-:W3:Y:S04]  /*45410*/  LDL.LU R4, [R1+0x3988] ;  /* 0x0039880001047983 */ /* 0x001ee80000300800 */
[----:B---3--:R0:W-:Y:S04]  /*45420*/  STS.U8 [R3+UR4+0xc980], R4 ;  /* 0x00c9800403007988 */ /* 0x0081e80008000004 */
        /* <DEDUP_REMOVED lines=25> */
[----:B---3--:R0:W-:Y:S04]  /*455c0*/  STS.U8 [R3+UR4+0xc9c0], R4 ;  /* 0x00c9c00403007988 */ /* 0x0081e80008000004 */
[----:B0-----:R-:W3:Y:S04]  /*455d0*/  LDL.LU R3, [R1+0x1320] ;  /* 0x0013200001037983 */ /* 0x001ee80000300800 */
[----:B---3--:R0:W-:Y:S04]  /*455e0*/  STL [R1+0x3978], R3 ;  /* 0x0039780301007387 */ /* 0x0081e80000100800 */
[----:B0-----:R-:W3:Y:S04]  /*455f0*/  LDL.LU R3, [R1+0x1324] ;  /* 0x0013240001037983 */ /* 0x001ee80000300800 */
[----:B---3--:R0:W-:Y:S04]  /*45600*/  STL [R1+0x397c], R3 ;  /* 0x00397c0301007387 */ /* 0x0081e80000100800 */
[----:B0-----:R-:W3:Y:S01]  /*45610*/  LDL.LU R3, [R1+0x1328] ;  /* 0x0013280001037983 */ /* 0x001ee20000300800 */
[----:B------:R-:W0:Y:S03]  /*45620*/  S2R R4, SR_TID.X ;  /* 0x0000000000047919 */ /* 0x000e260000002100 */
[----:B---3--:R1:W-:Y:S04]  /*45630*/  STL [R1+0x3980], R3 ;  /* 0x0039800301007387 */ /* 0x0083e80000100800 */
[----:B-1----:R-:W3:Y:S01]  /*45640*/  LDL.LU R3, [R1+0x132c] ;  /* 0x00132c0001037983 */ /* 0x002ee20000300800 */
[----:B0-----:R-:W-:-:S04]  /*45650*/  LOP3.LUT R4, R4, 0x3f, RZ, 0xc0, !PT ;  /* 0x0000003f04047812 */ /* 0x001fc800078ec0ff */
[----:B------:R-:W-:Y:S02]  /*45660*/  LOP3.LUT R8, R4, 0x28, RZ, 0x3c, !PT ;  /* 0x0000002804087812 */ /* 0x000fe400078e3cff */
        /* <DEDUP_REMOVED lines=26> */
[----:B--2---:R2:W-:Y:S04]  /*45810*/  STS.U8 [R8+UR4+0xa80], R29 ;  /* 0x000a801d08007988 */ /* 0x0045e80008000004 */
[----:B0-----:R-:W5:Y:S04]  /*45820*/  LDL.LU R27, [R1+0x101c] ;  /* 0x00101c00011b7983 */ /* 0x001f680000300800 */
[----:B-1----:R-:W5:Y:S04]  /*45830*/  LDL.LU R28, [R1+0xf38] ;  /* 0x000f3800011c7983 */ /* 0x002f680000300800 */
[----:B--2---:R-:W2:Y:S04]  /*45840*/  LDL.LU R29, [R1+0xf34] ;  /* 0x000f3400011d7983 */ /* 0x004ea80000300800 */
[----:B---3--:R0:W-:Y:S04]  /*45850*/  STS.U8 [R8+UR4+0xac0], R3 ;  /* 0x000ac00308007988 */ /* 0x0081e80008000004 */
[----:B0-----:R-:W3:Y:S04]  /*45860*/  LDL.LU R3, [R1+0x3980] ;  /* 0x0039800001037983 */ /* 0x001ee80000300800 */
[----:B---3--:R0:W-:Y:S04]  /*45870*/  STS.U8 [R8+UR4+0xb00], R3 ;  /* 0x000b000308007988 */ /* 0x0081e80008000004 */
[----:B0-----:R-:W3:Y:S04]  /*45880*/  LDL.LU R3, [R1+0x397c] ;  /* 0x00397c0001037983 */ /* 0x001ee80000300800 */
[----:B---3--:R0:W-:Y:S04]  /*45890*/  STS.U8 [R8+UR4+0xb40], R3 ;  /* 0x000b400308007988 */ /* 0x0081e80008000004 */
[----:B0-----:R-:W3:Y:S04]  /*458a0*/  LDL.LU R3, [R1+0x3978] ;  /* 0x0039780001037983 */ /* 0x001ee80000300800 */
[----:B---3--:R0:W-:Y:S04]  /*458b0*/  STS.U8 [R8+UR4+0xb80], R3 ;  /* 0x000b800308007988 */ /* 0x0081e80008000004 */
[----:B0-----:R-:W3:Y:S04]  /*458c0*/  LDL.LU R3, [R1+0xf24] ;  /* 0x000f240001037983 */ /* 0x001ee80000300800 */
        /* <DEDUP_REMOVED lines=58> */
[----:B0-----:R-:W2:Y:S04]  /*45c70*/  LDL.LU R28, [R1+0xc1c] ;  /* 0x000c1c00011c7983 */ /* 0x001ea80000300800 */
[----:B-1----:R-:W2:Y:S04]  /*45c80*/  LDL.LU R29, [R1+0xb38] ;  /* 0x000b3800011d7983 */ /* 0x002ea80000300800 */
        /* <DEDUP_REMOVED lines=110> */
[----:B--2---:R2:W-:Y:S04]  /*46370*/  STS.U8 [R8+UR4+0xab00], R23 ;  /* 0x00ab001708007988 */ /* 0x0045e80008000004 */
[----:B------:R2:W-:Y:S04]  /*46380*/  STS.U8 [R8+UR4+0xab40], R21 ;  /* 0x00ab401508007988 */ /* 0x0005e80008000004 */
[----:B------:R2:W-:Y:S04]  /*46390*/  STS.U8 [R8+UR4+0xab80], R19 ;  /* 0x00ab801308007988 */ /* 0x0005e80008000004 */
[----:B------:R2:W-:Y:S04]  /*463a0*/  STS.U8 [R8+UR4+0xabc0], R7 ;  /* 0x00abc00708007988 */ /* 0x0005e80008000004 */
[----:B0-----:R-:W4:Y:S04]  /*463b0*/  LDL.LU R17, [R1+0x124] ;  /* 0x0001240001117983 */ /* 0x001f280000300800 */
[----:B-1----:R-:W4:Y:S04]  /*463c0*/  LDL.LU R25, [R1+0x120] ;  /* 0x0001200001197983 */ /* 0x002f280000300800 */
        /* <DEDUP_REMOVED lines=24> */
[----:B-----5:R-:W-:Y:S04]  /*46550*/  STS.U8 [R8+UR4+0xcb40], R0 ;  /* 0x00cb400008007988 */ /* 0x020fe80008000004 */
[----:B----4-:R-:W-:Y:S04]  /*46560*/  STS.U8 [R8+UR4+0xcb00], R4 ;  /* 0x00cb000408007988 */ /* 0x010fe80008000004 */
[----:B---3--:R0:W-:Y:S04]  /*46570*/  STS.U8 [R8+UR4+0xca80], R3 ;  /* 0x00ca800308007988 */ /* 0x0081e80008000004 */
[----:B0-----:R-:W3:Y:S04]  /*46580*/  LDL.LU R3, [R1+0x3954] ;  /* 0x0039540001037983 */ /* 0x001ee80000300800 */
[----:B------:R-:W4:Y:S04]  /*46590*/  LDL.LU R0, [R1+0xc] ;  /* 0x00000c0001007983 */ /* 0x000f280000300800 */
[----:B------:R-:W5:Y:S04]  /*465a0*/  LDL.LU R4, [R1+0x130c] ;  /* 0x00130c0001047983 */ /* 0x000f680000300800 */
[----:B-----5:R0:W-:Y:S04]  /*465b0*/  STL [R1+0x394c], R4 ;  /* 0x00394c0401007387 */ /* 0x0201e80000100800 */
[----:B0-----:R-:W5:Y:S04]  /*465c0*/  LDL.LU R4, [R1+0x1314] ;  /* 0x0013140001047983 */ /* 0x001f680000300800 */
[----:B----4-:R0:W-:Y:S02]  /*465d0*/  STS.U8 [R8+UR4+0xfb80], R0 ;  /* 0x00fb800008007988 */ /* 0x0101e40008000004 */
[----:B0-----:R-:W0:Y:S02]  /*465e0*/  S2R R0, SR_TID.X ;  /* 0x0000000000007919 */ /* 0x001e240000002100 */
[----:B---3--:R-:W-:Y:S04]  /*465f0*/  STS.U8 [R8+UR4+0xcac0], R3 ;  /* 0x00cac00308007988 */ /* 0x008fe80008000004 */
        /* <DEDUP_REMOVED lines=8> */
[----:B-1----:R-:W3:Y:S04]  /*46680*/  LDL.LU R4, [R1+0x1318] ;  /* 0x0013180001047983 */ /* 0x002ee80000300800 */
[----:B------:R-:W4:Y:S04]  /*46690*/  LDL.LU R3, [R1+0x1308] ;  /* 0x0013080001037983 */ /* 0x000f280000300800 */
        /* <DEDUP_REMOVED lines=13> */
[----:B-1----:R-:W5:Y:S04]  /*46770*/  LDL.LU R13, [R1+0x1208] ;  /* 0x00120800010d7983 */ /* 0x002f680000300800 */
[----:B--2---:R-:W2:Y:S04]  /*46780*/  LDL.LU R14, [R1+0x1204] ;  /* 0x00120400010e7983 */ /* 0x004ea80000300800 */
[----:B0-----:R-:W2:Y:S04]  /*46790*/  LDL.LU R15, [R1+0x1200] ;  /* 0x00120000010f7983 */ /* 0x001ea80000300800 */
[----:B------:R-:W2:Y:S04]  /*467a0*/  LDL.LU R18, [R1+0x11fc] ;  /* 0x0011fc0001127983 */ /* 0x000ea80000300800 */
[----:B------:R-:W2:Y:S04]  /*467b0*/  LDL.LU R17, [R1+0x1118] ;  /* 0x0011180001117983 */ /* 0x000ea80000300800 */
[----:B------:R0:W-:Y:S04]  /*467c0*/  STS.U8 [R8+UR4+0xeac0], R23 ;  /* 0x00eac01708007988 */ /* 0x0001e80008000004 */
[----:B------:R-:W2:Y:S04]  /*467d0*/  LDL.LU R25, [R1+0x1114] ;  /* 0x0011140001197983 */ /* 0x000ea80000300800 */
[----:B------:R1:W-:Y:S04]  /*467e0*/  STS.U8 [R8+UR4+0xeb00], R21 ;  /* 0x00eb001508007988 */ /* 0x0003e80008000004 */
[----:B------:R1:W-:Y:S04]  /*467f0*/  STS.U8 [R8+UR4+0xeb40], R19 ;  /* 0x00eb401308007988 */ /* 0x0003e80008000004 */
[----:B------:R1:W-:Y:S04]  /*46800*/  STS.U8 [R8+UR4+0xeb80], R7 ;  /* 0x00eb800708007988 */ /* 0x0003e80008000004 */
[----:B------:R1:W-:Y:S01]  /*46810*/  STS.U8 [R8+UR4+0xebc0], R6 ;  /* 0x00ebc00608007988 */ /* 0x0003e20008000004 */
[----:B------:R-:W-:-:S03]  /*46820*/  LOP3.LUT R0, R0, 0x3f, RZ, 0xc0, !PT ;  /* 0x0000003f00007812 */ /* 0x000fc600078ec0ff */
[----:B0-----:R-:W2:Y:S04]  /*46830*/  LDL.LU R23, [R1+0x1110] ;  /* 0x0011100001177983 */ /* 0x001ea80000300800 */
[----:B-1----:R-:W2:Y:S04]  /*46840*/  LDL.LU R21, [R1+0x110c] ;  /* 0x00110c0001157983 */ /* 0x002ea80000300800 */
[----:B------:R-:W2:Y:S04]  /*46850*/  LDL.LU R19, [R1+0x1108] ;  /* 0x0011080001137983 */ /* 0x000ea80000300800 */
[----:B------:R0:W-:Y:S04]  /*46860*/  STS.U8 [R8+UR4+0xfa40], R20 ;  /* 0x00fa401408007988 */ /* 0x0001e80008000004 */
[----:B------:R-:W2:Y:S04]  /*46870*/  LDL.LU R7, [R1+0x1104] ;  /* 0x0011040001077983 */ /* 0x000ea80000300800 */
[----:B------:R-:W2:Y:S04]  /*46880*/  LDL.LU R6, [R1+0x1100] ;  /* 0x0011000001067983 */ /* 0x000ea80000300800 */
[----:B------:R1:W-:Y:S04]  /*46890*/  STS.U8 [R8+UR4+0xfa00], R22 ;  /* 0x00fa001608007988 */ /* 0x0003e80008000004 */
[----:B------:R1:W-:Y:S04]  /*468a0*/  STS.U8 [R8+UR4+0xfac0], R24 ;  /* 0x00fac01808007988 */ /* 0x0003e80008000004 */
[----:B------:R1:W-:Y:S01]  /*468b0*/  STS.U8 [R8+UR4+0xfa80], R26 ;  /* 0x00fa801a08007988 */ /* 0x0003e20008000004 */
[----:B------:R-:W-:-:S03]  /*468c0*/  LOP3.LUT R0, R0, 0x30, RZ, 0x3c, !PT ;  /* 0x0000003000007812 */ /* 0x000fc600078e3cff */
[----:B------:R1:W-:Y:S04]  /*468d0*/  STS.U8 [R8+UR4+0xfb40], R27 ;  /* 0x00fb401b08007988 */ /* 0x0003e80008000004 */
[----:B0-----:R-:W2:Y:S04]  /*468e0*/  LDL.LU R20, [R1+0x10fc] ;  /* 0x0010fc0001147983 */ /* 0x001ea80000300800 */
[----:B------:R0:W-:Y:S04]  /*468f0*/  STS.U8 [R8+UR4+0xfb00], R28 ;  /* 0x00fb001c08007988 */ /* 0x0001e80008000004 */
[----:B-1----:R-:W2:Y:S04]  /*46900*/  LDL.LU R22, [R1+0x1018] ;  /* 0x0010180001167983 */ /* 0x002ea80000300800 */
[----:B------:R-:W2:Y:S04]  /*46910*/  LDL.LU R24, [R1+0x1014] ;  /* 0x0010140001187983 */ /* 0x000ea80000300800 */
[----:B------:R-:W2:Y:S04]  /*46920*/  LDL.LU R26, [R1+0x1010] ;  /* 0x00101000011a7983 */ /* 0x000ea80000300800 */
[----:B------:R1:W-:Y:S04]  /*46930*/  STS.U8 [R8+UR4+0xfbc0], R29 ;  /* 0x00fbc01d08007988 */ /* 0x0003e80008000004 */
[----:B------:R-:W2:Y:S04]  /*46940*/  LDL.LU R27, [R1+0x100c] ;  /* 0x00100c00011b7983 */ /* 0x000ea80000300800 */
[----:B0-----:R-:W2:Y:S04]  /*46950*/  LDL.LU R28, [R1+0x1008] ;  /* 0x00100800011c7983 */ /* 0x001ea80000300800 */
[----:B-1----:R-:W2:Y:S04]  /*46960*/  LDL.LU R29, [R1+0x1004] ;  /* 0x00100400011d7983 */ /* 0x002ea80000300800 */
[----:B------:R-:W4:Y:S04]  /*46970*/  LDL.LU R8, [R1+0x1310] ;  /* 0x0013100001087983 */ /* 0x000f280000300800 */
[----:B---3--:R0:W-:Y:S04]  /*46980*/  STS.U8 [R0+UR4+0xc00], R4 ;  /* 0x000c000400007988 */ /* 0x0081e80008000004 */
[----:B0-----:R-:W3:Y:S04]  /*46990*/  LDL.LU R4, [R1+0x3950] ;  /* 0x0039500001047983 */ /* 0x001ee80000300800 */
[----:B----4-:R-:W-:Y:S04]  /*469a0*/  STS.U8 [R0+UR4+0xc80], R8 ;  /* 0x000c800800007988 */ /* 0x010fe80008000004 */
[----:B---3--:R0:W-:Y:S04]  /*469b0*/  STS.U8 [R0+UR4+0xc40], R4 ;  /* 0x000c400400007988 */ /* 0x0081e80008000004 */
[----:B0-----:R-:W3:Y:S04]  /*469c0*/  LDL.LU R4, [R1+0x394c] ;  /* 0x00394c0001047983 */ /* 0x001ee80000300800 */
[----:B------:R-:W4:Y:S04]  /*469d0*/  LDL.LU R8, [R1+0xf14] ;  /* 0x000f140001087983 */ /* 0x000f280000300800 */
[----:B----4-:R0:W-:Y:S04]  /*469e0*/  STL [R1+0x3940], R8 ;  /* 0x0039400801007387 */ /* 0x0101e80000100800 */
[----:B0-----:R-:W4:Y:S04]  /*469f0*/  LDL.LU R8, [R1+0xf18] ;  /* 0x000f180001087983 */ /* 0x001f280000300800 */
[----:B----4-:R0:W-:Y:S04]  /*46a00*/  STL [R1+0x3944], R8 ;  /* 0x0039440801007387 */ /* 0x0101e80000100800 */
[----:B0-----:R-:W4:Y:S04]  /*46a10*/  LDL.LU R8, [R1+0xffc] ;  /* 0x000ffc0001087983 */ /* 0x001f280000300800 */
[----:B---3--:R-:W-:Y:S04]  /*46a20*/  STS.U8 [R0+UR4+0xcc0], R4 ;  /* 0x000cc00400007988 */ /* 0x008fe80008000004 */
        /* <DEDUP_REMOVED lines=116> */
[----:B------:R-:W3:Y:S04]  /*47170*/  LDL.LU R24, [R1+0x51c] ;  /* 0x00051c0001187983 */ /* 0x000ee80000300800 */
[----:B------:R-:W4:Y:S04]  /*47180*/  LDL.LU R26, [R1+0x438] ;  /* 0x00043800011a7983 */ /* 0x000f280000300800 */
        /* <DEDUP_REMOVED lines=72> */
[----:B-1----:R-:W5:Y:S04]  /*47610*/  LDL.LU R22, [R1] ;  /* 0x0000000001167983 */ /* 0x002f680000300800 */
        /* <DEDUP_REMOVED lines=58> */
[----:B------:R0:W-:Y:S02]  /*479c0*/  STS.U8 [R0+UR4+0xcd00], R4 ;  /* 0x00cd000400007988 */ /* 0x0001e40008000004 */
[----:B0-----:R-:W0:Y:S02]  /*479d0*/  S2R R4, SR_TID.X ;  /* 0x0000000000047919 */ /* 0x001e240000002100 */
[----:B------:R1:W-:Y:S01]  /*479e0*/  STS.U8 [R0+UR4+0xcd40], R8 ;  /* 0x00cd400800007988 */ /* 0x0003e20008000004 */
[----:B0-----:R-:W-:-:S04]  /*479f0*/  LOP3.LUT R4, R4, 0x3f, RZ, 0xc0, !PT ;  /* 0x0000003f04047812 */ /* 0x001fc800078ec0ff */
[----:B-1----:R-:W-:Y:S01]  /*47a00*/  LOP3.LUT R8, R4, 0x38, RZ, 0x3c, !PT ;  /* 0x0000003804087812 */ /* 0x002fe200078e3cff */
[----:B--2---:R-:W-:Y:S04]  /*47a10*/  STS.U8 [R0+UR4+0xfc80], R29 ;  /* 0x00fc801d00007988 */ /* 0x004fe80008000004 */
[----:B------:R0:W-:Y:S04]  /*47a20*/  STL [R1+0x38ec], R29 ;  /* 0x0038ec1d01007387 */ /* 0x0001e80000100800 */
[----:B-----5:R-:W-:Y:S04]  /*47a30*/  STS.U8 [R0+UR4+0xfd40], R28 ;  /* 0x00fd401c00007988 */ /* 0x020fe80008000004 */
[----:B----4-:R-:W-:Y:S04]  /*47a40*/  STS.U8 [R0+UR4+0xfd00], R27 ;  /* 0x00fd001b00007988 */ /* 0x010fe80008000004 */
[----:B---3--:R-:W-:Y:S04]  /*47a50*/  STS.U8 [R0+UR4+0xfdc0], R26 ;  /* 0x00fdc01a00007988 */ /* 0x008fe80008000004 */
[----:B0-----:R-:W2:Y:S04]  /*47a60*/  LDL.LU R29, [R1+0x12e4] ;  /* 0x0012e400011d7983 */ /* 0x001ea80000300800 */
[----:B------:R-:W3:Y:S04]  /*47a70*/  LDL.LU R4, [R1+0x12e8] ;  /* 0x0012e80001047983 */ /* 0x000ee80000300800 */
[----:B------:R0:W-:Y:S04]  /*47a80*/  STL [R1+0x38f0], R28 ;  /* 0x0038f01c01007387 */ /* 0x0001e80000100800 */
[----:B------:R-:W-:Y:S04]  /*47a90*/  STS.U8 [R0+UR4+0xfd80], R24 ;  /* 0x00fd801800007988 */ /* 0x000fe80008000004 */
[----:B0-----:R-:W4:Y:S04]  /*47aa0*/  LDL.LU R28, [R1+0x12ec] ;  /* 0x0012ec00011c7983 */ /* 0x001f280000300800 */
[----:B------:R0:W-:Y:S04]  /*47ab0*/  STL [R1+0x38f4], R27 ;  /* 0x0038f41b01007387 */ /* 0x0001e80000100800 */
[----:B------:R-:W-:Y:S04]  /*47ac0*/  STS.U8 [R8+UR4+0x3ec0], R22 ;  /* 0x003ec01608007988 */ /* 0x000fe80008000004 */
[----:B0-----:R-:W5:Y:S04]  /*47ad0*/  LDL.LU R27, [R1+0x12f0] ;  /* 0x0012f000011b7983 */ /* 0x001f680000300800 */
[----:B------:R0:W-:Y:S04]  /*47ae0*/  STL [R1+0x38f8], R26 ;  /* 0x0038f81a01007387 */ /* 0x0001e80000100800 */
[----:B0-----:R-:W2:Y:S04]  /*47af0*/  LDL.LU R26, [R1+0x12f4] ;  /* 0x0012f400011a7983 */ /* 0x001ea80000300800 */
[----:B------:R-:W3:Y:S04]  /*47b00*/  LDL.LU R0, [R1+0x12f8] ;  /* 0x0012f80001007983 */ /* 0x000ee80000300800 */
[----:B------:R-:W4:Y:S04]  /*47b10*/  LDL.LU R22, [R1+0xfec] ;  /* 0x000fec0001167983 */ /* 0x000f280000300800 */
[----:B------:R-:W5:Y:S04]  /*47b20*/  LDL.LU R24, [R1+0xfe0] ;  /* 0x000fe00001187983 */ /* 0x000f680000300800 */
[----:B-----5:R0:W-:Y:S04]  /*47b30*/  STL [R1+0x390c], R24 ;  /* 0x00390c1801007387 */ /* 0x0201e80000100800 */
[----:B0-----:R-:W5:Y:S04]  /*47b40*/  LDL.LU R24, [R1+0xfe4] ;  /* 0x000fe40001187983 */ /* 0x001f680000300800 */
[----:B---3--:R-:W-:Y:S04]  /*47b50*/  STS.U8 [R8+UR4+0xe00], R0 ;  /* 0x000e000008007988 */ /* 0x008fe80008000004 */
[----:B--2---:R-:W-:Y:S04]  /*47b60*/  STS.U8 [R8+UR4+0xe40], R26 ;  /* 0x000e401a08007988 */ /* 0x004fe80008000004 */
[----:B------:R-:W-:Y:S04]  /*47b70*/  STS.U8 [R8+UR4+0xe80], R27 ;  /* 0x000e801b08007988 */ /* 0x000fe80008000004 */
[----:B----4-:R-:W-:Y:S04]  /*47b80*/  STS.U8 [R8+UR4+0xec0], R28 ;  /* 0x000ec01c08007988 */ /* 0x010fe80008000004 */
        /* <DEDUP_REMOVED lines=48> */
[----:B------:R-:W3:Y:S04]  /*47e90*/  LDL.LU R20, [R1+0xcdc] ;  /* 0x000cdc0001147983 */ /* 0x000ee80000300800 */
[----:B------:R1:W-:Y:S04]  /*47ea0*/  STS.U8 [R8+UR4+0x3e80], R22 ;  /* 0x003e801608007988 */ /* 0x0003e80008000004 */
[----:B0-----:R-:W5:Y:S04]  /*47eb0*/  LDL.LU R6, [R1+0xbf8] ;  /* 0x000bf80001067983 */ /* 0x001f680000300800 */
[----:B-1----:R-:W5:Y:S04]  /*47ec0*/  LDL.LU R22, [R1+0xbf4] ;  /* 0x000bf40001167983 */ /* 0x002f680000300800 */
        /* <DEDUP_REMOVED lines=59> */
[----:B------:R-:W4:Y:S04]  /*48280*/  LDL.LU R22, [R1+0x508] ;  /* 0x0005080001167983 */ /* 0x000f280000300800 */
        /* <DEDUP_REMOVED lines=8> */
[----:B-----5:R-:W-:Y:S04]  /*48310*/  STS.U8 [R8+UR4+0x7f80], R26 ;  /* 0x007f801a08007988 */ /* 0x020fe80008000004 */
[----:B----4-:R-:W-:Y:S04]  /*48320*/  STS.U8 [R8+UR4+0xaf00], R22 ;  /* 0x00af001608007988 */ /* 0x010fe80008000004 */
[----:B--2---:R0:W-:Y:S04]  /*48330*/  STS.U8 [R8+UR4+0x7f40], R24 ;  /* 0x007f401808007988 */ /* 0x0041e80008000004 */
[----:B0-----:R-:W2:Y:S04]  /*48340*/  LDL.LU R24, [R1+0x3904] ;  /* 0x0039040001187983 */ /* 0x001ea80000300800 */
[----:B------:R-:W4:Y:S04]  /*48350*/  LDL.LU R22, [R1+0x414] ;  /* 0x0004140001167983 */ /* 0x000f280000300800 */
[----:B------:R-:W5:Y:S04]  /*48360*/  LDL.LU R26, [R1+0x408] ;  /* 0x00040800011a7983 */ /* 0x000f680000300800 */
[----:B-----5:R0:W-:Y:S04]  /*48370*/  STL [R1+0x38fc], R26 ;  /* 0x0038fc1a01007387 */ /* 0x0201e80000100800 */
        /* <DEDUP_REMOVED lines=12> */
[----:B---3--:R-:W-:Y:S04]  /*48440*/  STS.U8 [R8+UR4+0x9f00], R14 ;  /* 0x009f000e08007988 */ /* 0x008fe80008000004 */
[----:B------:R-:W-:Y:S04]  /*48450*/  STS.U8 [R8+UR4+0x9fc0], R15 ;  /* 0x009fc00f08007988 */ /* 0x000fe80008000004 */
[----:B-----5:R0:W-:Y:S04]  /*48460*/  STL [R1+0x3900], R26 ;  /* 0x0039001a01007387 */ /* 0x0201e80000100800 */
        /* <DEDUP_REMOVED lines=62> */
[----:B------:R-:W5:Y:S04]  /*48850*/  LDL.LU R27, [R1+0x38f4] ;  /* 0x0038f400011b7983 */ /* 0x000f680000300800 */
[----:B------:R-:W3:Y:S04]  /*48860*/  LDL.LU R28, [R1+0x38f0] ;  /* 0x0038f000011c7983 */ /* 0x000ee80000300800 */
        /* <DEDUP_REMOVED lines=13> */
[----:B--2---:R1:W-:Y:S04]  /*48940*/  STS.U8 [R8+UR4+0xdf40], R25 ;  /* 0x00df401908007988 */ /* 0x0043e80008000004 */
[----:B----4-:R2:W-:Y:S04]  /*48950*/  STS.U8 [R8+UR4+0xdf00], R23 ;  /* 0x00df001708007988 */ /* 0x0105e80008000004 */
[----:B------:R4:W-:Y:S04]  /*48960*/  STS.U8 [R8+UR4+0xdfc0], R21 ;  /* 0x00dfc01508007988 */ /* 0x0009e80008000004 */
[----:B------:R4:W-:Y:S04]  /*48970*/  STS.U8 [R8+UR4+0xdf80], R19 ;  /* 0x00df801308007988 */ /* 0x0009e80008000004 */
[----:B------:R4:W-:Y:S04]  /*48980*/  STS.U8 [R8+UR4+0xee00], R7 ;  /* 0x00ee000708007988 */ /* 0x0009e80008000004 */
[----:B0-----:R-:W5:Y:S04]  /*48990*/  LDL.LU R17, [R1+0x38bc] ;  /* 0x0038bc0001117983 */ /* 0x001f680000300800 */
[----:B-1----:R-:W3:Y:S04]  /*489a0*/  LDL.LU R25, [R1+0x38b8] ;  /* 0x0038b80001197983 */ /* 0x002ee80000300800 */
[----:B--2---:R-:W2:Y:S04]  /*489b0*/  LDL.LU R23, [R1+0x38b4] ;  /* 0x0038b40001177983 */ /* 0x004ea80000300800 */
[----:B----4-:R-:W4:Y:S04]  /*489c0*/  LDL.LU R21, [R1+0x38b0] ;  /* 0x0038b00001157983 */ /* 0x010f280000300800 */
[----:B------:R-:W5:Y:S04]  /*489d0*/  LDL.LU R19, [R1+0x38ac] ;  /* 0x0038ac0001137983 */ /* 0x000f680000300800 */
[----:B------:R-:W3:Y:S04]  /*489e0*/  LDL.LU R7, [R1+0x38a8] ;  /* 0x0038a80001077983 */ /* 0x000ee80000300800 */
[----:B------:R0:W-:Y:S04]  /*489f0*/  STS.U8 [R8+UR4+0xee40], R24 ;  /* 0x00ee401808007988 */ /* 0x0001e80008000004 */
[----:B------:R1:W-:Y:S04]  /*48a00*/  STS.U8 [R8+UR4+0xee80], R6 ;  /* 0x00ee800608007988 */ /* 0x0003e80008000004 */
[----:B0-----:R-:W3:Y:S04]  /*48a10*/  LDL R24, [R1+0x36f8] ;  /* 0x0036f80001187983 */ /* 0x001ee80000100800 */
[----:B-1----:R-:W2:Y:S04]  /*48a20*/  LDL.LU R6, [R1+0x38a4] ;  /* 0x0038a40001067983 */ /* 0x002ea80000300800 */
[----:B------:R0:W-:Y:S04]  /*48a30*/  STS.U8 [R8+UR4+0xeec0], R20 ;  /* 0x00eec01408007988 */ /* 0x0001e80008000004 */
[----:B------:R1:W-:Y:S04]  /*48a40*/  STS.U8 [R8+UR4+0xef00], R22 ;  /* 0x00ef001608007988 */ /* 0x0003e80008000004 */
[----:B0-----:R-:W4:Y:S04]  /*48a50*/  LDL.LU R20, [R1+0x38a0] ;  /* 0x0038a00001147983 */ /* 0x001f280000300800 */
[----:B-1----:R-:W5:Y:S04]  /*48a60*/  LDL.LU R22, [R1+0x389c] ;  /* 0x00389c0001167983 */ /* 0x002f680000300800 */
[----:B------:R0:W-:Y:S04]  /*48a70*/  STS.U8 [R8+UR4+0xef40], R0 ;  /* 0x00ef400008007988 */ /* 0x0001e80008000004 */
[----:B------:R1:W-:Y:S01]  /*48a80*/  STS.U8 [R8+UR4+0xef80], R4 ;  /* 0x00ef800408007988 */ /* 0x0003e20008000004 */
[----:B0-----:R-:W0:Y:S01]  /*48a90*/  S2R R0, SR_TID.X ;  /* 0x0000000000007919 */ /* 0x001e220000002100 */
[----:B-1----:R-:W1:Y:S02]  /*48aa0*/  S2R R4, SR_TID.X ;  /* 0x0000000000047919 */ /* 0x002e640000002100 */
[----:B--2---:R2:W-:Y:S04]  /*48ab0*/  STS.U8 [R8+UR4+0xfec0], R6 ;  /* 0x00fec00608007988 */ /* 0x0045e80008000004 */
[----:B--2---:R-:W2:Y:S04]  /*48ac0*/  LDL R6, [R1+0x36f4] ;  /* 0x0036f40001067983 */ /* 0x004ea80000100800 */
[----:B-----5:R-:W-:Y:S04]  /*48ad0*/  STS.U8 [R8+UR4+0xfe40], R22 ;  /* 0x00fe401608007988 */ /* 0x020fe80008000004 */
[----:B----4-:R-:W-:Y:S04]  /*48ae0*/  STS.U8 [R8+UR4+0xfe00], R20 ;  /* 0x00fe001408007988 */ /* 0x010fe80008000004 */
[----:B------:R-:W-:Y:S04]  /*48af0*/  STS.U8 [R8+UR4+0xff40], R19 ;  /* 0x00ff401308007988 */ /* 0x000fe80008000004 */
[----:B------:R-:W-:Y:S04]  /*48b00*/  STS.U8 [R8+UR4+0xff00], R21 ;  /* 0x00ff001508007988 */ /* 0x000fe80008000004 */
[----:B------:R-:W-:Y:S04]  /*48b10*/  STS.U8 [R8+UR4+0xffc0], R23 ;  /* 0x00ffc01708007988 */ /* 0x000fe80008000004 */
[----:B---3--:R-:W-:Y:S04]  /*48b20*/  STS.U8 [R8+UR4+0xff80], R25 ;  /* 0x00ff801908007988 */ /* 0x008fe80008000004 */
[----:B------:R3:W-:Y:S01]  /*48b30*/  STS.U8 [R8+UR4+0xfe80], R7 ;  /* 0x00fe800708007988 */ /* 0x0007e20008000004 */
[----:B------:R-:W-:-:S02]  /*48b40*/  PRMT R2, RZ, 0x7610, R2 ;  /* 0x00007610ff027816 */ /* 0x000fc40000000002 */
[----:B0-----:R-:W-:Y:S02]  /*48b50*/  LOP3.LUT R0, R0, 0x3f, RZ, 0xc0, !PT ;  /* 0x0000003f00007812 */ /* 0x001fe400078ec0ff */
[----:B-1----:R-:W-:Y:S01]  /*48b60*/  LOP3.LUT R4, R4, 0x3f, RZ, 0xc0, !PT ;  /* 0x0000003f04047812 */ /* 0x002fe200078ec0ff */
[----:B------:R0:W-:Y:S04]  /*48b70*/  STS.U8 [R8+UR4+0xefc0], R3 ;  /* 0x00efc00308007988 */ /* 0x0001e80008000004 */
[----:B------:R1:W-:Y:S01]  /*48b80*/  STL.S16 [R1+0xf0], R2 ;  /* 0x0000f00201007387 */ /* 0x0003e20000100600 */
[----:B---3--:R-:W-:Y:S02]  /*48b90*/  PRMT R7, RZ, 0x7610, R7 ;  /* 0x00007610ff077816 */ /* 0x008fe40000000007 */
[----:B------:R-:W-:-:S03]  /*48ba0*/  LOP3.LUT R0, R0, 0x30, RZ, 0x3c, !PT ;  /* 0x0000003000007812 */ /* 0x000fc600078e3cff */
[----:B------:R2:W-:Y:S01]  /*48bb0*/  STL.S16 [R1+0xec], R7 ;  /* 0x0000ec0701007387 */ /* 0x0005e20000100600 */
[C---:B0-----:R-:W-:Y:S02]  /*48bc0*/  LOP3.LUT R3, R4.reuse, 0x20, RZ, 0x3c, !PT ;  /* 0x0000002004037812 */ /* 0x041fe400078e3cff */
[----:B-1----:R-:W-:Y:S01]  /*48bd0*/  LOP3.LUT R2, R4, 0x10, RZ, 0x3c, !PT ;  /* 0x0000001004027812 */ /* 0x002fe200078e3cff */
[----:B--2---:R-:W-:Y:S02]  /*48be0*/  @!P1 IMAD.MOV.U32 R7, RZ, RZ, R6 ;  /* 0x000000ffff079224 */ /* 0x004fe400078e0006 */
[----:B------:R-:W-:Y:S01]  /*48bf0*/  @!P1 IMAD.MOV.U32 R6, RZ, RZ, R24 ;  /* 0x000000ffff069224 */ /* 0x000fe200078e0018 */
[----:B------:R0:W-:Y:S04]  /*48c00*/  STL [R1+0x572c], R14 ;  /* 0x00572c0e01007387 */ /* 0x0001e80000100800 */
[----:B0-----:R-:W2:Y:S01]  /*48c10*/  LDL R14, [R1+0xf0] ;  /* 0x0000f000010e7983 */ /* 0x001ea20000100800 */
[----:B------:R-:W-:Y:S06]  /*48c20*/  BAR.SYNC.DEFER_BLOCKING 0x0 ;  /* 0x0000000000007b1d */ /* 0x000fec0000010000 */
[----:B------:R0:W-:Y:S04]  /*48c30*/  STL [R1+0x5728], R23 ;  /* 0x0057281701007387 */ /* 0x0001e80000100800 */
[----:B0-----:R-:W3:Y:S04]  /*48c40*/  LDL R23, [R1+0xec] ;  /* 0x0000ec0001177983 */ /* 0x001ee80000100800 */
[----:B------:R-:W-:Y:S04]  /*48c50*/  STL [R1+0x5724], R8 ;  /* 0x0057240801007387 */ /* 0x000fe80000100800 */
[----:B------:R-:W-:Y:S04]  /*48c60*/  STL [R1+0x5720], R3 ;  /* 0x0057200301007387 */ /* 0x000fe80000100800 */
[----:B------:R-:W4:Y:S04]  /*48c70*/  LDL R24, [R1+0x34dc] ;  /* 0x0034dc0001187983 */ /* 0x000f280000100800 */
        /* <DEDUP_REMOVED lines=16> */
[----:B--2---:R-:W2:Y:S04]  /*48d80*/  @!P1 LDG.E.U8 R14, desc[UR32][R6.64] ;  /* 0x00000020060e9981 */ /* 0x004ea8000c1e1100 */
[----:B--2---:R0:W-:Y:S04]  /*48d90*/  @!P1 STL [R1+0xf0], R14 ;  /* 0x0000f00e01009387 */ /* 0x0041e80000100800 */
[----:B0-----:R-:W2:Y:S04]  /*48da0*/  LDL.LU R14, [R1+0x572c] ;  /* 0x00572c00010e7983 */ /* 0x001ea80000300800 */
[----:B------:R-:W5:Y:S04]  /*48db0*/  LDL R6, [R1+0x346c] ;  /* 0x00346c0001067983 */ /* 0x000f680000100800 */
[----:B------:R-:W5:Y:S01]  /*48dc0*/  LDL R7, [R1+0x3498] ;  /* 0x0034980001077983 */ /* 0x000f620000100800 */
[----:B------:R-:W-:-:S02]  /*48dd0*/  PRMT R8, RZ, 0x7610, R8 ;  /* 0x00007610ff087816 */ /* 0x000fc40000000008 */
[----:B-----5:R-:W-:-:S04]  /*48de0*/  @!P1 LOP3.LUT R7, R7, R6, RZ, 0x3c, !PT ;  /* 0x0000000607079212 */ /* 0x020fc800078e3cff */
[----:B------:R-:W-:-:S04]  /*48df0*/  @!P1 LOP3.LUT R6, R7, R6, RZ, 0x3c, !PT ;  /* 0x0000000607069212 */ /* 0x000fc800078e3cff */
[----:B------:R-:W-:-:S05]  /*48e00*/  @!P1 LOP3.LUT R7, R7, R6, RZ, 0x3c, !PT ;  /* 0x0000000607079212 */ /* 0x000fca00078e3cff */
[----:B---3--:R-:W3:Y:S04]  /*48e10*/  @!P1 LDG.E.U8 R23, desc[UR32][R6.64] ;  /* 0x0000002006179981 */ /* 0x008ee8000c1e1100 */
[----:B---3--:R0:W-:Y:S04]  /*48e20*/  @!P1 STL [R1+0xec], R23 ;  /* 0x0000ec1701009387 */ /* 0x0081e80000100800 */
[----:B0-----:R-:W3:Y:S04]  /*48e30*/  LDL.LU R23, [R1+0x5728] ;  /* 0x0057280001177983 */ /* 0x001ee80000300800 */
[----:B------:R-:W5:Y:S04]  /*48e40*/  LDL R6, [R1+0x3464] ;  /* 0x0034640001067983 */ /* 0x000f680000100800 */
[----:B------:R-:W5:Y:S01]  /*48e50*/  LDL R7, [R1+0x34a8] ;  /* 0x0034a80001077983 */ /* 0x000f620000100800 */
[----:B------:R-:W-:-:S02]  /*48e60*/  PRMT R28, RZ, 0x7610, R28 ;  /* 0x00007610ff1c7816 */ /* 0x000fc4000000001c */
[----:B-----5:R-:W-:-:S04]  /*48e70*/  @!P1 LOP3.LUT R7, R7, R6, RZ, 0x3c, !PT ;  /* 0x0000000607079212 */ /* 0x020fc800078e3cff */
[----:B------:R-:W-:-:S04]  /*48e80*/  @!P1 LOP3.LUT R6, R7, R6, RZ, 0x3c, !PT ;  /* 0x0000000607069212 */ /* 0x000fc800078e3cff */
[----:B------:R-:W-:-:S05]  /*48e90*/  @!P1 LOP3.LUT R7, R7, R6, RZ, 0x3c, !PT ;  /* 0x0000000607079212 */ /* 0x000fca00078e3cff */
[----:B------:R-:W5:Y:S04]  /*48ea0*/  @!P1 LDG.E.U8 R8, desc[UR32][R6.64] ;  /* 0x0000002006089981 */ /* 0x000f68000c1e1100 */
[----:B-----5:R0:W-:Y:S04]  /*48eb0*/  STL [R1+0xe8], R8 ;  /* 0x0000e80801007387 */ /* 0x0201e80000100800 */
[----:B0-----:R-:W5:Y:S04]  /*48ec0*/  LDL.LU R8, [R1+0x5724] ;  /* 0x0057240001087983 */ /* 0x001f680000300800 */
[----:B------:R-:W4:Y:S04]  /*48ed0*/  LDL R6, [R1+0x3478] ;  /* 0x0034780001067983 */ /* 0x000f280000100800 */
[----:B------:R-:W4:Y:S01]  /*48ee0*/  LDL R7, [R1+0x34b8] ;  /* 0x0034b80001077983 */ /* 0x000f220000100800 */
[----:B------:R-:W-:-:S02]  /*48ef0*/  PRMT R3, RZ, 0x7610, R3 ;  /* 0x00007610ff037816 */ /* 0x000fc40000000003 */
[----:B----4-:R-:W-:-:S04]  /*48f00*/  @!P1 LOP3.LUT R7, R7, R6, RZ, 0x3c, !PT ;  /* 0x0000000607079212 */ /* 0x010fc800078e3cff */
[----:B------:R-:W-:-:S04]  /*48f10*/  @!P1 LOP3.LUT R6, R7, R6, RZ, 0x3c, !PT ;  /* 0x0000000607069212 */ /* 0x000fc800078e3cff */
[----:B------:R-:W-:-:S05]  /*48f20*/  @!P1 LOP3.LUT R7, R7, R6, RZ, 0x3c, !PT ;  /* 0x0000000607079212 */ /* 0x000fca00078e3cff */
[----:B------:R-:W4:Y:S04]  /*48f30*/  @!P1 LDG.E.U8 R28, desc[UR32][R6.64] ;  /* 0x00000020061c9981 */ /* 0x000f28000c1e1100 */
[----:B------:R-:W2:Y:S04]  /*48f40*/  LDL R6, [R1+0x3488] ;  /* 0x0034880001067983 */ /* 0x000ea80000100800 */
[----:B------:R-:W2:Y:S04]  /*48f50*/  LDL R7, [R1+0x34cc] ;  /* 0x0034cc0001077983 */ /* 0x000ea80000100800 */
[----:B----4-:R0:W-:Y:S04]  /*48f60*/  STL [R1+0xe4], R28 ;  /* 0x0000e41c01007387 */ /* 0x0101e80000100800 */
[----:B0-----:R-:W4:Y:S01]  /*48f70*/  LDL R28, [R1+0x351c] ;  /* 0x00351c00011c7983 */ /* 0x001f220000100800 */
[----:B------:R-:W-:-:S02]  /*48f80*/  PRMT R0, RZ, 0x7610, R0 ;  /* 0x00007610ff007816 */ /* 0x000fc40000000000 */
[----:B--2---:R-:W-:-:S04]  /*48f90*/  @!P1 LOP3.LUT R7, R7, R6, RZ, 0x3c, !PT ;  /* 0x0000000607079212 */ /* 0x004fc800078e3cff */
[----:B------:R-:W-:-:S04]  /*48fa0*/  @!P1 LOP3.LUT R6, R7, R6, RZ, 0x3c, !PT ;  /* 0x0000000607069212 */ /* 0x000fc800078e3cff */
[----:B------:R-:W-:-:S05]  /*48fb0*/  @!P1 LOP3.LUT R7, R7, R6, RZ, 0x3c, !PT ;  /* 0x0000000607079212 */ /* 0x000fca00078e3cff */
[----:B------:R-:W2:Y:S04]  /*48fc0*/  @!P1 LDG.E.U8 R3, desc[UR32][R6.64] ;  /* 0x0000002006039981 */ /* 0x000ea8000c1e1100 */
[----:B--2---:R0:W-:Y:S04]  /*48fd0*/  STL [R1+0xe0], R3 ;  /* 0x0000e00301007387 */ /* 0x0041e80000100800 */
[----:B0-----:R-:W2:Y:S04]  /*48fe0*/  LDL.LU R3, [R1+0x5720] ;  /* 0x0057200001037983 */ /* 0x001ea80000300800 */
[----:B------:R-:W3:Y:S01]  /*48ff0*/  LDL R7, [R1+0x34a0] ;  /* 0x0034a00001077983 */ /* 0x000ee20000100800 */
[----:B------:R-:W-:Y:S01]  /*49000*/  @!P1 IMAD.MOV.U32 R6, RZ, RZ, R24 ;  /* 0x000000ffff069224 */ /* 0x000fe200078e0018 */
[----:B------:R-:W-:-:S02]  /*49010*/  PRMT R12, RZ, 0x7610, R12 ;  /* 0x00007610ff0c7816 */ /* 0x000fc4000000000c */
[----:B------:R-:W5:Y:S04]  /*49020*/  LDL R24, [R1+0x3528] ;  /* 0x0035280001187983 */ /* 0x000f680000100800 */
[----:B---3--:R-:W3:Y:S04]  /*49030*/  @!P1 LDG.E.U8 R0, desc[UR32][R6.64] ;  /* 0x0000002006009981 */ /* 0x008ee8000c1e1100 */
[----:B---3--:R0:W-:Y:S04]  /*49040*/  STL [R1+0xdc], R0 ;  /* 0x0000dc0001007387 */ /* 0x0081e80000100800 */
[----:B0-----:R-:W3:Y:S04]  /*49050*/  LDL.LU R0, [R1+0x571c] ;  /* 0x00571c0001007983 */ /* 0x001ee80000300800 */
[----:B------:R-:W4:Y:S04]  /*49060*/  LDL R6, [R1+0x34b0] ;  /* 0x0034b00001067983 */ /* 0x000f280000100800 */
[----:B------:R-:W4:Y:S01]  /*49070*/  LDL R7, [R1+0x34ec] ;  /* 0x0034ec0001077983 */ /* 0x000f220000100800 */
[----:B------:R-:W-:-:S02]  /*49080*/  PRMT R16, RZ, 0x7610, R16 ;  /* 0x00007610ff107816 */ /* 0x000fc40000000010 */
[----:B----4-:R-:W-:-:S04]  /*49090*/  @!P1 LOP3.LUT R7, R7, R6, RZ, 0x3c, !PT ;  /* 0x0000000607079212 */ /* 0x010fc800078e3cff */
[----:B------:R-:W-:-:S04]  /*490a0*/  @!P1 LOP3.LUT R6, R7, R6, RZ, 0x3c, !PT ;  /* 0x0000000607069212 */ /* 0x000fc800078e3cff */
[----:B------:R-:W-:-:S05]  /*490b0*/  @!P1 LOP3.LUT R7, R7, R6, RZ, 0x3c, !PT ;  /* 0x0000000607079212 */ /* 0x000fca00078e3cff */
[----:B------:R-:W4:Y:S04]  /*490c0*/  @!P1 LDG.E.U8 R12, desc[UR32][R6.64] ;  /* 0x00000020060c9981 */ /* 0x000f28000c1e1100 */
[----:B----4-:R0:W-:Y:S04]  /*490d0*/  STL [R1+0xd8], R12 ;  /* 0x0000d80c01007387 */ /* 0x0101e80000100800 */
[----:B0-----:R-:W4:Y:S04]  /*490e0*/  LDL.LU R12, [R1+0x5718] ;  /* 0x00571800010c7983 */ /* 0x001f280000300800 */
[----:B------:R-:W2:Y:S04]  /*490f0*/  LDL R6, [R1+0x34c4] ;  /* 0x0034c40001067983 */ /* 0x000ea80000100800 */
[----:B------:R-:W2:Y:S01]  /*49100*/  LDL R7, [R1+0x34fc] ;  /* 0x0034fc0001077983 */ /* 0x000ea20000100800 */
[----:B------:R-:W-:-:S02]  /*49110*/  PRMT R4, RZ, 0x7610, R4 ;  /* 0x00007610ff047816 */ /* 0x000fc40000000004 */
[----:B--2---:R-:W-:-:S04]  /*49120*/  @!P1 LOP3.LUT R7, R7, R6, RZ, 0x3c, !PT ;  /* 0x0000000607079212 */ /* 0x004fc800078e3cff */
[----:B------:R-:W-:-:S04]  /*49130*/  @!P1 LOP3.LUT R6, R7, R6, RZ, 0x3c, !PT ;  /* 0x0000000607069212 */ /* 0x000fc800078e3cff */
[----:B------:R-:W-:-:S05]  /*49140*/  @!P1 LOP3.LUT R7, R7, R6, RZ, 0x3c, !PT ;  /* 0x0000000607079212 */ /* 0x000fca00078e3cff */
[----:B------:R-:W2:Y:S04]  /*49150*/  @!P1 LDG.E.U8 R16, desc[UR32][R6.64] ;  /* 0x0000002006109981 */ /* 0x000ea8000c1e1100 */
[----:B--2---:R0:W-:Y:S04]  /*49160*/  STL [R1+0xd4], R16 ;  /* 0x0000d41001007387 */ /* 0x0041e80000100800 */
[----:B0-----:R-:W2:Y:S04]  /*49170*/  LDL.LU R16, [R1+0x5714] ;  /* 0x0057140001107983 */ /* 0x001ea80000300800 */
        /* <DEDUP_REMOVED lines=9> */
[----:B------:R-:W3:Y:S01]  /*49210*/  LDL R7, [R1+0x34e4] ;  /* 0x0034e40001077983 */ /* 0x000ee20000100800 */
[----:B------:R-:W-:Y:S01]  /*49220*/  @!P1 IMAD.MOV.U32 R6, RZ, RZ, R28 ;  /* 0x000000ffff069224 */ /* 0x000fe200078e001c */
[----:B------:R-:W-:-:S02]  /*49230*/  PRMT R13, RZ, 0x7610, R13 ;  /* 0x00007610ff0d7816 */ /* 0x000fc4000000000d */
[----:B------:R-:W4:Y:S04]  /*49240*/  LDL R28, [R1+0x3534] ;  /* 0x00353400011c7983 */ /* 0x000f280000100800 */
[----:B---3--:R0:W3:Y:S04]  /*49250*/  @!P1 LDG.E.U8 R11, desc[UR32][R6.64] ;  /* 0x00000020060b9981 */ /* 0x0080e8000c1e1100 */
[----:B------:R-:W2:Y:S01]  /*49260*/  LDL R7, [R1+0x34f4] ;  /* 0x0034f40001077983 */ /* 0x000ea20000100800 */
[----:B0-----:R-:W-:-:S03]  /*49270*/  @!P1 IMAD.MOV.U32 R6, RZ, RZ, R24 ;  /* 0x000000ffff069224 */ /* 0x001fc600078e0018 */
[----:B---3--:R0:W-:Y:S01]  /*49280*/  STL [R1+0xcc], R11 ;  /* 0x0000cc0b01007387 */ /* 0x0081e20000100800 */
[----:B------:R-:W-:-:S03]  /*49290*/  PRMT R29, RZ, 0x7610, R29 ;  /* 0x00007610ff1d7816 */ /* 0x000fc6000000001d */
[----:B------:R-:W3:Y:S04]  /*492a0*/  LDL R24, [R1+0x3544] ;  /* 0x0035440001187983 */ /* 0x000ee80000100800 */
[----:B--2---:R1:W2:Y:S04]  /*492b0*/  @!P1 LDG.E.U8 R13, desc[UR32][R6.64] ;  /* 0x00000020060d9981 */ /* 0x0042a8000c1e1100 */
[----:B0-----:R-:W5:Y:S04]  /*492c0*/  LDL R11, [R1+0x3568] ;  /* 0x00356800010b7983 */ /* 0x001f680000100800 */
[----:B------:R-:W1:Y:S04]  /*492d0*/  LDL R6, [R1+0x3504] ;  /* 0x0035040001067983 */ /* 0x000e680000100800 */
[----:B------:R-:W1:Y:S02]  /*492e0*/  LDL R7, [R1+0x3538] ;  /* 0x0035380001077983 */ /* 0x000e640000100800 */
[----:B-1----:R-:W-:-:S04]  /*492f0*/  @!P1 LOP3.LUT R7, R7, R6, RZ, 0x3c, !PT ;  /* 0x0000000607079212 */ /* 0x002fc800078e3cff */
[----:B------:R-:W-:-:S04]  /*49300*/  @!P1 LOP3.LUT R6, R7, R6, RZ, 0x3c, !PT ;  /* 0x0000000607069212 */ /* 0x000fc800078e3cff */
[----:B------:R-:W-:-:S05]  /*49310*/  @!P1 LOP3.LUT R7, R7, R6, RZ, 0x3c, !PT ;  /* 0x0000000607079212 */ /* 0x000fca00078e3cff */
[----:B------:R-:W4:Y:S04]  /*49320*/  @!P1 LDG.E.U8 R29, desc[UR32][R6.64] ;  /* 0x00000020061d9981 */ /* 0x000f28000c1e1100 */
[----:B--2---:R0:W-:Y:S04]  /*49330*/  STL [R1+0xc8], R13 ;  /* 0x0000c80d01007387 */ /* 0x0041e80000100800 */
[----:B0-----:R-:W2:Y:S04]  /*49340*/  LDL R13, [R1+0x3578] ;  /* 0x00357800010d7983 */ /* 0x001ea80000100800 */
[----:B----4-:R0:W-:Y:S04]  /*49350*/  STL [R1+0xc4], R29 ;  /* 0x0000c41d01007387 */ /* 0x0101e80000100800 */
[----:B0-----:R-:W4:Y:S04]  /*49360*/  LDL.LU R29, [R1+0x570c] ;  /* 0x00570c00011d7983 */ /* 0x001f280000300800 */
[----:B------:R-:W3:Y:S04]  /*49370*/  LDL R6, [R1+0x3514] ;  /* 0x0035140001067983 */ /* 0x000ee80000100800 */
[----:B------:R-:W3:Y:S01]  /*49380*/  LDL R7, [R1+0x3548] ;  /* 0x0035480001077983 */ /* 0x000ee20000100800 */
[----:B------:R-:W-:-:S02]  /*49390*/  PRMT R27, RZ, 0x7610, R27 ;  /* 0x00007610ff1b7816 */ /* 0x000fc4000000001b */
[----:B---3--:R-:W-:-:S04]  /*493a0*/  @!P1 LOP3.LUT R7, R7, R6, RZ, 0x3c, !PT ;  /* 0x0000000607079212 */ /* 0x008fc800078e3cff */
[----:B------:R-:W-:-:S04]  /*493b0*/  @!P1 LOP3.LUT R6, R7, R6, RZ, 0x3c, !PT ;  /* 0x0000000607069212 */ /* 0x000fc800078e3cff */
[----:B------:R-:W-:-:S05]  /*493c0*/  @!P1 LOP3.LUT R7, R7, R6, RZ, 0x3c, !PT ;  /* 0x0000000607079212 */ /* 0x000fca00078e3cff */
[----:B------:R-:W3:Y:S04]  /*493d0*/  @!P1 LDG.E.U8 R27, desc[UR32][R6.64] ;  /* 0x00000020061b9981 */ /* 0x000ee8000c1e1100 */
[----:B---3--:R0:W-:Y:S04]  /*493e0*/  STL [R1+0xc0], R27 ;  /* 0x0000c01b01007387 */ /* 0x0081e80000100800 */
[----:B0-----:R-:W3:Y:S04]  /*493f0*/  LDL.LU R27, [R1+0x5708] ;  /* 0x00570800011b7983 */ /* 0x001ee80000300800 */
[----:B------:R-:W5:Y:S04]  /*49400*/  LDL R6, [R1+0x3524] ;  /* 0x0035240001067983 */ /* 0x000f680000100800 */
[----:B------:R-:W5:Y:S01]  /*49410*/  LDL R7, [R1+0x3558] ;  /* 0x0035580001077983 */ /* 0x000f620000100800 */
[----:B------:R-:W-:-:S02]  /*49420*/  PRMT R15, RZ, 0x7610, R15 ;  /* 0x00007610ff0f7816 */ /* 0x000fc4000000000f */
[----:B------:R-:W-:Y:S02]  /*49430*/  PRMT R10, RZ, 0x7610, R10 ;  /* 0x00007610ff0a7816 */ /* 0x000fe4000000000a */
[----:B-----5:R-:W-:-:S04]  /*49440*/  @!P1 LOP3.LUT R7, R7, R6, RZ, 0x3c, !PT ;  /* 0x0000000607079212 */ /* 0x020fc800078e3cff */
[----:B------:R-:W-:-:S04]  /*49450*/  @!P1 LOP3.LUT R6, R7, R6, RZ, 0x3c, !PT ;  /* 0x0000000607069212 */ /* 0x000fc800078e3cff */
[----:B------:R-:W-:-:S05]  /*49460*/  @!P1 LOP3.LUT R7, R7, R6, RZ, 0x3c, !PT ;  /* 0x0000000607079212 */ /* 0x000fca00078e3cff */
[----:B------:R0:W5:Y:S02]  /*49470*/  @!P1 LDG.E.U8 R15, desc[UR32][R6.64] ;  /* 0x00000020060f9981 */ /* 0x000164000c1e1100 */
[----:B0-----:R-:W-:Y:S02]  /*49480*/  @!P1 IMAD.MOV.U32 R6, RZ, RZ, R11 ;  /* 0x000000ffff069224 */ /* 0x001fe400078e000b */
[----:B------:R-:W-:-:S05]  /*49490*/  @!P1 IMAD.MOV.U32 R7, RZ, RZ, R28 ;  /* 0x000000ffff079224 */ /* 0x000fca00078e001c */
[----:B------:R2:W4:Y:S01]  /*494a0*/  @!P1 LDG.E.U8 R10, desc[UR32][R6.64] ;  /* 0x00000020060a9981 */ /* 0x000522000c1e1100 */
[----:B------:R-:W-:Y:S01]  /*494b0*/  PRMT R9, RZ, 0x7610, R9 ;  /* 0x00007610ff097816 */ /* 0x000fe20000000009 */
[----:B--2---:R-:W-:Y:S02]  /*494c0*/  @!P1 IMAD.MOV.U32 R6, RZ, RZ, R13 ;  /* 0x000000ffff069224 */ /* 0x004fe400078e000d */
[----:B------:R-:W-:-:S05]  /*494d0*/  @!P1 IMAD.MOV.U32 R7, RZ, RZ, R24 ;  /* 0x000000ffff079224 */ /* 0x000fca00078e0018 */
[----:B------:R0:W2:Y:S04]  /*494e0*/  @!P1 LDG.E.U8 R9, desc[UR32][R6.64] ;  /* 0x0000002006099981 */ /* 0x0000a8000c1e1100 */
[----:B-----5:R1:W-:Y:S04]  /*494f0*/  STL [R1+0xbc], R15 ;  /* 0x0000bc0f01007387 */ /* 0x0203e80000100800 */
[----:B------:R-:W5:Y:S04]  /*49500*/  LDL R11, [R1+0x3574] ;  /* 0x00357400010b7983 */ /* 0x000f680000100800 */
[----:B-1----:R-:W3:Y:S04]  /*49510*/  LDL R15, [R1+0x3598] ;  /* 0x00359800010f7983 */ /* 0x002ee80000100800 */
[----:B----4-:R1:W-:Y:S04]  /*49520*/  STL [R1+0xb8], R10 ;  /* 0x0000b80a01007387 */ /* 0x0103e80000100800 */
[----:B------:R-:W0:Y:S04]  /*49530*/  LDL R6, [R1+0x3554] ;  /* 0x0035540001067983 */ /* 0x000e280000100800 */
[----:B------:R-:W0:Y:S01]  /*49540*/  LDL R7, [R1+0x3588] ;  /* 0x0035880001077983 */ /* 0x000e220000100800 */
[----:B------:R-:W-:-:S03]  /*49550*/  PRMT R25, RZ, 0x7610, R25 ;  /* 0x00007610ff197816 */ /* 0x000fc60000000019 */
[----:B-1----:R-:W4:Y:S04]  /*49560*/  LDL R10, [R1+0x35a8] ;  /* 0x0035a800010a7983 */ /* 0x002f280000100800 */
[----:B------:R-:W5:Y:S04]  /*49570*/  LDL R28, [R1+0x3584] ;  /* 0x00358400011c7983 */ /* 0x000f680000100800 */
[----:B------:R-:W5:Y:S04]  /*49580*/  LDL R24, [R1+0x35b8] ;  /* 0x0035b80001187983 */ /* 0x000f680000100800 */
[----:B------:R-:W5:Y:S01]  /*49590*/  LDL R13, [R1+0x3594] ;  /* 0x00359400010d7983 */ /* 0x000f620000100800 */
[----:B0-----:R-:W-:-:S04]  /*495a0*/  @!P1 LOP3.LUT R7, R7, R6, RZ, 0x3c, !PT ;  /* 0x0000000607079212 */ /* 0x001fc800078e3cff */
[----:B------:R-:W-:-:S04]  /*495b0*/  @!P1 LOP3.LUT R6, R7, R6, RZ, 0x3c, !PT ;  /* 0x0000000607069212 */ /* 0x000fc800078e3cff */
[----:B------:R-:W-:-:S05]  /*495c0*/  @!P1 LOP3.LUT R7, R7, R6, RZ, 0x3c, !PT ;  /* 0x0000000607079212 */ /* 0x000fca00078e3cff */
[----:B------:R-:W3:Y:S04]  /*495d0*/  @!P1 LDG.E.U8 R25, desc[UR32][R6.64] ;  /* 0x0000002006199981 */ /* 0x000ee8000c1e1100 */
[----:B--2---:R0:W-:Y:S04]  /*495e0*/  STL [R1+0xb4], R9 ;  /* 0x0000b40901007387 */ /* 0x0041e80000100800 */
[----:B0-----:R-:W2:Y:S04]  /*495f0*/  LDL R9, [R1+0x35c8] ;  /* 0x0035c80001097983 */ /* 0x001ea80000100800 */
[----:B---3--:R0:W-:Y:S04]  /*49600*/  STL [R1+0xb0], R25 ;  /* 0x0000b01901007387 */ /* 0x0081e80000100800 */
[----:B0-----:R-:W3:Y:S04]  /*49610*/  LDL.LU R25, [R1+0x5704] ;  /* 0x0057040001197983 */ /* 0x001ee80000300800 */
[----:B------:R-:W4:Y:S01]  /*49620*/  LDL R7, [R1+0x3564] ;  /* 0x0035640001077983 */ /* 0x000f220000100800 */
[----:B------:R-:W-:Y:S01]  /*49630*/  PRMT R14, RZ, 0x7610, R14 ;  /* 0x00007610ff0e7816 */ /* 0x000fe2000000000e */
[----:B------:R-:W-:Y:S01]  /*49640*/  @!P1 IMAD.MOV.U32 R6, RZ, RZ, R15 ;  /* 0x000000ffff069224 */ /* 0x000fe200078e000f */
[----:B------:R-:W-:Y:S01]  /*49650*/  PRMT R26, RZ, 0x7610, R26 ;  /* 0x00007610ff1a7816 */ /* 0x000fe2000000001a */
[----:B------:R-:W3:Y:S04]  /*49660*/  LDL R15, [R1+0x35a4] ;  /* 0x0035a400010f7983 */ /* 0x000ee80000100800 */
[----:B----4-:R0:W4:Y:S01]  /*49670*/  @!P1 LDG.E.U8 R14, desc[UR32][R6.64] ;  /* 0x00000020060e9981 */ /* 0x010122000c1e1100 */
[----:B------:R-:W-:Y:S01]  /*49680*/  PRMT R23, RZ, 0x7610, R23 ;  /* 0x00007610ff177816 */ /* 0x000fe20000000017 */
[----:B0-----:R-:W-:-:S02]  /*49690*/  @!P1 IMAD.MOV.U32 R6, RZ, RZ, R10 ;  /* 0x000000ffff069224 */ /* 0x001fc400078e000a */
[----:B-----5:R-:W-:-:S05]  /*496a0*/  @!P1 IMAD.MOV.U32 R7, RZ, RZ, R11 ;  /* 0x000000ffff079224 */ /* 0x020fca00078e000b */
[----:B------:R0:W5:Y:S02]  /*496b0*/  @!P1 LDG.E.U8 R26, desc[UR32][R6.64] ;  /* 0x00000020061a9981 */ /* 0x000164000c1e1100 */
[----:B0-----:R-:W-:Y:S02]  /*496c0*/  @!P1 IMAD.MOV.U32 R6, RZ, RZ, R24 ;  /* 0x000000ffff069224 */ /* 0x001fe400078e0018 */
[----:B------:R-:W-:-:S05]  /*496d0*/  @!P1 IMAD.MOV.U32 R7, RZ, RZ, R28 ;  /* 0x000000ffff079224 */ /* 0x000fca00078e001c */
[----:B------:R2:W5:Y:S04]  /*496e0*/  @!P1 LDG.E.U8 R23, desc[UR32][R6.64] ;  /* 0x0000002006179981 */ /* 0x000568000c1e1100 */
[----:B----4-:R0:W-:Y:S04]  /*496f0*/  STL [R1+0xac], R14 ;  /* 0x0000ac0e01007387 */ /* 0x0101e80000100800 */
[----:B------:R-:W4:Y:S04]  /*49700*/  LDL R11, [R1+0x35b4] ;  /* 0x0035b400010b7983 */ /* 0x000f280000100800 */
[----:B------:R-:W4:Y:S04]  /*49710*/  LDL R10, [R1+0x35e8] ;  /* 0x0035e800010a7983 */ /* 0x000f280000100800 */
[----:B0-----:R-:W4:Y:S01]  /*49720*/  LDL R14, [R1+0x35d8] ;  /* 0x0035d800010e7983 */ /* 0x001f220000100800 */
[----:B------:R-:W-:Y:S01]  /*49730*/  PRMT R8, RZ, 0x7610, R8 ;  /* 0x00007610ff087816 */ /* 0x000fe20000000008 */
[----:B--2---:R-:W-:-:S02]  /*49740*/  @!P1 IMAD.MOV.U32 R6, RZ, RZ, R9 ;  /* 0x000000ffff069224 */ /* 0x004fc400078e0009 */
[----:B------:R-:W-:Y:S01]  /*49750*/  @!P1 IMAD.MOV.U32 R7, RZ, RZ, R13 ;  /* 0x000000ffff079224 */ /* 0x000fe200078e000d */
[----:B------:R-:W-:-:S04]  /*49760*/  PRMT R3, RZ, 0x7610, R3 ;  /* 0x00007610ff037816 */ /* 0x000fc80000000003 */
[----:B------:R3:W2:Y:S01]  /*49770*/  @!P1 LDG.E.U8 R8, desc[UR32][R6.64] ;  /* 0x0000002006089981 */ /* 0x0006a2000c1e1100 */
[----:B------:R-:W-:Y:S01]  /*49780*/  PRMT R0, RZ, 0x7610, R0 ;  /* 0x00007610ff007816 */ /* 0x000fe20000000000 */
[----:B---3--:R-:W-:Y:S02]  /*49790*/  @!P1 IMAD.MOV.U32 R7, RZ, RZ, R15 ;  /* 0x000000ffff079224 */ /* 0x008fe400078e000f */
[----:B-----5:R0:W-:Y:S04]  /*497a0*/  STL [R1+0xa8], R26 ;  /* 0x0000a81a01007387 */ /* 0x0201e80000100800 */
[----:B0-----:R-:W3:Y:S04]  /*497b0*/  LDL.LU R26, [R1+0x5700] ;  /* 0x00570000011a7983 */ /* 0x001ee80000300800 */
[----:B------:R0:W-:Y:S04]  /*497c0*/  STL [R1+0xa4], R23 ;  /* 0x0000a41701007387 */ /* 0x0001e80000100800 */
[----:B------:R-:W5:Y:S04]  /*497d0*/  LDL R13, [R1+0x35f8] ;  /* 0x0035f800010d7983 */ /* 0x000f680000100800 */
[----:B------:R-:W3:Y:S04]  /*497e0*/  LDL R9, [R1+0x35d4] ;  /* 0x0035d40001097983 */ /* 0x000ee80000100800 */
[----:B0-----:R-:W3:Y:S01]  /*497f0*/  LDL R23, [R1+0x35c4] ;  /* 0x0035c40001177983 */ /* 0x001ee20000100800 */
[----:B----4-:R-:W-:-:S05]  /*49800*/  @!P1 IMAD.MOV.U32 R6, RZ, RZ, R14 ;  /* 0x000000ffff069224 */ /* 0x010fca00078e000e */
[----:B------:R0:W4:Y:S02]  /*49810*/  @!P1 LDG.E.U8 R3, desc[UR32][R6.64] ;  /* 0x0000002006039981 */ /* 0x000124000c1e1100 */
[----:B0-----:R-:W-:Y:S02]  /*49820*/  @!P1 IMAD.MOV.U32 R6, RZ, RZ, R10 ;  /* 0x000000ffff069224 */ /* 0x001fe400078e000a */
[----:B------:R-:W-:-:S05]  /*49830*/  @!P1 IMAD.MOV.U32 R7, RZ, RZ, R11 ;  /* 0x000000ffff079224 */ /* 0x000fca00078e000b */
[----:B------:R5:W4:Y:S04]  /*49840*/  @!P1 LDG.E.U8 R0, desc[UR32][R6.64] ;  /* 0x0000002006009981 */ /* 0x000b28000c1e1100 */
[----:B--2---:R0:W-:Y:S01]  /*49850*/  STL [R1+0xa0], R8 ;  /* 0x0000a00801007387 */ /* 0x0041e20000100800 */
[----:B------:R-:W-:-:S03]  /*49860*/  PRMT R12, RZ, 0x7610, R12 ;  /* 0x00007610ff0c7816 */ /* 0x000fc6000000000c */
[----:B0-----:R-:W2:Y:S01]  /*49870*/  LDL R8, [R1+0x3608] ;  /* 0x0036080001087983 */ /* 0x001ea20000100800 */
[----:B-----5:R-:W-:Y:S02]  /*49880*/  @!P1 IMAD.MOV.U32 R6, RZ, RZ, R13 ;  /* 0x000000ffff069224 */ /* 0x020fe400078e000d */
[----:B---3--:R-:W-:-:S05]  /*49890*/  @!P1 IMAD.MOV.U32 R7, RZ, RZ, R23 ;  /* 0x000000ffff079224 */ /* 0x008fca00078e0017 */
[----:B------:R0:W3:Y:S04]  /*498a0*/  @!P1 LDG.E.U8 R12, desc[UR32][R6.64] ;  /* 0x00000020060c9981 */ /* 0x0000e8000c1e1100 */
[----:B----4-:R-:W-:Y:S04]  /*498b0*/  STL [R1+0x5690], R3 ;  /* 0x0056900301007387 */ /* 0x010fe80000100800 */
[----:B------:R-:W4:Y:S04]  /*498c0*/  LDL R15, [R1+0x35e4] ;  /* 0x0035e400010f7983 */ /* 0x000f280000100800 */
[----:B------:R-:W5:Y:S04]  /*498d0*/  LDL R14, [R1+0x3618] ;  /* 0x00361800010e7983 */ /* 0x000f680000100800 */
[----:B------:R-:W5:Y:S04]  /*498e0*/  LDL R11, [R1+0x35f4] ;  /* 0x0035f400010b7983 */ /* 0x000f680000100800 */
[----:B------:R-:W5:Y:S04]  /*498f0*/  LDL R10, [R1+0x3628] ;  /* 0x00362800010a7983 */ /* 0x000f680000100800 */
[----:B------:R-:W-:Y:S04]  /*49900*/  STL [R1+0x5684], R0 ;  /* 0x0056840001007387 */ /* 0x000fe80000100800 */
[----:B------:R-:W5:Y:S04]  /*49910*/  LDL R24, [R1+0x3604] ;  /* 0x0036040001187983 */ /* 0x000f680000100800 */
[----:B------:R-:W5:Y:S01]  /*49920*/  LDL R23, [R1+0x3638] ;  /* 0x0036380001177983 */ /* 0x000f620000100800 */
[----:B------:R-:W-:-:S02]  /*49930*/  PRMT R16, RZ, 0x7610, R16 ;  /* 0x00007610ff107816 */ /* 0x000fc40000000010 */
[----:B0-----:R-:W-:Y:S01]  /*49940*/  PRMT R6, RZ, 0x7610, R6 ;  /* 0x00007610ff067816 */ /* 0x001fe20000000006 */
[----:B------:R-:W5:Y:S01]  /*49950*/  LDL R13, [R1+0x3614] ;  /* 0x00361400010d7983 */ /* 0x000f620000100800 */
[----:B------:R-:W-:-:S03]  /*49960*/  PRMT R7, RZ, 0x7610, R7 ;  /* 0x00007610ff077816 */ /* 0x000fc60000000007 */
[----:B--2---:R4:W2:Y:S04]  /*49970*/  @!P1 LDG.E.U8 R16, desc[UR32][R8.64] ;  /* 0x0000002008109981 */ /* 0x0048a8000c1e1100 */
[----:B---3--:R0:W-:Y:S04]  /*49980*/  STL [R1+0x8c], R12 ;  /* 0x00008c0c01007387 */ /* 0x0081e80000100800 */
[----:B0-----:R-:W3:Y:S01]  /*49990*/  LDL R12, [R1+0x3648] ;  /* 0x00364800010c7983 */ /* 0x001ee20000100800 */
[----:B----4-:R-:W-:Y:S02]  /*499a0*/  @!P1 IMAD.MOV.U32 R9, RZ, RZ, R15 ;  /* 0x000000ffff099224 */ /* 0x010fe400078e000f */
[----:B-----5:R-:W-:-:S05]  /*499b0*/  @!P1 IMAD.MOV.U32 R8, RZ, RZ, R14 ;  /* 0x000000ffff089224 */ /* 0x020fca00078e000e */
[----:B------:R0:W4:Y:S04]  /*499c0*/  @!P1 LDG.E.U8 R6, desc[UR32][R8.64] ;  /* 0x0000002008069981 */ /* 0x000128000c1e1100 */
[----:B------:R1:W5:Y:S01]  /*499d0*/  @!P1 LDG.E.U8 R7, desc[UR32][R10.64] ;  /* 0x000000200a079981 */ /* 0x000362000c1e1100 */
[----:B0-----:R-:W-:Y:S01]  /*499e0*/  PRMT R8, RZ, 0x7610, R8 ;  /* 0x00007610ff087816 */ /* 0x001fe20000000008 */
[----:B-1----:R-:W-:Y:S02]  /*499f0*/  @!P1 IMAD.MOV.U32 R11, RZ, RZ, R24 ;  /* 0x000000ffff0b9224 */ /* 0x002fe400078e0018 */
[----:B------:R-:W-:-:S05]  /*49a00*/  @!P1 IMAD.MOV.U32 R10, RZ, RZ, R23 ;  /* 0x000000ffff0a9224 */ /* 0x000fca00078e0017 */
[----:B------:R-:W5:Y:S01]  /*49a10*/  @!P1 LDG.E.U8 R8, desc[UR32][R10.64] ;  /* 0x000000200a089981 */ /* 0x000f62000c1e1100 */
[----:B------:R-:W-:-:S03]  /*49a20*/  PRMT R9, RZ, 0x7610, R9 ;  /* 0x00007610ff097816 */ /* 0x000fc60000000009 */
[----:B--2---:R-:W-:Y:S04]  /*49a30*/  STL [R1+0x56bc], R16 ;  /* 0x0056bc1001007387 */ /* 0x004fe80000100800 */
[----:B------:R-:W2:Y:S04]  /*49a40*/  LDL R28, [R1+0x3650] ;  /* 0x00365000011c7983 */ /* 0x000ea80000100800 */
[----:B---3--:R2:W3:Y:S04]  /*49a50*/  @!P1 LDG.E.U8 R9, desc[UR32][R12.64] ;  /* 0x000000200c099981 */ /* 0x0084e8000c1e1100 */
[----:B----4-:R0:W-:Y:S04]  /*49a60*/  STL [R1+0x5694], R6 ;  /* 0x0056940601007387 */ /* 0x0101e80000100800 */
[----:B------:R-:W4:Y:S04]  /*49a70*/  LDL R15, [R1+0x3634] ;  /* 0x00363400010f7983 */ /* 0x000f280000100800 */
[----:B------:R-:W4:Y:S04]  /*49a80*/  LDL R14, [R1+0x3658] ;  /* 0x00365800010e7983 */ /* 0x000f280000100800 */
[----:B-----5:R-:W-:Y:S04]  /*49a90*/  STL [R1+0x5688], R7 ;  /* 0x0056880701007387 */ /* 0x020fe80000100800 */
[----:B------:R-:W-:Y:S04]  /*49aa0*/  STL [R1+0x5680], R8 ;  /* 0x0056800801007387 */ /* 0x000fe80000100800 */
[----:B------:R-:W5:Y:S01]  /*49ab0*/  LDL R13, [R1+0x3624] ;  /* 0x00362400010d7983 */ /* 0x000f620000100800 */
[----:B------:R-:W-:Y:S01]  /*49ac0*/  PRMT R10, RZ, 0x7610, R10 ;  /* 0x00007610ff0a7816 */ /* 0x000fe2000000000a */
[----:B--2---:R-:W-:Y:S01]  /*49ad0*/  @!P1 IMAD.MOV.U32 R12, RZ, RZ, R28 ;  /* 0x000000ffff0c9224 */ /* 0x004fe200078e001c */
[----:B------:R-:W-:Y:S01]  /*49ae0*/  PRMT R11, RZ, 0x7610, R11 ;  /* 0x00007610ff0b7816 */ /* 0x000fe2000000000b */
[----:B------:R-:W2:Y:S04]  /*49af0*/  LDL R24, [R1+0x149c] ;  /* 0x00149c0001187983 */ /* 0x000ea80000100800 */
[----:B------:R-:W2:Y:S04]  /*49b00*/  LDL R23, [R1+0x3474] ;  /* 0x0034740001177983 */ /* 0x000ea80000100800 */
[----:B-----5:R-:W5:Y:S04]  /*49b10*/  @!P1 LDG.E.U8 R10, desc[UR32][R12.64] ;  /* 0x000000200c0a9981 */ /* 0x020f68000c1e1100 */
[----:B---3--:R-:W-:Y:S04]  /*49b20*/  STL [R1+0x56c0], R9 ;  /* 0x0056c00901007387 */ /* 0x008fe80000100800 */
[----:B----4-:R1:W3:Y:S04]  /*49b30*/  @!P1 LDG.E.U8 R11, desc[UR32][R14.64] ;  /* 0x000000200e0b9981 */ /* 0x0102e8000c1e1100 */
[----:B-----5:R-:W-:Y:S04]  /*49b40*/  STL [R1+0x5698], R10 ;  /* 0x0056980a01007387 */ /* 0x020fe80000100800 */
[----:B------:R-:W1:Y:S04]  /*49b50*/  LDL R14, [R1+0x3640] ;  /* 0x00364000010e7983 */ /* 0x000e680000100800 */
[----:B------:R-:W1:Y:S01]  /*49b60*/  LDL R15, [R1+0x3660] ;  /* 0x00366000010f7983 */ /* 0x000e620000100800 */
[----:B------:R-:W-:-:S02]  /*49b70*/  PRMT R12, RZ, 0x7610, R12 ;  /* 0x00007610ff0c7816 */ /* 0x000fc4000000000c */
[----:B0-----:R-:W-:Y:S01]  /*49b80*/  PRMT R6, RZ, 0x7610, R6 ;  /* 0x00007610ff067816 */ /* 0x001fe20000000006 */
[----:B------:R-:W4:Y:S01]  /*49b90*/  LDL R28, [R1+0x34a4] ;  /* 0x0034a400011c7983 */ /* 0x000f220000100800 */
[----:B-1----:R-:W-:-:S04]  /*49ba0*/  @!P1 LOP3.LUT R15, R15, R14, RZ, 0x3c, !PT ;  /* 0x0000000e0f0f9212 */ /* 0x002fc800078e3cff */
[----:B------:R-:W-:-:S04]  /*49bb0*/  @!P1 LOP3.LUT R14, R15, R14, RZ, 0x3c, !PT ;  /* 0x0000000e0f0e9212 */ /* 0x000fc800078e3cff */
[----:B------:R-:W-:-:S05]  /*49bc0*/  @!P1 LOP3.LUT R15, R15, R14, RZ, 0x3c, !PT ;  /* 0x0000000e0f0f9212 */ /* 0x000fca00078e3cff */
[----:B------:R2:W5:Y:S04]  /*49bd0*/  @!P1 LDG.E.U8 R12, desc[UR32][R14.64] ;  /* 0x000000200e0c9981 */ /* 0x000568000c1e1100 */
[----:B---3--:R-:W-:Y:S01]  /*49be0*/  STL [R1+0x568c], R11 ;  /* 0x00568c0b01007387 */ /* 0x008fe20000100800 */
[----:B--2---:R-:W-:Y:S02]  /*49bf0*/  @!P0 IMAD.MOV.U32 R14, RZ, RZ, R23 ;  /* 0x000000ffff0e8224 */ /* 0x004fe400078e0017 */
[----:B------:R-:W-:-:S05]  /*49c00*/  @!P0 IMAD.MOV.U32 R15, RZ, RZ, R24 ;  /* 0x000000ffff0f8224 */ /* 0x000fca00078e0018 */
[----:B------:R0:W2:Y:S04]  /*49c10*/  @!P0 LDG.E.U8 R6, desc[UR32][R14.64] ;  /* 0x000000200e068981 */ /* 0x0000a8000c1e1100 */
[----:B-----5:R-:W-:Y:S04]  /*49c20*/  STL [R1+0x567c], R12 ;  /* 0x00567c0c01007387 */ /* 0x020fe80000100800 */
[----:B------:R-:W0:Y:S04]  /*49c30*/  LDL R14, [R1+0x3470] ;  /* 0x00347000010e7983 */ /* 0x000e280000100800 */
[----:B------:R-:W0:Y:S01]  /*49c40*/  LDL R15, [R1+0x3480] ;  /* 0x00348000010f7983 */ /* 0x000e220000100800 */
[----:B------:R-:W-:-:S03]  /*49c50*/  PRMT R2, RZ, 0x7610, R2 ;  /* 0x00007610ff027816 */ /* 0x000fc60000000002 */
[----:B------:R-:W3:Y:S04]  /*49c60*/  LDL R24, [R1+0x349c] ;  /* 0x00349c0001187983 */ /* 0x000ee80000100800 */
[----:B------:R-:W5:Y:S01]  /*49c70*/  LDL R23, [R1+0x34d8] ;  /* 0x0034d80001177983 */ /* 0x000f620000100800 */
[----:B0-----:R-:W-:-:S04]  /*49c80*/  @!P0 LOP3.LUT R15, R15, R14, RZ, 0x3c, !PT ;  /* 0x0000000e0f0f8212 */ /* 0x001fc800078e3cff */
        /* <DEDUP_REMOVED lines=11> */
[----:B------:R-:W2:Y:S01]  /*49d40*/  @!P0 LDG.E.U8 R17, desc[UR32][R14.64] ;  /* 0x000000200e118981 */ /* 0x000ea2000c1e1100 */
[----:B------:R-:W-:-:S03]  /*49d50*/  PRMT R18, RZ, 0x7610, R18 ;  /* 0x00007610ff127816 */ /* 0x000fc60000000012 */
[----:B--2---:R0:W-:Y:S04]  /*49d60*/  STL [R1+0x80], R17 ;  /* 0x0000801101007387 */ /* 0x0041e80000100800 */
[----:B0-----:R-:W2:Y:S04]  /*49d70*/  LDL.LU R17, [R1+0x56f8] ;  /* 0x0056f80001117983 */ /* 0x001ea80000300800 */
[----:B------:R-:W3:Y:S01]  /*49d80*/  LDL R15, [R1+0x3460] ;  /* 0x00346000010f7983 */ /* 0x000ee20000100800 */
[----:B------:R-:W-:-:S03]  /*49d90*/  @!P0 IMAD.MOV.U32 R14, RZ, RZ, R28 ;  /* 0x000000ffff0e8224 */ /* 0x000fc600078e001c */
[----:B------:R-:W4:Y:S04]  /*49da0*/  LDL R28, [R1+0x34f8] ;  /* 0x0034f800011c7983 */ /* 0x000f280000100800 */
[----:B---3--:R-:W3:Y:S04]  /*49db0*/  @!P0 LDG.E.U8 R18, desc[UR32][R14.64] ;  /* 0x000000200e128981 */ /* 0x008ee8000c1e1100 */
[----:B---3--:R0:W-:Y:S04]  /*49dc0*/  STL [R1+0x7c], R18 ;  /* 0x00007c1201007387 */ /* 0x0081e80000100800 */
        /* <DEDUP_REMOVED lines=10> */
[----:B------:R-:W2:Y:S04]  /*49e70*/  LDL R14, [R1+0x3484] ;  /* 0x00348400010e7983 */ /* 0x000ea80000100800 */
[----:B------:R-:W2:Y:S01]  /*49e80*/  LDL R15, [R1+0x34c8] ;  /* 0x0034c800010f7983 */ /* 0x000ea20000100800 */
[----:B------:R-:W-:-:S02]  /*49e90*/  PRMT R20, RZ, 0x7610, R20 ;  /* 0x00007610ff147816 */ /* 0x000fc40000000014 */
[----:B------:R-:W-:Y:S02]  /*49ea0*/  PRMT R22, RZ, 0x7610, R22 ;  /* 0x00007610ff167816 */ /* 0x000fe40000000016 */
[----:B--2---:R-:W-:-:S04]  /*49eb0*/  @!P0 LOP3.LUT R15, R15, R14, RZ, 0x3c, !PT ;  /* 0x0000000e0f0f8212 */ /* 0x004fc800078e3cff */
[----:B------:R-:W-:-:S04]  /*49ec0*/  @!P0 LOP3.LUT R14, R15, R14, RZ, 0x3c, !PT ;  /* 0x0000000e0f0e8212 */ /* 0x000fc800078e3cff */
[----:B------:R-:W-:-:S05]  /*49ed0*/  @!P0 LOP3.LUT R15, R15, R14, RZ, 0x3c, !PT ;  /* 0x0000000e0f0f8212 */ /* 0x000fca00078e3cff */
[----:B------:R0:W2:Y:S02]  /*49ee0*/  @!P0 LDG.E.U8 R20, desc[UR32][R14.64] ;  /* 0x000000200e148981 */ /* 0x0000a4000c1e1100 */
[----:B0-----:R-:W-:Y:S02]  /*49ef0*/  @!P0 IMAD.MOV.U32 R14, RZ, RZ, R23 ;  /* 0x000000ffff0e8224 */ /* 0x001fe400078e0017 */
[----:B------:R-:W-:-:S05]  /*49f00*/  @!P0 IMAD.MOV.U32 R15, RZ, RZ, R24 ;  /* 0x000000ffff0f8224 */ /* 0x000fca00078e0018 */
[----:B------:R-:W4:Y:S04]  /*49f10*/  @!P0 LDG.E.U8 R22, desc[UR32][R14.64] ;  /* 0x000000200e168981 */ /* 0x000f28000c1e1100 */
[----:B--2---:R0:W-:Y:S04]  /*49f20*/  STL [R1+0x74], R20 ;  /* 0x0000741401007387 */ /* 0x0041e80000100800 */
[----:B0-----:R-:W2:Y:S04]  /*49f30*/  LDL.LU R20, [R1+0x56ec] ;  /* 0x0056ec0001147983 */ /* 0x001ea80000300800 */
[----:B------:R-:W3:Y:S04]  /*49f40*/  LDL R24, [R1+0x34f0] ;  /* 0x0034f00001187983 */ /* 0x000ee80000100800 */
[----:B------:R-:W5:Y:S04]  /*49f50*/  LDL R23, [R1+0x352c] ;  /* 0x00352c0001177983 */ /* 0x000f680000100800 */
        /* <DEDUP_REMOVED lines=25> */
[----:B-----5:R-:W-:Y:S04]  /*4a0f0*/  STL [R1+0x64], R4 ;  /* 0x0000640401007387 */ /* 0x020fe80000100800 */
[----:B------:R-:W5:Y:S04]  /*4a100*/  LDL R14, [R1+0x34e0] ;  /* 0x0034e000010e7983 */ /* 0x000f680000100800 */
[----:B------:R-:W5:Y:S01]  /*4a110*/  LDL R15, [R1+0x3518] ;  /* 0x00351800010f7983 */ /* 0x000f620000100800 */
[----:B------:R-:W-:-:S02]  /*4a120*/  PRMT R29, RZ, 0x7610, R29 ;  /* 0x00007610ff1d7816 */ /* 0x000fc4000000001d */
[----:B-----5:R-:W-:-:S04]  /*4a130*/  @!P0 LOP3.LUT R15, R15, R14, RZ, 0x3c, !PT ;  /* 0x0000000e0f0f8212 */ /* 0x020fc800078e3cff */
[----:B------:R-:W-:-:S04]  /*4a140*/  @!P0 LOP3.LUT R14, R15, R14, RZ, 0x3c, !PT ;  /* 0x0000000e0f0e8212 */ /* 0x000fc800078e3cff */
[----:B------:R-:W-:-:S05]  /*4a150*/  @!P0 LOP3.LUT R15, R15, R14, RZ, 0x3c, !PT ;  /* 0x0000000e0f0f8212 */ /* 0x000fca00078e3cff */
[----:B------:R0:W5:Y:S01]  /*4a160*/  @!P0 LDG.E.U8 R29, desc[UR32][R14.64] ;  /* 0x000000200e1d8981 */ /* 0x000162000c1e1100 */
[----:B------:R-:W-:Y:S01]  /*4a170*/  PRMT R8, RZ, 0x7610, R8 ;  /* 0x00007610ff087816 */ /* 0x000fe20000000008 */
[----:B0-----:R-:W-:Y:S02]  /*4a180*/  @!P0 IMAD.MOV.U32 R14, RZ, RZ, R23 ;  /* 0x000000ffff0e8224 */ /* 0x001fe400078e0017 */
[----:B------:R-:W-:-:S05]  /*4a190*/  @!P0 IMAD.MOV.U32 R15, RZ, RZ, R24 ;  /* 0x000000ffff0f8224 */ /* 0x000fca00078e0018 */
[----:B------:R4:W2:Y:S04]  /*4a1a0*/  @!P0 LDG.E.U8 R8, desc[UR32][R14.64] ;  /* 0x000000200e088981 */ /* 0x0008a8000c1e1100 */
[----:B-----5:R0:W-:Y:S04]  /*4a1b0*/  STL [R1+0x60], R29 ;  /* 0x0000601d01007387 */ /* 0x0201e80000100800 */
[----:B------:R-:W5:Y:S01]  /*4a1c0*/  LDL R15, [R1+0x3500] ;  /* 0x00350000010f7983 */ /* 0x000f620000100800 */
[----:B------:R-:W-:Y:S01]  /*4a1d0*/  PRMT R27, RZ, 0x7610, R27 ;  /* 0x00007610ff1b7816 */ /* 0x000fe2000000001b */
[----:B----4-:R-:W-:-:S02]  /*4a1e0*/  @!P0 IMAD.MOV.U32 R14, RZ, RZ, R28 ;  /* 0x000000ffff0e8224 */ /* 0x010fc400078e001c */
[----:B------:R-:W4:Y:S04]  /*4a1f0*/  LDL R24, [R1+0x3530] ;  /* 0x0035300001187983 */ /* 0x000f280000100800 */
[----:B0-----:R-:W3:Y:S04]  /*4a200*/  LDL R29, [R1+0x355c] ;  /* 0x00355c00011d7983 */ /* 0x001ee80000100800 */
[----:B------:R-:W4:Y:S04]  /*4a210*/  LDL R23, [R1+0x356c] ;  /* 0x00356c0001177983 */ /* 0x000f280000100800 */
[----:B--2---:R0:W-:Y:S01]  /*4a220*/  STL [R1+0x569c], R8 ;  /* 0x00569c0801007387 */ /* 0x0041e20000100800 */
[----:B------:R-:W-:-:S03]  /*4a230*/  PRMT R25, RZ, 0x7610, R25 ;  /* 0x00007610ff197816 */ /* 0x000fc60000000019 */
[----:B------:R-:W2:Y:S04]  /*4a240*/  LDL R28, [R1+0x3540] ;  /* 0x00354000011c7983 */ /* 0x000ea80000100800 */
[----:B0-----:R-:W3:Y:S04]  /*4a250*/  LDL R8, [R1+0x354c] ;  /* 0x00354c0001087983 */ /* 0x001ee80000100800 */
[----:B-----5:R3:W5:Y:S04]  /*4a260*/  @!P0 LDG.E.U8 R27, desc[UR32][R14.64] ;  /* 0x000000200e1b8981 */ /* 0x020768000c1e1100 */
[----:B------:R-:W4:Y:S01]  /*4a270*/  LDL R15, [R1+0x3510] ;  /* 0x00351000010f7983 */ /* 0x000f220000100800 */
[----:B---3--:R-:W-:-:S03]  /*4a280*/  @!P0 IMAD.MOV.U32 R14, RZ, RZ, R8 ;  /* 0x000000ffff0e8224 */ /* 0x008fc600078e0008 */
[----:B-----5:R0:W-:Y:S04]  /*4a290*/  STL [R1+0x58], R27 ;  /* 0x0000581b01007387 */ /* 0x0201e80000100800 */
[----:B----4-:R1:W3:Y:S01]  /*4a2a0*/  @!P0 LDG.E.U8 R25, desc[UR32][R14.64] ;  /* 0x000000200e198981 */ /* 0x0102e2000c1e1100 */
[----:B------:R-:W-:Y:S02]  /*4a2b0*/  PRMT R11, RZ, 0x7610, R11 ;  /* 0x00007610ff0b7816 */ /* 0x000fe4000000000b */
[----:B------:R-:W-:Y:S01]  /*4a2c0*/  PRMT R12, RZ, 0x7610, R12 ;  /* 0x00007610ff0c7816 */ /* 0x000fe2000000000c */
[----:B0-----:R-:W4:Y:S04]  /*4a2d0*/  LDL R27, [R1+0x357c] ;  /* 0x00357c00011b7983 */ /* 0x001f280000100800 */
[----:B------:R-:W5:Y:S01]  /*4a2e0*/  LDL R15, [R1+0x3520] ;  /* 0x00352000010f7983 */ /* 0x000f620000100800 */
[----:B-1----:R-:W-:-:S05]  /*4a2f0*/  @!P0 IMAD.MOV.U32 R14, RZ, RZ, R29 ;  /* 0x000000ffff0e8224 */ /* 0x002fca00078e001d */
[----:B-----5:R0:W5:Y:S02]  /*4a300*/  @!P0 LDG.E.U8 R11, desc[UR32][R14.64] ;  /* 0x000000200e0b8981 */ /* 0x020164000c1e1100 */
[----:B0-----:R-:W-:Y:S02]  /*4a310*/  @!P0 IMAD.MOV.U32 R14, RZ, RZ, R23 ;  /* 0x000000ffff0e8224 */ /* 0x001fe400078e0017 */
[----:B------:R-:W-:-:S05]  /*4a320*/  @!P0 IMAD.MOV.U32 R15, RZ, RZ, R24 ;  /* 0x000000ffff0f8224 */ /* 0x000fca00078e0018 */
[----:B------:R2:W5:Y:S04]  /*4a330*/  @!P0 LDG.E.U8 R12, desc[UR32][R14.64] ;  /* 0x000000200e0c8981 */ /* 0x000568000c1e1100 */
[----:B---3--:R0:W-:Y:S04]  /*4a340*/  STL [R1+0x54], R25 ;  /* 0x0000541901007387 */ /* 0x0081e80000100800 */
[----:B------:R-:W3:Y:S04]  /*4a350*/  LDL R8, [R1+0x358c] ;  /* 0x00358c0001087983 */ /* 0x000ee80000100800 */
[----:B0-----:R-:W3:Y:S01]  /*4a360*/  LDL R25, [R1+0x3550] ;  /* 0x0035500001197983 */ /* 0x001ee20000100800 */
[----:B--2---:R-:W-:Y:S01]  /*4a370*/  @!P0 IMAD.MOV.U32 R15, RZ, RZ, R28 ;  /* 0x000000ffff0f8224 */ /* 0x004fe200078e001c */
[----:B------:R-:W-:Y:S01]  /*4a380*/  PRMT R9, RZ, 0x7610, R9 ;  /* 0x00007610ff097816 */ /* 0x000fe20000000009 */
[----:B----4-:R-:W-:-:S05]  /*4a390*/  @!P0 IMAD.MOV.U32 R14, RZ, RZ, R27 ;  /* 0x000000ffff0e8224 */ /* 0x010fca00078e001b */
[----:B------:R3:W2:Y:S01]  /*4a3a0*/  @!P0 LDG.E.U8 R9, desc[UR32][R14.64] ;  /* 0x000000200e098981 */ /* 0x0006a2000c1e1100 */
[----:B------:R-:W-:-:S03]  /*4a3b0*/  PRMT R10, RZ, 0x7610, R10 ;  /* 0x00007610ff0a7816 */ /* 0x000fc6000000000a */
[----:B-----5:R-:W-:Y:S04]  /*4a3c0*/  STL [R1+0x56a0], R11 ;  /* 0x0056a00b01007387 */ /* 0x020fe80000100800 */
[----:B------:R-:W4:Y:S04]  /*4a3d0*/  LDL R24, [R1+0x3560] ;  /* 0x0035600001187983 */ /* 0x000f280000100800 */
[----:B------:R-:W5:Y:S04]  /*4a3e0*/  LDL R23, [R1+0x359c] ;  /* 0x00359c0001177983 */ /* 0x000f680000100800 */
[----:B------:R0:W-:Y:S04]  /*4a3f0*/  STL [R1+0x56a4], R12 ;  /* 0x0056a40c01007387 */ /* 0x0001e80000100800 */
[----:B------:R-:W5:Y:S04]  /*4a400*/  LDL R28, [R1+0x3570] ;  /* 0x00357000011c7983 */ /* 0x000f680000100800 */
[----:B0-----:R-:W5:Y:S01]  /*4a410*/  LDL R12, [R1+0x35ac] ;  /* 0x0035ac00010c7983 */ /* 0x001f620000100800 */
[----:B---3--:R-:W-:-:S02]  /*4a420*/  @!P0 IMAD.MOV.U32 R14, RZ, RZ, R8 ;  /* 0x000000ffff0e8224 */ /* 0x008fc400078e0008 */
[----:B------:R-:W-:-:S05]  /*4a430*/  @!P0 IMAD.MOV.U32 R15, RZ, RZ, R25 ;  /* 0x000000ffff0f8224 */ /* 0x000fca00078e0019 */
[----:B------:R4:W3:Y:S01]  /*4a440*/  @!P0 LDG.E.U8 R10, desc[UR32][R14.64] ;  /* 0x000000200e0a8981 */ /* 0x0008e2000c1e1100 */
[----:B------:R-:W-:Y:S02]  /*4a450*/  PRMT R7, RZ, 0x7610, R7 ;  /* 0x00007610ff077816 */ /* 0x000fe40000000007 */
[----:B------:R-:W-:Y:S01]  /*4a460*/  PRMT R16, RZ, 0x7610, R16 ;  /* 0x00007610ff107816 */ /* 0x000fe20000000010 */
[----:B--2---:R0:W-:Y:S04]  /*4a470*/  STL [R1+0x56c4], R9 ;  /* 0x0056c40901007387 */ /* 0x0041e80000100800 */
[----:B------:R-:W2:Y:S04]  /*4a480*/  LDL R27, [R1+0x3580] ;  /* 0x00358000011b7983 */ /* 0x000ea80000100800 */
[----:B------:R-:W2:Y:S04]  /*4a490*/  LDL R25, [R1+0x3590] ;  /* 0x0035900001197983 */ /* 0x000ea80000100800 */
[----:B0-----:R-:W2:Y:S04]  /*4a4a0*/  LDL R9, [R1+0x35bc] ;  /* 0x0035bc0001097983 */ /* 0x001ea80000100800 */
[----:B------:R-:W2:Y:S01]  /*4a4b0*/  LDL R8, [R1+0x35cc] ;  /* 0x0035cc0001087983 */ /* 0x000ea20000100800 */
[----:B----4-:R-:W-:-:S02]  /*4a4c0*/  @!P0 IMAD.MOV.U32 R15, RZ, RZ, R24 ;  /* 0x000000ffff0f8224 */ /* 0x010fc400078e0018 */
[----:B-----5:R-:W-:-:S05]  /*4a4d0*/  @!P0 IMAD.MOV.U32 R14, RZ, RZ, R23 ;  /* 0x000000ffff0e8224 */ /* 0x020fca00078e0017 */
[----:B------:R0:W4:Y:S02]  /*4a4e0*/  @!P0 LDG.E.U8 R7, desc[UR32][R14.64] ;  /* 0x000000200e078981 */ /* 0x000124000c1e1100 */
[----:B0-----:R-:W-:Y:S01]  /*4a4f0*/  @!P0 IMAD.MOV.U32 R15, RZ, RZ, R28 ;  /* 0x000000ffff0f8224 */ /* 0x001fe200078e001c */
[----:B------:R-:W-:Y:S01]  /*4a500*/  PRMT R26, RZ, 0x7610, R26 ;  /* 0x00007610ff1a7816 */ /* 0x000fe2000000001a */
[----:B------:R-:W-:Y:S01]  /*4a510*/  LDS.U8 R28, [R5+UR4+0x2200] ;  /* 0x00220004051c7984 */ /* 0x000fe20008000000 */
[----:B------:R-:W-:-:S05]  /*4a520*/  @!P0 IMAD.MOV.U32 R14, RZ, RZ, R12 ;  /* 0x000000ffff0e8224 */ /* 0x000fca00078e000c */
[----:B------:R2:W5:Y:S04]  /*4a530*/  @!P0 LDG.E.U8 R16, desc[UR32][R14.64] ;  /* 0x000000200e108981 */ /* 0x000568000c1e1100 */
[----:B---3--:R0:W-:Y:S04]  /*4a540*/  STL [R1+0x56a8], R10 ;  /* 0x0056a80a01007387 */ /* 0x0081e80000100800 */
[----:B------:R-:W3:Y:S04]  /*4a550*/  LDL R24, [R1+0x35a0] ;  /* 0x0035a00001187983 */ /* 0x000ee80000100800 */
[----:B------:R-:W3:Y:S01]  /*4a560*/  LDL R23, [R1+0x35dc] ;  /* 0x0035dc0001177983 */ /* 0x000ee20000100800 */
[----:B--2---:R-:W-:Y:S01]  /*4a570*/  @!P0 IMAD.MOV.U32 R15, RZ, RZ, R27 ;  /* 0x000000ffff0f8224 */ /* 0x004fe200078e001b */
[----:B------:R-:W-:Y:S01]  /*4a580*/  PRMT R3, RZ, 0x7610, R3 ;  /* 0x00007610ff037816 */ /* 0x000fe20000000003 */
[----:B------:R-:W-:-:S05]  /*4a590*/  @!P0 IMAD.MOV.U32 R14, RZ, RZ, R9 ;  /* 0x000000ffff0e8224 */ /* 0x000fca00078e0009 */
[----:B------:R1:W2:Y:S01]  /*4a5a0*/  @!P0 LDG.E.U8 R26, desc[UR32][R14.64] ;  /* 0x000000200e1a8981 */ /* 0x0002a2000c1e1100 */
[----:B------:R-:W-:Y:S01]  /*4a5b0*/  PRMT R0, RZ, 0x7610, R0 ;  /* 0x00007610ff007816 */ /* 0x000fe20000000000 */
[----:B-1----:R-:W-:Y:S02]  /*4a5c0*/  @!P0 IMAD.MOV.U32 R14, RZ, RZ, R8 ;  /* 0x000000ffff0e8224 */ /* 0x002fe400078e0008 */
[----:B------:R-:W-:-:S05]  /*4a5d0*/  @!P0 IMAD.MOV.U32 R15, RZ, RZ, R25 ;  /* 0x000000ffff0f8224 */ /* 0x000fca00078e0019 */
[----:B------:R3:W2:Y:S04]  /*4a5e0*/  @!P0 LDG.E.U8 R3, desc[UR32][R14.64] ;  /* 0x000000200e038981 */ /* 0x0006a8000c1e1100 */
[----:B----4-:R-:W-:Y:S04]  /*4a5f0*/  STL [R1+0x56ac], R7 ;  /* 0x0056ac0701007387 */ /* 0x010fe80000100800 */
[----:B------:R-:W4:Y:S04]  /*4a600*/  LDL R12, [R1+0x35ec] ;  /* 0x0035ec00010c7983 */ /* 0x000f280000100800 */
[----:B-----5:R1:W-:Y:S04]  /*4a610*/  STL [R1+0x2c], R16 ;  /* 0x00002c1001007387 */ /* 0x0203e80000100800 */
[----:B0-----:R-:W5:Y:S04]  /*4a620*/  LDL R10, [R1+0x35c0] ;  /* 0x0035c000010a7983 */ /* 0x001f680000100800 */
[----:B------:R-:W5:Y:S04]  /*4a630*/  LDL R9, [R1+0x35fc] ;  /* 0x0035fc0001097983 */ /* 0x000f680000100800 */
[----:B-1----:R-:W5:Y:S01]  /*4a640*/  LDL R16, [R1+0x35b0] ;  /* 0x0035b00001107983 */ /* 0x002f620000100800 */
[----:B---3--:R-:W-:-:S02]  /*4a650*/  @!P0 IMAD.MOV.U32 R14, RZ, RZ, R23 ;  /* 0x000000ffff0e8224 */ /* 0x008fc400078e0017 */
[----:B------:R-:W-:Y:S01]  /*4a660*/  @!P0 IMAD.MOV.U32 R15, RZ, RZ, R24 ;  /* 0x000000ffff0f8224 */ /* 0x000fe200078e0018 */
[----:B------:R-:W3:Y:S04]  /*4a670*/  LDL R8, [R1+0x35d0] ;  /* 0x0035d00001087983 */ /* 0x000ee80000100800 */
[----:B------:R-:W3:Y:S04]  /*4a680*/  LDL R7, [R1+0x360c] ;  /* 0x00360c0001077983 */ /* 0x000ee80000100800 */
[----:B------:R4:W3:Y:S01]  /*4a690*/  @!P0 LDG.E.U8 R0, desc[UR32][R14.64] ;  /* 0x000000200e008981 */ /* 0x0008e2000c1e1100 */
[----:B------:R-:W-:-:S02]  /*4a6a0*/  PRMT R11, RZ, 0x7610, R11 ;  /* 0x00007610ff0b7816 */ /* 0x000fc4000000000b */
[----:B------:R-:W-:Y:S01]  /*4a6b0*/  PRMT R2, RZ, 0x7610, R2 ;  /* 0x00007610ff027816 */ /* 0x000fe20000000002 */
[----:B------:R-:W-:Y:S01]  /*4a6c0*/  LDS.U8 R23, [R5+UR4+0x2008] ;  /* 0x0020080405177984 */ /* 0x000fe20008000000 */
[----:B------:R-:W-:-:S03]  /*4a6d0*/  PRMT R13, RZ, 0x7610, R13 ;  /* 0x00007610ff0d7816 */ /* 0x000fc6000000000d */
[----:B--2---:R0:W-:Y:S01]  /*4a6e0*/  STL [R1+0x56b0], R3 ;  /* 0x0056b00301007387 */ /* 0x0041e20000100800 */
[----:B----4-:R-:W-:Y:S02]  /*4a6f0*/  @!P0 IMAD.MOV.U32 R14, RZ, RZ, R12 ;  /* 0x000000ffff0e8224 */ /* 0x010fe400078e000c */
[----:B-----5:R-:W-:-:S05]  /*4a700*/  @!P0 IMAD.MOV.U32 R15, RZ, RZ, R16 ;  /* 0x000000ffff0f8224 */ /* 0x020fca00078e0010 */
[----:B------:R1:W2:Y:S02]  /*4a710*/  @!P0 LDG.E.U8 R11, desc[UR32][R14.64] ;  /* 0x000000200e0b8981 */ /* 0x0002a4000c1e1100 */
[----:B-1----:R-:W-:Y:S02]  /*4a720*/  @!P0 IMAD.MOV.U32 R14, RZ, RZ, R9 ;  /* 0x000000ffff0e8224 */ /* 0x002fe400078e0009 */
[----:B------:R-:W-:-:S05]  /*4a730*/  @!P0 IMAD.MOV.U32 R15, RZ, RZ, R10 ;  /* 0x000000ffff0f8224 */ /* 0x000fca00078e000a */
[----:B------:R1:W4:Y:S04]  /*4a740*/  @!P0 LDG.E.U8 R2, desc[UR32][R14.64] ;  /* 0x000000200e028981 */ /* 0x000328000c1e1100 */
[----:B---3--:R3:W-:Y:S04]  /*4a750*/  STL [R1+0x56b4], R0 ;  /* 0x0056b40001007387 */ /* 0x0087e80000100800 */
[----:B0-----:R-:W5:Y:S01]  /*4a760*/  LDL R3, [R1+0x35e0] ;  /* 0x0035e00001037983 */ /* 0x001f620000100800 */
[----:B-1----:R-:W-:Y:S02]  /*4a770*/  @!P0 IMAD.MOV.U32 R14, RZ, RZ, R7 ;  /* 0x000000ffff0e8224 */ /* 0x002fe400078e0007 */
[----:B------:R-:W-:Y:S01]  /*4a780*/  @!P0 IMAD.MOV.U32 R15, RZ, RZ, R8 ;  /* 0x000000ffff0f8224 */ /* 0x000fe200078e0008 */
[----:B------:R-:W5:Y:S04]  /*4a790*/  LDL R16, [R1+0x35f0] ;  /* 0x0035f00001107983 */ /* 0x000f680000100800 */
[----:B------:R5:W5:Y:S04]  /*4a7a0*/  @!P0 LDG.E.U8 R13, desc[UR32][R14.64] ;  /* 0x000000200e0d8981 */ /* 0x000b68000c1e1100 */
[----:B---3--:R-:W3:Y:S04]  /*4a7b0*/  LDL R0, [R1+0x361c] ;  /* 0x00361c0001007983 */ /* 0x008ee80000100800 */
[----:B------:R-:W3:Y:S04]  /*4a7c0*/  LDL R12, [R1+0x362c] ;  /* 0x00362c00010c7983 */ /* 0x000ee80000100800 */
[----:B----4-:R-:W-:Y:S04]  /*4a7d0*/  STL [R1+0x56c8], R2 ;  /* 0x0056c80201007387 */ /* 0x010fe80000100800 */
[----:B--2---:R0:W-:Y:S04]  /*4a7e0*/  STL [R1+0x1c], R11 ;  /* 0x00001c0b01007387 */ /* 0x0041e80000100800 */
[----:B------:R-:W2:Y:S04]  /*4a7f0*/  LDL R10, [R1+0x363c] ;  /* 0x00363c00010a7983 */ /* 0x000ea80000100800 */
[----:B------:R-:W4:Y:S04]  /*4a800*/  LDL R9, [R1+0x3610] ;  /* 0x0036100001097983 */ /* 0x000f280000100800 */
[----:B0-----:R-:W4:Y:S04]  /*4a810*/  LDL R11, [R1+0x3600] ;  /* 0x00360000010b7983 */ /* 0x001f280000100800 */
[----:B------:R-:W4:Y:S01]  /*4a820*/  LDL R8, [R1+0x3644] ;  /* 0x0036440001087983 */ /* 0x000f220000100800 */
[----:B-----5:R-:W-:-:S03]  /*4a830*/  @!P0 IMAD.MOV.U32 R15, RZ, RZ, R3 ;  /* 0x000000ffff0f8224 */ /* 0x020fc600078e0003 */
[----:B------:R-:W-:Y:S04]  /*4a840*/  STL [R1+0x56b8], R13 ;  /* 0x0056b80d01007387 */ /* 0x000fe80000100800 */
[----:B------:R-:W-:Y:S04]  /*4a850*/  STL [R1+0x28], R26 ;  /* 0x0000281a01007387 */ /* 0x000fe80000100800 */
[----:B------:R-:W5:Y:S04]  /*4a860*/  LDL R7, [R1+0x3620] ;  /* 0x0036200001077983 */ /* 0x000f680000100800 */
[----:B------:R-:W5:Y:S01]  /*4a870*/  LDL R3, [R1+0x364c] ;  /* 0x00364c0001037983 */ /* 0x000f620000100800 */
[----:B---3--:R-:W-:-:S03]  /*4a880*/  @!P0 IMAD.MOV.U32 R14, RZ, RZ, R0 ;  /* 0x000000ffff0e8224 */ /* 0x008fc600078e0000 */
[----:B------:R-:W3:Y:S04]  /*4a890*/  LDL R2, [R1+0x3630] ;  /* 0x0036300001027983 */ /* 0x000ee80000100800 */
[----:B------:R-:W3:Y:S01]  /*4a8a0*/  LDL R0, [R1+0x3654] ;  /* 0x0036540001007983 */ /* 0x000ee20000100800 */
[----:B------:R-:W-:Y:S02]  /*4a8b0*/  PRMT R17, RZ, 0x7610, R17 ;  /* 0x00007610ff117816 */ /* 0x000fe40000000011 */
[----:B------:R-:W-:-:S04]  /*4a8c0*/  PRMT R18, RZ, 0x7610, R18 ;  /* 0x00007610ff127816 */ /* 0x000fc80000000012 */
[----:B------:R0:W3:Y:S01]  /*4a8d0*/  @!P0 LDG.E.U8 R17, desc[UR32][R14.64] ;  /* 0x000000200e118981 */ /* 0x0000e2000c1e1100 */
[----:B------:R-:W-:Y:S01]  /*4a8e0*/  PRMT R19, RZ, 0x7610, R19 ;  /* 0x00007610ff137816 */ /* 0x000fe20000000013 */
[----:B0-----:R-:W-:Y:S02]  /*4a8f0*/  @!P0 IMAD.MOV.U32 R14, RZ, RZ, R12 ;  /* 0x000000ffff0e8224 */ /* 0x001fe400078e000c */
[----:B------:R-:W-:-:S05]  /*4a900*/  @!P0 IMAD.MOV.U32 R15, RZ, RZ, R16 ;  /* 0x000000ffff0f8224 */ /* 0x000fca00078e0010 */
[----:B------:R2:W3:Y:S01]  /*4a910*/  @!P0 LDG.E.U8 R18, desc[UR32][R14.64] ;  /* 0x000000200e128981 */ /* 0x0004e2000c1e1100 */
[----:B------:R-:W-:Y:S02]  /*4a920*/  PRMT R20, RZ, 0x7610, R20 ;  /* 0x00007610ff147816 */ /* 0x000fe40000000014 */
[----:B------:R-:W-:Y:S01]  /*4a930*/  PRMT R22, RZ, 0x7610, R22 ;  /* 0x00007610ff167816 */ /* 0x000fe20000000016 */
[----:B--2---:R-:W-:Y:S02]  /*4a940*/  @!P0 IMAD.MOV.U32 R14, RZ, RZ, R10 ;  /* 0x000000ffff0e8224 */ /* 0x004fe400078e000a */
[----:B----4-:R-:W-:-:S05]  /*4a950*/  @!P0 IMAD.MOV.U32 R15, RZ, RZ, R11 ;  /* 0x000000ffff0f8224 */ /* 0x010fca00078e000b */
[----:B------:R0:W2:Y:S02]  /*4a960*/  @!P0 LDG.E.U8 R19, desc[UR32][R14.64] ;  /* 0x000000200e138981 */ /* 0x0000a4000c1e1100 */
[----:B0-----:R-:W-:Y:S02]  /*4a970*/  @!P0 IMAD.MOV.U32 R14, RZ, RZ, R8 ;  /* 0x000000ffff0e8224 */ /* 0x001fe400078e0008 */
[----:B------:R-:W-:-:S05]  /*4a980*/  @!P0 IMAD.MOV.U32 R15, RZ, RZ, R9 ;  /* 0x000000ffff0f8224 */ /* 0x000fca00078e0009 */
[----:B------:R5:W4:Y:S02]  /*4a990*/  @!P0 LDG.E.U8 R20, desc[UR32][R14.64] ;  /* 0x000000200e148981 */ /* 0x000b24000c1e1100 */
[----:B-----5:R-:W-:Y:S02]  /*4a9a0*/  @!P0 IMAD.MOV.U32 R14, RZ, RZ, R3 ;  /* 0x000000ffff0e8224 */ /* 0x020fe400078e0003 */
[----:B------:R-:W-:Y:S01]  /*4a9b0*/  @!P0 IMAD.MOV.U32 R15, RZ, RZ, R7 ;  /* 0x000000ffff0f8224 */ /* 0x000fe200078e0007 */
[----:B------:R-:W0:Y:S04]  /*4a9c0*/  LDS.U8 R3, [R5+UR4] ;  /* 0x0000000405037984 */ /* 0x000e280008000000 */
[----:B------:R3:W5:Y:S02]  /*4a9d0*/  @!P0 LDG.E.U8 R22, desc[UR32][R14.64] ;  /* 0x000000200e168981 */ /* 0x000764000c1e1100 */
[----:B---3--:R-:W-:-:S02]  /*4a9e0*/  @!P0 IMAD.MOV.U32 R15, RZ, RZ, R2 ;  /* 0x000000ffff0f8224 */ /* 0x008fc400078e0002 */
[----:B------:R-:W-:Y:S01]  /*4a9f0*/  @!P0 IMAD.MOV.U32 R14, RZ, RZ, R0 ;  /* 0x000000ffff0e8224 */ /* 0x000fe200078e0000 */
[----:B------:R-:W1:Y:S04]  /*4aa00*/  LDS.U8 R2, [R5+UR4+0x208] ;  /* 0x0002080405027984 */ /* 0x000e680008000000 */
[----:B------:R-:W3:Y:S04]  /*4aa10*/  LDS.U8 R0, [R5+UR4+0x8] ;  /* 0x0000080405007984 */ /* 0x000ee80008000000 */
[----:B------:R-:W-:Y:S04]  /*4aa20*/  STL [R1+0x56cc], R17 ;  /* 0x0056cc1101007387 */ /* 0x000fe80000100800 */
[----:B------:R-:W-:Y:S04]  /*4aa30*/  STL [R1+0x56d0], R18 ;  /* 0x0056d01201007387 */ /* 0x000fe80000100800 */
[----:B--2---:R-:W-:Y:S04]  /*4aa40*/  STL [R1+0x56d4], R19 ;  /* 0x0056d41301007387 */ /* 0x004fe80000100800 */
[----:B----4-:R-:W-:Y:S04]  /*4aa50*/  STL [R1+0x56d8], R20 ;  /* 0x0056d81401007387 */ /* 0x010fe80000100800 */
[----:B-----5:R-:W-:Y:S04]  /*4aa60*/  STL [R1+0x56dc], R22 ;  /* 0x0056dc1601007387 */ /* 0x020fe80000100800 */
[----:B0-----:R-:W-:Y:S04]  /*4aa70*/  STL [R1+0x18], R3 ;  /* 0x0000180301007387 */ /* 0x001fe80000100800 */
[----:B------:R-:W0:Y:S04]  /*4aa80*/  LDS.U8 R3, [R5+UR4+0x200] ;  /* 0x0002000405037984 */ /* 0x000e280008000000 */
[----:B-1----:R-:W-:Y:S04]  /*4aa90*/  STL [R1+0x14], R2 ;  /* 0x0000140201007387 */ /* 0x002fe80000100800 */
[----:B------:R-:W1:Y:S04]  /*4aaa0*/  LDS.U8 R2, [R5+UR4+0x2000] ;  /* 0x0020000405027984 */ /* 0x000e680008000000 */
[----:B---3--:R-:W-:Y:S04]  /*4aab0*/  STL [R1+0x10], R0 ;  /* 0x0000100001007387 */ /* 0x008fe80000100800 */
[----:B------:R-:W2:Y:S04]  /*4aac0*/  LDS.U8 R0, [R5+UR4+0x2208] ;  /* 0x0022080405007984 */ /* 0x000ea80008000000 */
[----:B0-----:R-:W-:Y:S04]  /*4aad0*/  STL [R1+0x8], R3 ;  /* 0x0000080301007387 */ /* 0x001fe80000100800 */
[----:B------:R-:W-:Y:S04]  /*4aae0*/  LDS.U8 R3, [R5+UR4+0x4008] ;  /* 0x0040080405037984 */ /* 0x000fe80008000000 */
[----:B-1----:R-:W-:Y:S04]  /*4aaf0*/  STL [R1+0x4], R2 ;  /* 0x0000040201007387 */ /* 0x002fe80000100800 */
[----:B------:R-:W0:Y:S04]  /*4ab00*/  LDS.U8 R2, [R5+UR4+0x4000] ;  /* 0x0040000405027984 */ /* 0x000e280008000000 */
[----:B--2---:R-:W-:Y:S04]  /*4ab10*/  STL [R1], R0 ;  /* 0x0000000001007387 */ /* 0x004fe80000100800 */
[----:B------:R-:W1:Y:S04]  /*4ab20*/  LDS.U8 R0, [R5+UR4+0x4208] ;  /* 0x0042080405007984 */ /* 0x000e680008000000 */
[----:B0-----:R-:W-:Y:S04]  /*4ab30*/  STL [R1+0xa78], R2 ;  /* 0x000a780201007387 */ /* 0x001fe80000100800 */
[----:B------:R-:W0:Y:S04]  /*4ab40*/  LDS.U8 R2, [R5+UR4+0x4200] ;  /* 0x0042000405027984 */ /* 0x000e280008000000 */
[----:B-1----:R-:W-:Y:S04]  /*4ab50*/  STL [R1+0xa74], R0 ;  /* 0x000a740001007387 */ /* 0x002fe80000100800 */
[----:B------:R-:W1:Y:S04]  /*4ab60*/  LDS.U8 R0, [R5+UR4+0x6000] ;  /* 0x0060000405007984 */ /* 0x000e680008000000 */
[----:B------:R-:W-:Y:S04]  /*4ab70*/  STL [R1+0xa80], R3 ;  /* 0x000a800301007387 */ /* 0x000fe80000100800 */
[----:B------:R-:W2:Y:S04]  /*4ab80*/  LDS.U8 R3, [R5+UR4+0x6208] ;  /* 0x0062080405037984 */ /* 0x000ea80008000000 */
[----:B0-----:R-:W-:Y:S04]  /*4ab90*/  STL [R1+0xa7c], R2 ;  /* 0x000a7c0201007387 */ /* 0x001fe80000100800 */
[----:B------:R-:W0:Y:S04]  /*4aba0*/  LDS.U8 R2, [R5+UR4+0x6008] ;  /* 0x0060080405027984 */ /* 0x000e280008000000 */
[----:B-1----:R-:W-:Y:S04]  /*4abb0*/  STL [R1+0xa90], R0 ;  /* 0x000a900001007387 */ /* 0x002fe80000100800 */
[----:B------:R-:W1:Y:S04]  /*4abc0*/  LDS.U8 R0, [R5+UR4+0x6200] ;  /* 0x0062000405007984 */ /* 0x000e680008000000 */
[----:B--2---:R-:W-:Y:S04]  /*4abd0*/  STL [R1+0xa8c], R3 ;  /* 0x000a8c0301007387 */ /* 0x004fe80000100800 */
        /* <DEDUP_REMOVED lines=220> */
[----:B------:R-:W1:Y:S01]  /*4b9a0*/  LDS.U8 R0, [R5+UR4+0xe380] ;  /* 0x00e3800405007984 */ /* 0x000e620008000000 */
[----:B------:R-:W-:-:S03]  /*4b9b0*/  LOP3.LUT R29, R5, 0x410, RZ, 0x3c, !PT ;  /* 0x00000410051d7812 */ /* 0x000fc600078e3cff */
[----:B--2---:R-:W-:Y:S04]  /*4b9c0*/  STL [R1+0x1454], R3 ;  /* 0x0014540301007387 */ /* 0x004fe80000100800 */
[----:B------:R-:W2:Y:S04]  /*4b9d0*/  LDS.U8 R3, [R5+UR4+0xe188] ;  /* 0x00e1880405037984 */ /* 0x000ea80008000000 */
[----:B0-----:R-:W-:Y:S04]  /*4b9e0*/  STL [R1+0x1450], R2 ;  /* 0x0014500201007387 */ /* 0x001fe80000100800 */
[----:B------:R-:W0:Y:S04]  /*4b9f0*/  LDS.U8 R2, [R29+UR4] ;  /* 0x000000041d027984 */ /* 0x000e280008000000 */
        /* <DEDUP_REMOVED lines=254> */
[----:B------:R-:W-:-:S06]  /*4c9e0*/  PRMT R21, RZ, 0x7610, R21 ;  /* 0x00007610ff157816 */ /* 0x000fcc0000000015 */
[----:B------:R3:W4:Y:S04]  /*4c9f0*/  @!P0 LDG.E.U8 R21, desc[UR32][R14.64] ;  /* 0x000000200e158981 */ /* 0x000728000c1e1100 */
[----:B--2---:R-:W-:Y:S01]  /*4ca00*/  STL [R1+0x3810], R3 ;  /* 0x0038100301007387 */ /* 0x004fe20000100800 */
[----:B---3--:R-:W-:-:S05]  /*4ca10*/  LOP3.LUT R14, R5, 0x20, RZ, 0x3c, !PT ;  /* 0x00000020050e7812 */ /* 0x008fca00078e3cff */
[----:B------:R-:W-:Y:S01]  /*4ca20*/  LDS.U8 R3, [R14+UR4+0x2000] ;  /* 0x002000040e037984 */ /* 0x000fe20008000000 */
[C---:B------:R-:W-:Y:S02]  /*4ca30*/  LOP3.LUT R15, R5.reuse, 0x430, RZ, 0x3c, !PT ;  /* 0x00000430050f7812 */ /* 0x040fe400078e3cff */
[C---:B------:R-:W-:Y:S01]  /*4ca40*/  LOP3.LUT R26, R5.reuse, 0x40, RZ, 0x3c, !PT ;  /* 0x00000040051a7812 */ /* 0x040fe200078e3cff */
[----:B------:R-:W-:Y:S04]  /*4ca50*/  LDS.U8 R29, [R14+UR4+0x208] ;  /* 0x000208040e1d7984 */ /* 0x000fe80008000000 */
[----:B0-----:R-:W-:Y:S04]  /*4ca60*/  STL [R1+0x3818], R2 ;  /* 0x0038180201007387 */ /* 0x001fe80000100800 */
[----:B------:R-:W0:Y:S04]  /*4ca70*/  LDS.U8 R2, [R14+UR4+0x8] ;  /* 0x000008040e027984 */ /* 0x000e280008000000 */
[----:B-1----:R-:W-:Y:S04]  /*4ca80*/  STL [R1+0x380c], R0 ;  /* 0x00380c0001007387 */ /* 0x002fe80000100800 */
        /* <DEDUP_REMOVED lines=504> */
[----:B------:R-:W-:Y:S01]  /*4ea10*/  LDS.U8 R3, [R26+UR4+0x2000] ;  /* 0x002000041a037984 */ /* 0x000fe20008000000 */
[----:B------:R-:W-:-:S02]  /*4ea20*/  LOP3.LUT R24, R5, 0x450, RZ, 0x3c, !PT ;  /* 0x0000045005187812 */ /* 0x000fc400078e3cff */
[C---:B------:R-:W-:Y:S01]  /*4ea30*/  LOP3.LUT R27, R5.reuse, 0x60, RZ, 0x3c, !PT ;  /* 0x00000060051b7812 */ /* 0x040fe200078e3cff */
[----:B------:R-:W-:Y:S04]  /*4ea40*/  LDS.U8 R15, [R26+UR4] ;  /* 0x000000041a0f7984 */ /* 0x000fe80008000000 */
        /* <DEDUP_REMOVED lines=508> */
[----:B------:R-:W-:-:S03]  /*50a10*/  LOP3.LUT R25, R5, 0x470, RZ, 0x3c, !PT ;  /* 0x0000047005197812 */ /* 0x000fc600078e3cff */
[----:B------:R-:W-:Y:S04]  /*50a20*/  LDS.U8 R5, [R14+UR4] ;  /* 0x000000040e057984 */ /* 0x000fe80008000000 */
[----:B------:R-:W-:Y:S04]  /*50a30*/  LDS.U8 R14, [R26+UR4+0x208] ;  /* 0x000208041a0e7984 */ /* 0x000fe80008000000 */
[----:B------:R-:W-:Y:S04]  /*50a40*/  LDS.U8 R7, [R25+UR4+0xa380] ;  /* 0x00a3800419077984 */ /* 0x000fe80008000000 */
[----:B------:R-:W-:Y:S04]  /*50a50*/  LDS.U8 R26, [R27+UR4] ;  /* 0x000000041b1a7984 */ /* 0x000fe80008000000 */
[----:B------:R-:W-:Y:S04]  /*50a60*/  LDS.U8 R24, [R27+UR4+0x208] ;  /* 0x000208041b187984 */ /* 0x000fe80008000000 */
[----:B0-----:R-:W-:Y:S04]  /*50a70*/  STL [R1+0x3858], R2 ;  /* 0x0038580201007387 */ /* 0x001fe80000100800 */
[----:B------:R-:W-:Y:S04]  /*50a80*/  LDS.U8 R2, [R27+UR4+0x2000] ;  /* 0x002000041b027984 */ /* 0x000fe80008000000 */
[----:B-1----:R-:W-:Y:S04]  /*50a90*/  STL [R1+0x384c], R0 ;  /* 0x00384c0001007387 */ /* 0x002fe80000100800 */
[----:B------:R-:W0:Y:S04]  /*50aa0*/  LDS.U8 R0, [R27+UR4+0x8] ;  /* 0x000008041b007984 */ /* 0x000e280008000000 */
[----:B0-----:R-:W-:Y:S04]  /*50ab0*/  STL [R1+0x110], R0 ;  /* 0x0001100001007387 */ /* 0x001fe80000100800 */
[----:B------:R-:W0:Y:S04]  /*50ac0*/  LDS.U8 R0, [R27+UR4+0x2208] ;  /* 0x002208041b007984 */ /* 0x000e280008000000 */
[----:B------:R-:W-:Y:S04]  /*50ad0*/  STL [R1+0x10c], R3 ;  /* 0x00010c0301007387 */ /* 0x000fe80000100800 */
        /* <DEDUP_REMOVED lines=480> */
[----:B------:R-:W3:Y:S04]  /*528e0*/  LDL.LU R22, [R1+0xf0] ;  /* 0x0000f00001167983 */ /* 0x000ee80000300800 */
[----:B--2---:R1:W-:Y:S04]  /*528f0*/  STL [R1+0x12a8], R2 ;  /* 0x0012a80201007387 */ /* 0x0043e80000100800 */
[----:B------:R-:W2:Y:S04]  /*52900*/  LDL.LU R20, [R1+0x78] ;  /* 0x0000780001147983 */ /* 0x000ea80000300800 */
[----:B------:R-:W-:Y:S04]  /*52910*/  LDS.U8 R3, [R25+UR4+0xe380] ;  /* 0x00e3800419037984 */ /* 0x000fe80008000000 */
[----:B0-----:R-:W-:Y:S04]  /*52920*/  STL [R1+0x12a4], R0 ;  /* 0x0012a40001007387 */ /* 0x001fe80000100800 */
[----:B------:R-:W5:Y:S04]  /*52930*/  LDL.LU R19, [R1+0xe0] ;  /* 0x0000e00001137983 */ /* 0x000f680000300800 */
[----:B------:R-:W4:Y:S04]  /*52940*/  LDL.LU R18, [R1+0x68] ;  /* 0x0000680001127983 */ /* 0x000f280000300800 */
[----:B------:R-:W4:Y:S04]  /*52950*/  LDL.LU R17, [R1+0xd0] ;  /* 0x0000d00001117983 */ /* 0x000f280000300800 */
[----:B-1----:R-:W4:Y:S04]  /*52960*/  LDL.LU R2, [R1+0x58] ;  /* 0x0000580001027983 */ /* 0x002f280000300800 */
[----:B------:R-:W4:Y:S04]  /*52970*/  LDL.LU R9, [R1+0xc0] ;  /* 0x0000c00001097983 */ /* 0x000f280000300800 */
[----:B------:R-:W0:Y:S04]  /*52980*/  LDS.U8 R0, [R25+UR4+0xa188] ;  /* 0x00a1880419007984 */ /* 0x000e280008000000 */
[----:B------:R-:W4:Y:S04]  /*52990*/  LDL.LU R16, [R1+0xb0] ;  /* 0x0000b00001107983 */ /* 0x000f280000300800 */
[----:B------:R-:W4:Y:S04]  /*529a0*/  LDL.LU R27, [R1+0xa0] ;  /* 0x0000a000011b7983 */ /* 0x000f280000300800 */
[----:B0-----:R-:W-:Y:S04]  /*529b0*/  STL [R1+0x12b0], R0 ;  /* 0x0012b00001007387 */ /* 0x001fe80000100800 */
[----:B------:R-:W0:Y:S04]  /*529c0*/  LDS.U8 R0, [R25+UR4+0xc180] ;  /* 0x00c1800419007984 */ /* 0x000e280008000000 */
[----:B------:R-:W-:Y:S04]  /*529d0*/  STL [R1+0x12ac], R7 ;  /* 0x0012ac0701007387 */ /* 0x000fe80000100800 */
[----:B------:R-:W1:Y:S04]  /*529e0*/  LDS.U8 R7, [R25+UR4+0xc388] ;  /* 0x00c3880419077984 */ /* 0x000e680008000000 */
[----:B------:R-:W-:Y:S04]  /*529f0*/  STL [R1+0x3878], R3 ;  /* 0x0038780301007387 */ /* 0x000fe80000100800 */
[----:B------:R-:W1:Y:S04]  /*52a00*/  LDS.U8 R3, [R25+UR4+0xc188] ;  /* 0x00c1880419037984 */ /* 0x000e680008000000 */
[----:B0-----:R-:W-:Y:S04]  /*52a10*/  STL [R1+0x3860], R0 ;  /* 0x0038600001007387 */ /* 0x001fe80000100800 */
[----:B------:R-:W0:Y:S04]  /*52a20*/  LDS.U8 R0, [R25+UR4+0xc380] ;  /* 0x00c3800419007984 */ /* 0x000e280008000000 */
[----:B-1----:R-:W-:Y:S04]  /*52a30*/  STL [R1+0x385c], R7 ;  /* 0x00385c0701007387 */ /* 0x002fe80000100800 */
[----:B------:R-:W1:Y:S04]  /*52a40*/  LDS.U8 R7, [R25+UR4+0xe180] ;  /* 0x00e1800419077984 */ /* 0x000e680008000000 */
[----:B------:R-:W-:Y:S04]  /*52a50*/  STL [R1+0x3868], R3 ;  /* 0x0038680301007387 */ /* 0x000fe80000100800 */
[----:B------:R-:W1:Y:S01]  /*52a60*/  LDS.U8 R3, [R25+UR4+0xe388] ;  /* 0x00e3880419037984 */ /* 0x000e620008000000 */
[----:B------:R-:W1:Y:S03]  /*52a70*/  S2R R4, SR_TID.X ;  /* 0x0000000000047919 */ /* 0x000e660000002100 */
[----:B0-----:R-:W-:Y:S04]  /*52a80*/  STL [R1+0x3864], R0 ;  /* 0x0038640001007387 */ /* 0x001fe80000100800 */
[----:B------:R0:W0:Y:S04]  /*52a90*/  LDS.U8 R0, [R25+UR4+0xe188] ;  /* 0x00e1880419007984 */ /* 0x0000280008000000 */
[----:B-1----:R-:W-:Y:S04]  /*52aa0*/  STL [R1+0x3874], R7 ;  /* 0x0038740701007387 */ /* 0x002fe80000100800 */
[----:B0-----:R-:W4:Y:S04]  /*52ab0*/  LDL.LU R25, [R1+0x28] ;  /* 0x0000280001197983 */ /* 0x001f280000300800 */
[----:B------:R-:W-:Y:S01]  /*52ac0*/  STL [R1+0x3870], R3 ;  /* 0x0038700301007387 */ /* 0x000fe20000100800 */
[----:B------:R-:W-:Y:S01]  /*52ad0*/  LOP3.LUT R4, R4, 0x3f, RZ, 0xc0, !PT ;  /* 0x0000003f04047812 */ /* 0x000fe200078ec0ff */
[----:B------:R-:W-:Y:S06]  /*52ae0*/  BAR.SYNC.DEFER_BLOCKING 0x0 ;  /* 0x0000000000007b1d */ /* 0x000fec0000010000 */
[----:B------:R-:W4:Y:S04]  /*52af0*/  LDL.LU R13, [R1+0x84] ;  /* 0x00008400010d7983 */ /* 0x000f280000300800 */
[----:B------:R0:W-:Y:S04]  /*52b00*/  STL [R1+0x386c], R0 ;  /* 0x00386c0001007387 */ /* 0x0001e80000100800 */
[----:B------:R1:W-:Y:S04]  /*52b10*/  STS.U8 [R4+UR4], R6 ;  /* 0x0000000604007988 */ /* 0x0003e80008000004 */
[----:B0-----:R-:W4:Y:S04]  /*52b20*/  LDL.LU R0, [R1+0xec] ;  /* 0x0000ec0001007983 */ /* 0x001f280000300800 */
[----:B------:R-:W4:Y:S04]  /*52b30*/  LDL.LU R3, [R1+0x74] ;  /* 0x0000740001037983 */ /* 0x000f280000300800 */
[----:B------:R-:W4:Y:S04]  /*52b40*/  LDL.LU R7, [R1+0xdc] ;  /* 0x0000dc0001077983 */ /* 0x000f280000300800 */
[----:B------:R-:W4:Y:S04]  /*52b50*/  LDL.LU R10, [R1+0x64] ;  /* 0x00006400010a7983 */ /* 0x000f280000300800 */
[----:B------:R-:W4:Y:S04]  /*52b60*/  LDL.LU R12, [R1+0xcc] ;  /* 0x0000cc00010c7983 */ /* 0x000f280000300800 */
[----:B------:R-:W4:Y:S04]  /*52b70*/  LDL.LU R11, [R1+0x54] ;  /* 0x00005400010b7983 */ /* 0x000f280000300800 */
[----:B------:R-:W4:Y:S04]  /*52b80*/  LDL.LU R8, [R1+0xbc] ;  /* 0x0000bc0001087983 */ /* 0x000f280000300800 */
[----:B-1----:R-:W4:Y:S04]  /*52b90*/  LDL.LU R6, [R1+0xac] ;  /* 0x0000ac0001067983 */ /* 0x002f280000300800 */
[----:B---3--:R0:W-:Y:S04]  /*52ba0*/  STS.U8 [R4+UR4+0x40], R22 ;  /* 0x0000401604007988 */ /* 0x0081e80008000004 */
[----:B--2---:R1:W-:Y:S04]  /*52bb0*/  STS.U8 [R4+UR4+0x240], R20 ;  /* 0x0002401404007988 */ /* 0x0043e80008000004 */
[----:B0-----:R-:W2:Y:S04]  /*52bc0*/  LDL.LU R22, [R1+0x56dc] ;  /* 0x0056dc0001167983 */ /* 0x001ea80000300800 */
[----:B-1----:R-:W3:Y:S04]  /*52bd0*/  LDL.LU R20, [R1+0x56d8] ;  /* 0x0056d80001147983 */ /* 0x002ee80000300800 */
[----:B-----5:R0:W-:Y:S04]  /*52be0*/  STS.U8 [R4+UR4+0x200], R19 ;  /* 0x0002001304007988 */ /* 0x0201e80008000004 */
[----:B----4-:R1:W-:Y:S04]  /*52bf0*/  STS.U8 [R4+UR4+0x400], R18 ;  /* 0x0004001204007988 */ /* 0x0103e80008000004 */
[----:B------:R4:W-:Y:S04]  /*52c00*/  STS.U8 [R4+UR4+0x440], R17 ;  /* 0x0004401104007988 */ /* 0x0009e80008000004 */
[----:B0-----:R-:W5:Y:S04]  /*52c10*/  LDL.LU R19, [R1+0x56d4] ;  /* 0x0056d40001137983 */ /* 0x001f680000300800 */
[----:B-1----:R-:W2:Y:S04]  /*52c20*/  LDL.LU R18, [R1+0x56d0] ;  /* 0x0056d00001127983 */ /* 0x002ea80000300800 */
[----:B----4-:R-:W4:Y:S04]  /*52c30*/  LDL.LU R17, [R1+0x56cc] ;  /* 0x0056cc0001117983 */ /* 0x010f280000300800 */
[----:B------:R0:W-:Y:S04]  /*52c40*/  STS.U8 [R4+UR4+0x640], R2 ;  /* 0x0006400204007988 */ /* 0x0001e80008000004 */
[----:B------:R1:W-:Y:S04]  /*52c50*/  STS.U8 [R4+UR4+0x600], R9 ;  /* 0x0006000904007988 */ /* 0x0003e80008000004 */
[----:B0-----:R-:W3:Y:S04]  /*52c60*/  LDL.LU R2, [R1+0x56c8] ;  /* 0x0056c80001027983 */ /* 0x001ee80000300800 */
[----:B-1----:R-:W5:Y:S04]  /*52c70*/  LDL.LU R9, [R1+0x56c4] ;  /* 0x0056c40001097983 */ /* 0x002f680000300800 */
[----:B------:R-:W-:Y:S04]  /*52c80*/  STS.U8 [R4+UR4+0x840], R16 ;  /* 0x0008401004007988 */ /* 0x000fe80008000004 */
[----:B-----5:R0:W-:Y:S04]  /*52c90*/  STS.U8 [R4+UR4+0x800], R9 ;  /* 0x0008000904007988 */ /* 0x0201e80008000004 */
[----:B0-----:R-:W5:Y:S04]  /*52ca0*/  LDL.LU R9, [R1+0x56c0] ;  /* 0x0056c00001097983 */ /* 0x001f680000300800 */
[----:B------:R-:W2:Y:S04]  /*52cb0*/  LDL.LU R16, [R1+0x56bc] ;  /* 0x0056bc0001107983 */ /* 0x000ea80000300800 */
[----:B------:R0:W-:Y:S04]  /*52cc0*/  STS.U8 [R4+UR4+0xa40], R25 ;  /* 0x000a401904007988 */ /* 0x0001e80008000004 */
[----:B---3--:R1:W-:Y:S04]  /*52cd0*/  STS.U8 [R4+UR4+0xc00], R2 ;  /* 0x000c000204007988 */ /* 0x0083e80008000004 */
[----:B------:R3:W-:Y:S04]  /*52ce0*/  STS.U8 [R4+UR4+0xa00], R27 ;  /* 0x000a001b04007988 */ /* 0x0007e80008000004 */
[----:B0-----:R-:W4:Y:S01]  /*52cf0*/  LDL.LU R25, [R1+0xb8] ;  /* 0x0000b80001197983 */ /* 0x001f220000300800 */
[----:B-1----:R-:W-:-:S03]  /*52d00*/  LOP3.LUT R2, R4, 0x10, RZ, 0x3c, !PT ;  /* 0x0000001004027812 */ /* 0x002fc600078e3cff */
[----:B------:R-:W-:Y:S04]  /*52d10*/  STS.U8 [R4+UR4+0xe40], R19 ;  /* 0x000e401304007988 */ /* 0x000fe80008000004 */
[----:B---3--:R-:W3:Y:S04]  /*52d20*/  LDL.LU R27, [R1+0xa8] ;  /* 0x0000a800011b7983 */ /* 0x008ee80000300800 */
[----:B-----5:R-:W-:Y:S04]  /*52d30*/  STS.U8 [R4+UR4+0xe00], R9 ;  /* 0x000e000904007988 */ /* 0x020fe80008000004 */
[----:B--2---:R0:W-:Y:S04]  /*52d40*/  STS.U8 [R4+UR4+0xc40], R16 ;  /* 0x000c401004007988 */ /* 0x0041e80008000004 */
[----:B------:R1:W-:Y:S04]  /*52d50*/  STS.U8 [R2+UR4+0x80], R13 ;  /* 0x0000800d02007988 */ /* 0x0003e80008000004 */
[----:B0-----:R-:W2:Y:S04]  /*52d60*/  LDL.LU R16, [R1+0xc8] ;  /* 0x0000c80001107983 */ /* 0x001ea80000300800 */
[----:B------:R-:W5:Y:S04]  /*52d70*/  LDL.LU R19, [R1+0x60] ;  /* 0x0000600001137983 */ /* 0x000f680000300800 */
[----:B------:R-:W4:Y:S04]  /*52d80*/  LDL.LU R9, [R1+0x70] ;  /* 0x0000700001097983 */ /* 0x000f280000300800 */
[----:B------:R-:W3:Y:S04]  /*52d90*/  LDL.LU R4, [R1+0xd8] ;  /* 0x0000d80001047983 */ /* 0x000ee80000300800 */
[----:B-1----:R-:W2:Y:S04]  /*52da0*/  LDL.LU R13, [R1+0x56b8] ;  /* 0x0056b800010d7983 */ /* 0x002ea80000300800 */
[----:B------:R0:W-:Y:S04]  /*52db0*/  STS.U8 [R2+UR4+0xc0], R0 ;  /* 0x0000c00002007988 */ /* 0x0001e80008000004 */
[----:B------:R1:W-:Y:S04]  /*52dc0*/  STS.U8 [R2+UR4+0x2c0], R3 ;  /* 0x0002c00302007988 */ /* 0x0003e80008000004 */
[----:B------:R1:W-:Y:S04]  /*52dd0*/  STS.U8 [R2+UR4+0x280], R7 ;  /* 0x0002800702007988 */ /* 0x0003e80008000004 */
[----:B0-----:R-:W5:Y:S04]  /*52de0*/  LDL.LU R0, [R1+0x56b4] ;  /* 0x0056b40001007983 */ /* 0x001f680000300800 */
[----:B-1----:R-:W4:Y:S04]  /*52df0*/  LDL.LU R3, [R1+0x56b0] ;  /* 0x0056b00001037983 */ /* 0x002f280000300800 */
[----:B------:R-:W3:Y:S04]  /*52e00*/  LDL.LU R7, [R1+0x56ac] ;  /* 0x0056ac0001077983 */ /* 0x000ee80000300800 */
[----:B------:R0:W-:Y:S04]  /*52e10*/  STS.U8 [R2+UR4+0x480], R10 ;  /* 0x0004800a02007988 */ /* 0x0001e80008000004 */
[----:B0-----:R-:W2:Y:S04]  /*52e20*/  LDL.LU R10, [R1+0x56a8] ;  /* 0x0056a800010a7983 */ /* 0x001ea80000300800 */
[----:B------:R0:W-:Y:S04]  /*52e30*/  STS.U8 [R2+UR4+0x4c0], R12 ;  /* 0x0004c00c02007988 */ /* 0x0001e80008000004 */
[----:B------:R1:W-:Y:S04]  /*52e40*/  STS.U8 [R2+UR4+0x6c0], R11 ;  /* 0x0006c00b02007988 */ /* 0x0003e80008000004 */
[----:B------:R1:W-:Y:S04]  /*52e50*/  STS.U8 [R2+UR4+0x680], R8 ;  /* 0x0006800802007988 */ /* 0x0003e80008000004 */
[----:B0-----:R-:W5:Y:S04]  /*52e60*/  LDL.LU R12, [R1+0x56a4] ;  /* 0x0056a400010c7983 */ /* 0x001f680000300800 */
[----:B-1----:R-:W3:Y:S04]  /*52e70*/  LDL.LU R11, [R1+0x56a0] ;  /* 0x0056a000010b7983 */ /* 0x002ee80000300800 */
[----:B------:R-:W5:Y:S04]  /*52e80*/  LDL.LU R8, [R1+0x569c] ;  /* 0x00569c0001087983 */ /* 0x000f680000300800 */
[----:B------:R-:W-:Y:S04]  /*52e90*/  STS.U8 [R2+UR4+0x8c0], R6 ;  /* 0x0008c00602007988 */ /* 0x000fe80008000004 */
[----:B--2---:R0:W-:Y:S04]  /*52ea0*/  STS.U8 [R2+UR4+0x880], R10 ;  /* 0x0008800a02007988 */ /* 0x0041e80008000004 */
[----:B0-----:R-:W2:Y:S04]  /*52eb0*/  LDL.LU R10, [R1+0x5698] ;  /* 0x00569800010a7983 */ /* 0x001ea80000300800 */
[----:B------:R-:W3:Y:S04]  /*52ec0*/  LDL.LU R6, [R1+0x5694] ;  /* 0x0056940001067983 */ /* 0x000ee80000300800 */
[----:B----4-:R0:W-:Y:S04]  /*52ed0*/  STS.U8 [R2+UR4+0xac0], R3 ;  /* 0x000ac00302007988 */ /* 0x0101e80008000004 */
[----:B0-----:R-:W4:Y:S04]  /*52ee0*/  LDL.LU R3, [R1+0x5690] ;  /* 0x0056900001037983 */ /* 0x001f280000300800 */
[----:B------:R0:W-:Y:S04]  /*52ef0*/  STS.U8 [R2+UR4+0xc80], R13 ;  /* 0x000c800d02007988 */ /* 0x0001e80008000004 */
[----:B0-----:R-:W5:Y:S04]  /*52f00*/  LDL.LU R13, [R1+0xe8] ;  /* 0x0000e800010d7983 */ /* 0x001f680000300800 */
[----:B---3--:R0:W-:Y:S04]  /*52f10*/  STS.U8 [R2+UR4+0xcc0], R6 ;  /* 0x000cc00602007988 */ /* 0x0081e80008000004 */
[----:B0-----:R-:W3:Y:S04]  /*52f20*/  LDL.LU R6, [R1+0x80] ;  /* 0x0000800001067983 */ /* 0x001ee80000300800 */
[----:B----4-:R0:W-:Y:S02]  /*52f30*/  STS.U8 [R2+UR4+0xa80], R3 ;  /* 0x000a800302007988 */ /* 0x0101e40008000004 */
[----:B0-----:R-:W0:Y:S02]  /*52f40*/  S2R R3, SR_TID.X ;  /* 0x0000000000037919 */ /* 0x001e240000002100 */
[----:B--2---:R1:W-:Y:S04]  /*52f50*/  STS.U8 [R2+UR4+0xe80], R10 ;  /* 0x000e800a02007988 */ /* 0x0043e80008000004 */
[----:B------:R2:W-:Y:S04]  /*52f60*/  STS.U8 [R2+UR4+0xec0], R20 ;  /* 0x000ec01402007988 */ /* 0x0005e80008000004 */
[----:B-1----:R-:W4:Y:S04]  /*52f70*/  LDL.LU R10, [R1+0xb4] ;  /* 0x0000b400010a7983 */ /* 0x002f280000300800 */
[----:B--2---:R-:W2:Y:S04]  /*52f80*/  LDL.LU R2, [R1+0x2c] ;  /* 0x00002c0001027983 */ /* 0x004ea80000300800 */
[----:B------:R-:W2:Y:S01]  /*52f90*/  LDL.LU R20, [R1+0xa4] ;  /* 0x0000a40001147983 */ /* 0x000ea20000300800 */
[----:B0-----:R-:W-:-:S04]  /*52fa0*/  LOP3.LUT R3, R3, 0x3f, RZ, 0xc0, !PT ;  /* 0x0000003f03037812 */ /* 0x001fc800078ec0ff */
[----:B------:R-:W-:-:S05]  /*52fb0*/  LOP3.LUT R3, R3, 0x20, RZ, 0x3c, !PT ;  /* 0x0000002003037812 */ /* 0x000fca00078e3cff */
        /* <DEDUP_REMOVED lines=13> */
[----:B------:R-:W4:Y:S04]  /*53090*/  LDL.LU R11, [R1+0x568c] ;  /* 0x00568c00010b7983 */ /* 0x000f280000300800 */
[----:B------:R-:W2:Y:S04]  /*530a0*/  LDL.LU R7, [R1+0x5688] ;  /* 0x0056880001077983 */ /* 0x000ea80000300800 */
[----:B------:R-:W3:Y:S04]  /*530b0*/  LDL.LU R9, [R1+0x18] ;  /* 0x0000180001097983 */ /* 0x000ee80000300800 */
[----:B------:R-:W3:Y:S04]  /*530c0*/  LDL.LU R4, [R1+0x14] ;  /* 0x0000140001047983 */ /* 0x000ee80000300800 */
[----:B------:R-:W3:Y:S04]  /*530d0*/  LDL.LU R19, [R1+0x10] ;  /* 0x0000100001137983 */ /* 0x000ee80000300800 */
[----:B------:R-:W3:Y:S04]  /*530e0*/  LDL.LU R16, [R1+0x8] ;  /* 0x0000080001107983 */ /* 0x000ee80000300800 */
[----:B------:R-:W3:Y:S04]  /*530f0*/  LDL.LU R25, [R1+0x4] ;  /* 0x0000040001197983 */ /* 0x000ee80000300800 */
[----:B------:R-:W3:Y:S04]  /*53100*/  LDL.LU R27, [R1] ;  /* 0x00000000011b7983 */ /* 0x000ee80000300800 */
[----:B------:R-:W5:Y:S04]  /*53110*/  LDL.LU R0, [R1+0x5684] ;  /* 0x0056840001007983 */ /* 0x000f680000300800 */
[----:B------:R0:W-:Y:S04]  /*53120*/  STS.U8 [R3+UR4+0xd00], R17 ;  /* 0x000d001103007988 */ /* 0x0001e80008000004 */
[----:B------:R-:W-:Y:S04]  /*53130*/  STS.U8 [R3+UR4+0xf40], R22 ;  /* 0x000f401603007988 */ /* 0x000fe80008000004 */
[----:B0-----:R-:W3:Y:S04]  /*53140*/  LDL.LU R17, [R1+0xc4] ;  /* 0x0000c40001117983 */ /* 0x001ee80000300800 */
[----:B-----5:R0:W-:Y:S02]  /*53150*/  STS.U8 [R3+UR4+0xb00], R0 ;  /* 0x000b000003007988 */ /* 0x0201e40008000004 */
[----:B0-----:R-:W0:Y:S02]  /*53160*/  S2R R0, SR_TID.X ;  /* 0x0000000000007919 */ /* 0x001e240000002100 */
[----:B--2---:R1:W-:Y:S04]  /*53170*/  STS.U8 [R3+UR4+0xd40], R7 ;  /* 0x000d400703007988 */ /* 0x0043e80008000004 */
[----:B----4-:R2:W-:Y:S04]  /*53180*/  STS.U8 [R3+UR4+0xf00], R11 ;  /* 0x000f000b03007988 */ /* 0x0105e80008000004 */
[----:B-1----:R-:W4:Y:S04]  /*53190*/  LDL.LU R7, [R1+0xd4] ;  /* 0x0000d40001077983 */ /* 0x002f280000300800 */
[----:B------:R-:W5:Y:S04]  /*531a0*/  LDL.LU R22, [R1+0x6c] ;  /* 0x00006c0001167983 */ /* 0x000f680000300800 */
[----:B--2---:R-:W2:Y:S04]  /*531b0*/  LDL.LU R11, [R1+0x7c] ;  /* 0x00007c00010b7983 */ /* 0x004ea80000300800 */
[----:B------:R-:W2:Y:S01]  /*531c0*/  LDL.LU R3, [R1+0xe4] ;  /* 0x0000e40001037983 */ /* 0x000ea20000300800 */
[----:B0-----:R-:W-:-:S04]  /*531d0*/  LOP3.LUT R0, R0, 0x3f, RZ, 0xc0, !PT ;  /* 0x0000003f00007812 */ /* 0x001fc800078ec0ff */
[----:B------:R-:W-:-:S05]  /*531e0*/  LOP3.LUT R0, R0, 0x30, RZ, 0x3c, !PT ;  /* 0x0000003000007812 */ /* 0x000fca00078e3cff */
[----:B------:R0:W-:Y:S04]  /*531f0*/  STS.U8 [R0+UR4+0x580], R8 ;  /* 0x0005800800007988 */ /* 0x0001e80008000004 */
[----:B------:R1:W-:Y:S04]  /*53200*/  STS.U8 [R0+UR4+0x7c0], R12 ;  /* 0x0007c00c00007988 */ /* 0x0003e80008000004 */
[----:B0-----:R-:W2:Y:S04]  /*53210*/  LDL.LU R8, [R1+0x5680] ;  /* 0x0056800001087983 */ /* 0x001ea80000300800 */
[----:B-1----:R-:W2:Y:S04]  /*53220*/  LDL.LU R12, [R1+0x567c] ;  /* 0x00567c00010c7983 */ /* 0x002ea80000300800 */
[----:B------:R0:W-:Y:S02]  /*53230*/  STS.U8 [R0+UR4+0xb80], R13 ;  /* 0x000b800d00007988 */ /* 0x0001e40008000004 */
[----:B0-----:R-:W0:Y:S02]  /*53240*/  S2R R13, SR_TID.X ;  /* 0x00000000000d7919 */ /* 0x001e240000002100 */
[----:B---3--:R-:W-:Y:S04]  /*53250*/  STS.U8 [R0+UR4+0x5c0], R17 ;  /* 0x0005c01100007988 */ /* 0x008fe80008000004 */
[----:B------:R-:W-:Y:S04]  /*53260*/  STS.U8 [R0+UR4+0x780], R10 ;  /* 0x0007800a00007988 */ /* 0x000fe80008000004 */
[----:B------:R0:W-:Y:S04]  /*53270*/  STS.U8 [R0+UR4+0x980], R2 ;  /* 0x0009800200007988 */ /* 0x0001e80008000004 */
[----:B------:R-:W-:Y:S04]  /*53280*/  STS.U8 [R0+UR4+0x9c0], R20 ;  /* 0x0009c01400007988 */ /* 0x000fe80008000004 */
[----:B------:R-:W-:Y:S04]  /*53290*/  STS.U8 [R0+UR4+0xbc0], R6 ;  /* 0x000bc00600007988 */ /* 0x000fe80008000004 */
[----:B------:R-:W-:Y:S04]  /*532a0*/  STS.U8 [R0+UR4+0xd80], R18 ;  /* 0x000d801200007988 */ /* 0x000fe80008000004 */
[----:B------:R-:W-:Y:S01]  /*532b0*/  STS.U8 [R0+UR4+0xfc0], R21 ;  /* 0x000fc01500007988 */ /* 0x000fe20008000004 */
[----:B0-----:R-:W-:-:S05]  /*532c0*/  LOP3.LUT R2, R13, 0x7, RZ, 0xc0, !PT ;  /* 0x000000070d027812 */ /* 0x001fca00078ec0ff */
[----:B------:R-:W-:Y:S01]  /*532d0*/  IMAD R2, R2, 0x90, RZ ;  /* 0x0000009002027824 */ /* 0x000fe200078e02ff */
[----:B----4-:R-:W-:Y:S04]  /*532e0*/  STS.U8 [R0+UR4+0x380], R7 ;  /* 0x0003800700007988 */ /* 0x010fe80008000004 */
[----:B-----5:R-:W-:Y:S04]  /*532f0*/  STS.U8 [R0+UR4+0x3c0], R22 ;  /* 0x0003c01600007988 */ /* 0x020fe80008000004 */
[----:B--2---:R0:W-:Y:S04]  /*53300*/  STS.U8 [R0+UR4+0x180], R11 ;  /* 0x0001800b00007988 */ /* 0x0041e80008000004 */
[----:B------:R-:W-:Y:S04]  /*53310*/  STS.U8 [R0+UR4+0x1c0], R3 ;  /* 0x0001c00300007988 */ /* 0x000fe80008000004 */
[----:B0-----:R-:W2:Y:S04]  /*53320*/  LDL.LU R11, [R1+0x40] ;  /* 0x00004000010b7983 */ /* 0x001ea80000300800 */
[----:B------:R-:W-:Y:S04]  /*53330*/  STS.U8 [R0+UR4+0xdc0], R8 ;  /* 0x000dc00800007988 */ /* 0x000fe80008000004 */
[----:B------:R0:W-:Y:S02]  /*53340*/  STS.U8 [R0+UR4+0xf80], R12 ;  /* 0x000f800c00007988 */ /* 0x0001e40008000004 */
[----:B0-----:R-:W-:-:S02]  /*53350*/  IMAD.SHL.U32 R0, R13, 0x2, RZ ;  /* 0x000000020d007824 */ /* 0x001fc400078e00ff */
[----:B------:R-:W-:Y:S03]  /*53360*/  STL [R1+0x5678], R23 ;  /* 0x0056781701007387 */ /* 0x000fe60000100800 */
[----:B------:R-:W-:Y:S01]  /*53370*/  LOP3.LUT R6, R2, 0x30, R0, 0x78, !PT ;  /* 0x0000003002067812 */ /* 0x000fe200078e7800 */
[----:B------:R-:W-:Y:S06]  /*53380*/  BAR.SYNC.DEFER_BLOCKING 0x0 ;  /* 0x0000000000007b1d */ /* 0x000fec0000010000 */
[----:B------:R-:W0:Y:S01]  /*53390*/  LDSM.16.M88.4 R20, [R6+UR4] ;  /* 0x000000040614783b */ /* 0x000e220008000200 */
[----:B------:R-:W-:-:S02]  /*533a0*/  IMAD R3, R16, 0x100, R19 ;  /* 0x0000010010037824 */ /* 0x000fc400078e0213 */
[----:B------:R-:W-:Y:S01]  /*533b0*/  IMAD R2, R4, 0x100, R9 ;  /* 0x0000010004027824 */ /* 0x000fe200078e0209 */
[----:B------:R-:W-:Y:S01]  /*533c0*/  STL [R1+0x550], R6 ;  /* 0x0005500601007387 */ /* 0x000fe20000100800 */
[----:B------:R-:W-:-:S03]  /*533d0*/  IMAD R4, R27, 0x100, R25 ;  /* 0x000001001b047824 */ /* 0x000fc600078e0219 */
[----:B------:R-:W3:Y:S04]  /*533e0*/  LDL.LU.64 R16, [R1+0x8a0] ;  /* 0x0008a00001107983 */ /* 0x000ee80000300a00 */
[----:B------:R-:W3:Y:S04]  /*533f0*/  LDL.LU.64 R18, [R1+0x8a8] ;  /* 0x0008a80001127983 */ /* 0x000ee80000300a00 */
[----:B------:R-:W4:Y:S04]  /*53400*/  LDL.LU R25, [R1+0x9c] ;  /* 0x00009c0001197983 */ /* 0x000f280000300800 */
[----:B------:R-:W4:Y:S04]  /*53410*/  LDL.LU R27, [R1+0x98] ;  /* 0x00009800011b7983 */ /* 0x000f280000300800 */
[----:B0-----:R-:W-:Y:S01]  /*53420*/  STL.64 [R1+0x520], R20 ;  /* 0x0005201401007387 */ /* 0x001fe20000100a00 */
[----:B------:R-:W-:-:S02]  /*53430*/  IMAD.MOV.U32 R12, RZ, RZ, R20 ;  /* 0x000000ffff0c7224 */ /* 0x000fc400078e0014 */
[----:B------:R-:W-:Y:S01]  /*53440*/  IMAD.MOV.U32 R13, RZ, RZ, R21 ;  /* 0x000000ffff0d7224 */ /* 0x000fe200078e0015 */
[----:B------:R-:W-:Y:S04]  /*53450*/  STL.64 [R1+0x528], R22 ;  /* 0x0005281601007387 */ /* 0x000fe80000100a00 */
[----:B------:R-:W0:Y:S04]  /*53460*/  LDSM.16.M88.4 R20, [R6+UR4+0x400] ;  /* 0x000400040614783b */ /* 0x000e280008000200 */
[----:B0-----:R-:W-:Y:S01]  /*53470*/  STL.64 [R1+0x530], R20 ;  /* 0x0005301401007387 */ /* 0x001fe20000100a00 */
[----:B------:R-:W-:-:S02]  /*53480*/  IMAD.MOV.U32 R10, RZ, RZ, R20 ;  /* 0x000000ffff0a7224 */ /* 0x000fc400078e0014 */
[----:B------:R-:W-:Y:S01]  /*53490*/  IMAD.MOV.U32 R7, RZ, RZ, R21 ;  /* 0x000000ffff077224 */ /* 0x000fe200078e0015 */
[----:B------:R-:W-:Y:S04]  /*534a0*/  STL.64 [R1+0x538], R22 ;  /* 0x0005381601007387 */ /* 0x000fe80000100a00 */
[----:B------:R-:W0:Y:S04]  /*534b0*/  LDSM.16.M88.4 R20, [R6+UR4+0x800] ;  /* 0x000800040614783b */ /* 0x000e280008000200 */
[----:B0-----:R-:W-:Y:S04]  /*534c0*/  STL.64 [R1+0x540], R20 ;  /* 0x0005401401007387 */ /* 0x001fe80000100a00 */
[----:B------:R0:W-:Y:S04]  /*534d0*/  STL.64 [R1+0x548], R22 ;  /* 0x0005481601007387 */ /* 0x0001e80000100a00 */
[----:B0-----:R-:W5:Y:S01]  /*534e0*/  LDL.LU R23, [R1+0x5678] ;  /* 0x0056780001177983 */ /* 0x001f620000300800 */
[----:B------:R-:W-:Y:S01]  /*534f0*/  IMAD.MOV.U32 R8, RZ, RZ, R20 ;  /* 0x000000ffff087224 */ /* 0x000fe200078e0014 */
[----:B------:R-:W-:Y:S01]  /*53500*/  F2FP.F16.E4M3.UNPACK_B R20, R2 ;  /* 0x00000002ff14723e */ /* 0x000fe200020006ff */
[----:B------:R-:W-:Y:S01]  /*53510*/  IMAD.MOV.U32 R9, RZ, RZ, R21 ;  /* 0x000000ffff097224 */ /* 0x000fe200078e0015 */
[----:B------:R-:W-:-:S02]  /*53520*/  F2FP.F16.E4M3.UNPACK_B R21, R3 ;  /* 0x00000003ff15723e */ /* 0x000fc400020006ff */
[----:B------:R-:W-:Y:S02]  /*53530*/  F2FP.F16.E4M3.UNPACK_B R22, R4 ;  /* 0x00000004ff16723e */ /* 0x000fe400020006ff */
[----:B------:R-:W-:Y:S02]  /*53540*/  F2FP.F16.E4M3.UNPACK_B R12, R12 ;  /* 0x0000000cff0c723e */ /* 0x000fe400020006ff */
[----:B------:R-:W-:Y:S01]  /*53550*/  F2FP.F16.E4M3.UNPACK_B R13, R13 ;  /* 0x0000000dff0d723e */ /* 0x000fe200020006ff */
[----:B------:R-:W-:Y:S02]  /*53560*/  IMAD R0, R29, 0x100, R5 ;  /* 0x000001001d007824 */ /* 0x000fe400078e0205 */
[----:B-----5:R-:W-:Y:S02]  /*53570*/  IMAD R6, R28, 0x100, R23 ;  /* 0x000001001c067824 */ /* 0x020fe400078e0217 */
[----:B------:R-:W2:Y:S03]  /*53580*/  LDL.LU R28, [R1+0x48] ;  /* 0x00004800011c7983 */ /* 0x000ea60000300800 */
[----:B------:R-:W-:Y:S01]  /*53590*/  F2FP.F16.E4M3.UNPACK_B R23, R6 ;  /* 0x00000006ff17723e */ /* 0x000fe200020006ff */
[----:B------:R-:W5:Y:S04]  /*535a0*/  LDL.LU R5, [R1+0x34] ;  /* 0x0000340001057983 */ /* 0x000f680000300800 */
[----:B------:R-:W5:Y:S02]  /*535b0*/  LDL.LU R29, [R1+0x550] ;  /* 0x00055000011d7983 */ /* 0x000f640000300800 */
[----:B---3--:R-:W-:Y:S02]  /*535c0*/  HMMA.16816.F32 R16, R20, R12, R16 ;  /* 0x0000000c1410723c */ /* 0x008fe40000001810 */
[----:B------:R-:W5:Y:S04]  /*535d0*/  LDL.LU R2, [R1+0x38] ;  /* 0x0000380001027983 */ /* 0x000f680000300800 */
[----:B------:R-:W-:Y:S04]  /*535e0*/  STL.64 [R1+0x5660], R14 ;  /* 0x0056600e01007387 */ /* 0x000fe80000100a00 */
[----:B------:R0:W-:-:S13]  /*535f0*/  STL.64 [R1+0x5658], R12 ;  /* 0x0056580c01007387 */ /* 0x0001da0000100a00 */
[----:B------:R-:W-:Y:S04]  /*53600*/  STL.64 [R1+0xd0], R16 ;  /* 0x0000d01001007387 */ /* 0x000fe80000100a00 */
[----:B------:R1:W-:Y:S04]  /*53610*/  STL.64 [R1+0xd8], R18 ;  /* 0x0000d81201007387 */ /* 0x0003e80000100a00 */
[----:B0-----:R-:W3:Y:S04]  /*53620*/  LDL.LU.64 R12, [R1+0x750] ;  /* 0x00075000010c7983 */ /* 0x001ee80000300a00 */
[----:B------:R-:W3:Y:S04]  /*53630*/  LDL.LU.64 R14, [R1+0x758] ;  /* 0x00075800010e7983 */ /* 0x000ee80000300a00 */
[----:B-1----:R-:W3:Y:S04]  /*53640*/  LDL.LU R19, [R1+0xf8] ;  /* 0x0000f80001137983 */ /* 0x002ee80000300800 */
[----:B------:R-:W3:Y:S01]  /*53650*/  LDL.LU R16, [R1+0xf4] ;  /* 0x0000f40001107983 */ /* 0x000ee20000300800 */
[----:B--2---:R-:W-:Y:S01]  /*53660*/  IMAD R6, R11, 0x100, R28 ;  /* 0x000001000b067824 */ /* 0x004fe200078e021c */
[----:B------:R-:W-:Y:S01]  /*53670*/  F2FP.F16.E4M3.UNPACK_B R11, R7 ;  /* 0x00000007ff0b723e */ /* 0x000fe200020006ff */
[----:B----4-:R-:W-:-:S02]  /*53680*/  IMAD R7, R27, 0x100, R25 ;  /* 0x000001001b077824 */ /* 0x010fc400078e0219 */
[----:B-----5:R-:W-:Y:S01]  /*53690*/  IMAD R5, R5, 0x100, R2 ;  /* 0x0000010005057824 */ /* 0x020fe200078e0202 */
[----:B---3--:R-:W-:Y:S04]  /*536a0*/  STL [R1+0x5634], R19 ;  /* 0x0056341301007387 */ /* 0x008fe80000100800 */
[----:B------:R0:W-:Y:S04]  /*536b0*/  STL [R1+0x5630], R16 ;  /* 0x0056301001007387 */ /* 0x0001e80000100800 */
[----:B0-----:R-:W2:Y:S04]  /*536c0*/  LDL.LU.64 R16, [R1+0x740] ;  /* 0x0007400001107983 */ /* 0x001ea80000300a00 */
[----:B------:R-:W2:Y:S04]  /*536d0*/  LDL.LU.64 R18, [R1+0x748] ;  /* 0x0007480001127983 */ /* 0x000ea80000300a00 */
[----:B------:R-:W-:Y:S04]  /*536e0*/  STL.64 [R1+0x5670], R6 ;  /* 0x0056700601007387 */ /* 0x000fe80000100a00 */
[----:B------:R0:W-:Y:S04]  /*536f0*/  STL [R1+0x5668], R5 ;  /* 0x0056680501007387 */ /* 0x0001e80000100800 */
[----:B------:R-:W3:Y:S04]  /*53700*/  LDL.LU R25, [R1+0x108] ;  /* 0x0001080001197983 */ /* 0x000ee80000300800 */
[----:B------:R-:W4:Y:S01]  /*53710*/  LDL.LU R27, [R1+0x104] ;  /* 0x00010400011b7983 */ /* 0x000f220000300800 */
[----:B------:R-:W-:-:S07]  /*53720*/  F2FP.F16.E4M3.UNPACK_B R10, R10 ;  /* 0x0000000aff0a723e */ /* 0x000fce00020006ff */
[----:B0-----:R-:W-:Y:S01]  /*53730*/  HMMA.16816.F32 R4, R20, R10, R12 ;  /* 0x0000000a1404723c */ /* 0x001fe2000000180c */
[----:B------:R-:W-:Y:S02]  /*53740*/  F2FP.F16.E4M3.UNPACK_B R8, R8 ;  /* 0x00000008ff08723e */ /* 0x000fe400020006ff */
[----:B------:R-:W-:Y:S01]  /*53750*/  F2FP.F16.E4M3.UNPACK_B R9, R9 ;  /* 0x00000009ff09723e */ /* 0x000fe200020006ff */
[----:B----4-:R-:W-:Y:S04]  /*53760*/  STL.64 [R1+0x5640], R26 ;  /* 0x0056401a01007387 */ /* 0x010fe80000100a00 */
[----:B---3--:R-:W-:-:S15]  /*53770*/  STL.64 [R1+0x5638], R24 ;  /* 0x0056381801007387 */ /* 0x008fde0000100a00 */
[----:B------:R-:W-:Y:S04]  /*53780*/  STL.64 [R1+0xc0], R4 ;  /* 0x0000c00401007387 */ /* 0x000fe80000100a00 */
[----:B------:R2:W-:Y:S04]  /*53790*/  STL.64 [R1+0xc8], R6 ;  /* 0x0000c80601007387 */ /* 0x0005e80000100a00 */
[----:B------:R-:W3:Y:S04]  /*537a0*/  LDL.LU.64 R12, [R1+0x760] ;  /* 0x00076000010c7983 */ /* 0x000ee80000300a00 */
[----:B------:R-:W3:Y:S01]  /*537b0*/  LDL.LU.64 R14, [R1+0x768] ;  /* 0x00076800010e7983 */ /* 0x000ee20000300a00 */
[----:B--2---:R-:W-:Y:S03]  /*537c0*/  HMMA.16816.F32 R4, R20, R8, R16 ;  /* 0x000000081404723c */ /* 0x004fe60000001810 */
[----:B------:R-:W-:Y:S04]  /*537d0*/  STL.64 [R1+0x5650], R10 ;  /* 0x0056500a01007387 */ /* 0x000fe80000100a00 */
[----:B------:R0:W-:-:S15]  /*537e0*/  STL.64 [R1+0x5648], R8 ;  /* 0x0056480801007387 */ /* 0x0001de0000100a00 */
[----:B------:R-:W-:-:S01]  /*537f0*/  NOP ;  /* 0x0000000000007918 */ /* 0x000fc20000000000 */
[----:B------:R-:W-:Y:S04]  /*53800*/  STL.64 [R1+0x20], R4 ;  /* 0x0000200401007387 */ /* 0x000fe80000100a00 */
[----:B------:R-:W-:Y:S04]  /*53810*/  STL.64 [R1+0x28], R6 ;  /* 0x0000280601007387 */ /* 0x000fe80000100a00 */
[----:B------:R-:W1:Y:S04]  /*53820*/  LDSM.16.M88.4 R4, [R29+UR4+0xc00] ;  /* 0x000c00041d04783b */ /* 0x000e680008000200 */
[----:B0-----:R-:W2:Y:S04]  /*53830*/  LDL.LU.64 R8, [R1+0x890] ;  /* 0x0008900001087983 */ /* 0x001ea80000300a00 */
[----:B------:R-:W2:Y:S04]  /*53840*/  LDL.LU.64 R10, [R1+0x898] ;  /* 0x00089800010a7983 */ /* 0x000ea80000300a00 */
[----:B------:R-:W4:Y:S04]  /*53850*/  LDL.LU.64 R24, [R1+0x880] ;  /* 0x0008800001187983 */ /* 0x000f280000300a00 */
[----:B------:R-:W4:Y:S04]  /*53860*/  LDL.LU.64 R26, [R1+0x888] ;  /* 0x00088800011a7983 */ /* 0x000f280000300a00 */
[----:B------:R-:W5:Y:S04]  /*53870*/  LDL.LU.64 R16, [R1+0x730] ;  /* 0x0007300001107983 */ /* 0x000f680000300a00 */
[----:B------:R-:W5:Y:S01]  /*53880*/  LDL.LU.64 R18, [R1+0x738] ;  /* 0x0007380001127983 */ /* 0x000f620000300a00 */
[----:B-1----:R-:W-:-:S02]  /*53890*/  IMAD.MOV.U32 R3, RZ, RZ, R5 ;  /* 0x000000ffff037224 */ /* 0x002fc400078e0005 */
[----:B------:R-:W-:Y:S01]  /*538a0*/  IMAD.MOV.U32 R28, RZ, RZ, R4 ;  /* 0x000000ffff1c7224 */ /* 0x000fe200078e0004 */
[----:B------:R-:W-:Y:S02]  /*538b0*/  STL [R1+0x514], R5 ;  /* 0x0005140501007387 */ /* 0x000fe40000100800 */
[----:B------:R-:W-:Y:S02]  /*538c0*/  F2FP.F16.E4M3.UNPACK_B R3, R3 ;  /* 0x00000003ff03723e */ /* 0x000fe400020006ff */
[----:B------:R0:W-:Y:S01]  /*538d0*/  STL.64 [R1+0x518], R6 ;  /* 0x0005180601007387 */ /* 0x0001e20000100a00 */
[----:B------:R-:W-:-:S03]  /*538e0*/  F2FP.F16.E4M3.UNPACK_B R2, R28 ;  /* 0x0000001cff02723e */ /* 0x000fc600020006ff */
[----:B0-----:R-:W2:Y:S04]  /*538f0*/  LDL.LU.64 R6, [R1+0x5670] ;  /* 0x0056700001067983 */ /* 0x001ea80000300a00 */
[----:B------:R-:W4:Y:S04]  /*53900*/  LDL.LU R5, [R1+0x5668] ;  /* 0x0056680001057983 */ /* 0x000f280000300800 */
[----:B------:R0:W-:Y:S04]  /*53910*/  STL [R1+0x49e0], R29 ;  /* 0x0049e01d01007387 */ /* 0x0001e80000100800 */
[----:B0-----:R-:W5:Y:S04]  /*53920*/  LDL.LU R29, [R1+0xfc] ;  /* 0x0000fc00011d7983 */ /* 0x001f680000300800 */
[----:B------:R-:W-:Y:S01]  /*53930*/  STL [R1+0x5420], R28 ;  /* 0x0054201c01007387 */ /* 0x000fe20000100800 */
[----:B---3--:R-:W-:Y:S03]  /*53940*/  HMMA.16816.F32 R20, R20, R2, R12 ;  /* 0x000000021414723c */ /* 0x008fe6000000180c */
[----:B------:R-:W3:Y:S04]  /*53950*/  LDL.LU.64 R14, [R1+0x5660] ;  /* 0x00566000010e7983 */ /* 0x000ee80000300a00 */
[----:B------:R-:W5:Y:S01]  /*53960*/  LDL.LU.64 R12, [R1+0x5658] ;  /* 0x00565800010c7983 */ /* 0x000f620000300a00 */
[----:B------:R-:W-:-:S15]  /*53970*/  F2FP.F16.E4M3.UNPACK_B R4, R0 ;  /* 0x00000000ff04723e */ /* 0x000fde00020006ff */
[----:B------:R-:W-:Y:S04]  /*53980*/  STL.64 [R1+0x53f8], R22 ;  /* 0x0053f81601007387 */ /* 0x000fe80000100a00 */
[----:B------:R0:W-:Y:S04]  /*53990*/  STL.64 [R1+0x53f0], R20 ;  /* 0x0053f01401007387 */ /* 0x0001e80000100a00 */
[----:B0-----:R-:W3:Y:S04]  /*539a0*/  LDL.LU.64 R20, [R1+0x5e0] ;  /* 0x0005e00001147983 */ /* 0x001ee80000300a00 */
[----:B------:R-:W3:Y:S01]  /*539b0*/  LDL.LU.64 R22, [R1+0x5e8] ;  /* 0x0005e80001167983 */ /* 0x000ee20000300a00 */
[----:B--2---:R-:W-:-:S02]  /*539c0*/  F2FP.F16.E4M3.UNPACK_B R6, R6 ;  /* 0x00000006ff06723e */ /* 0x004fc400020006ff */
[----:B------:R-:W-:Y:S02]  /*539d0*/  F2FP.F16.E4M3.UNPACK_B R7, R7 ;  /* 0x00000007ff07723e */ /* 0x000fe400020006ff */
[----:B----4-:R-:W-:-:S07]  /*539e0*/  F2FP.F16.E4M3.UNPACK_B R5, R5 ;  /* 0x00000005ff05723e */ /* 0x010fce00020006ff */
[----:B-----5:R-:W-:-:S15]  /*539f0*/  HMMA.16816.F32 R8, R4, R12, R8 ;  /* 0x0000000c0408723c */ /* 0x020fde0000001808 */
[----:B------:R-:W-:-:S08]  /*53a00*/  NOP ;  /* 0x0000000000007918 */ /* 0x000fd00000000000 */
[----:B------:R-:W-:Y:S04]  /*53a10*/  STL.64 [R1+0xb0], R8 ;  /* 0x0000b00801007387 */ /* 0x000fe80000100a00 */
[----:B------:R0:W-:Y:S04]  /*53a20*/  STL.64 [R1+0xb8], R10 ;  /* 0x0000b80a01007387 */ /* 0x0001e80000100a00 */
[----:B0-----:R-:W2:Y:S04]  /*53a30*/  LDL.LU.64 R10, [R1+0x5650] ;  /* 0x00565000010a7983 */ /* 0x001ea80000300a00 */
[----:B------:R-:W4:Y:S01]  /*53a40*/  LDL.LU.64 R8, [R1+0x5648] ;  /* 0x0056480001087983 */ /* 0x000f220000300a00 */
[C---:B--2---:R-:W-:Y:S06]  /*53a50*/  HMMA.16816.F32 R24, R4.reuse, R10, R24 ;  /* 0x0000000a0418723c */ /* 0x044fec0000001818 */
[----:B----4-:R-:W-:-:S15]  /*53a60*/  HMMA.16816.F32 R16, R4, R8, R16 ;  /* 0x000000080410723c */ /* 0x010fde0000001810 */
[----:B------:R-:W-:-:S02]  /*53a70*/  NOP ;  /* 0x0000000000007918 */ /* 0x000fc40000000000 */
[----:B------:R-:W-:Y:S04]  /*53a80*/  STL.64 [R1+0xa0], R24 ;  /* 0x0000a01801007387 */ /* 0x000fe80000100a00 */
[----:B------:R0:W-:Y:S03]  /*53a90*/  STL.64 [R1+0xa8], R26 ;  /* 0x0000a81a01007387 */ /* 0x0001e60000100a00 */
[----:B------:R-:W-:Y:S01]  /*53aa0*/  IMAD.MOV.U32 R28, RZ, RZ, R16 ;  /* 0x000000ffff1c7224 */ /* 0x000fe200078e0010 */
[----:B0-----:R-:W2:Y:S04]  /*53ab0*/  LDL.LU.64 R26, [R1+0x5640] ;  /* 0x00564000011a7983 */ /* 0x001ea80000300a00 */
[----:B------:R-:W2:Y:S04]  /*53ac0*/  LDL.LU.64 R24, [R1+0x5638] ;  /* 0x0056380001187983 */ /* 0x000ea80000300a00 */
[----:B------:R-:W-:Y:S04]  /*53ad0*/  STL [R1+0x94], R17 ;  /* 0x0000941101007387 */ /* 0x000fe80000100800 */
[----:B------:R0:W-:Y:S04]  /*53ae0*/  STL.64 [R1+0x98], R18 ;  /* 0x0000981201007387 */ /* 0x0001e80000100a00 */
[----:B0-----:R-:W4:Y:S04]  /*53af0*/  LDL.LU R19, [R1+0x5634] ;  /* 0x0056340001137983 */ /* 0x001f280000300800 */
[----:B------:R-:W4:Y:S04]  /*53b00*/  LDL.LU R16, [R1+0x5630] ;  /* 0x0056300001107983 */ /* 0x000f280000300800 */
[----:B------:R0:W-:Y:S04]  /*53b10*/  STL [R1+0x5558], R28 ;  /* 0x0055581c01007387 */ /* 0x0001e80000100800 */
[----:B0-----:R-:W5:Y:S01]  /*53b20*/  LDL.LU R28, [R1+0x100] ;  /* 0x00010000011c7983 */ /* 0x001f620000300800 */
[----:B---3--:R-:W-:Y:S01]  /*53b30*/  HMMA.16816.F32 R20, R4, R2, R20 ;  /* 0x000000020414723c */ /* 0x008fe20000001814 */
[----:B------:R-:W-:-:S15]  /*53b40*/  IMAD R0, R14, 0x100, R15 ;  /* 0x000001000e007824 */ /* 0x000fde00078e020f */
[----:B------:R-:W-:-:S07]  /*53b50*/  NOP ;  /* 0x0000000000007918 */ /* 0x000fce0000000000 */
[----:B------:R0:W-:Y:S04]  /*53b60*/  STL.64 [R1+0x10], R20 ;  /* 0x0000101401007387 */ /* 0x0001e80000100a00 */
[----:B------:R1:W-:Y:S04]  /*53b70*/  STL.64 [R1+0x18], R22 ;  /* 0x0000181601007387 */ /* 0x0003e80000100a00 */
[----:B0-----:R-:W3:Y:S04]  /*53b80*/  LDL.LU.64 R20, [R1+0x6d0] ;  /* 0x0006d00001147983 */ /* 0x001ee80000300a00 */
[----:B-1----:R-:W3:Y:S01]  /*53b90*/  LDL.LU.64 R22, [R1+0x6d8] ;  /* 0x0006d80001167983 */ /* 0x002ee20000300a00 */
[----:B--2---:R-:W-:-:S02]  /*53ba0*/  IMAD R7, R27, 0x100, R25 ;  /* 0x000001001b077824 */ /* 0x004fc400078e0219 */
[----:B----4-:R-:W-:Y:S02]  /*53bb0*/  IMAD R5, R16, 0x100, R19 ;  /* 0x0000010010057824 */ /* 0x010fe400078e0213 */
[----:B------:R-:W2:Y:S04]  /*53bc0*/  LDL.LU.64 R16, [R1+0x650] ;  /* 0x0006500001107983 */ /* 0x000ea80000300a00 */
[----:B------:R-:W2:Y:S04]  /*53bd0*/  LDL.LU.64 R18, [R1+0x658] ;  /* 0x0006580001127983 */ /* 0x000ea80000300a00 */
[----:B------:R-:W4:Y:S01]  /*53be0*/  LDL.LU R14, [R1+0x110] ;  /* 0x00011000010e7983 */ /* 0x000f220000300800 */
[----:B-----5:R-:W-:-:S03]  /*53bf0*/  IMAD R6, R29, 0x100, R28 ;  /* 0x000001001d067824 */ /* 0x020fc600078e021c */
[----:B------:R-:W4:Y:S04]  /*53c00*/  LDL.LU R15, [R1+0x10c] ;  /* 0x00010c00010f7983 */ /* 0x000f280000300800 */
[----:B------:R-:W5:Y:S04]  /*53c10*/  LDL.LU R28, [R1+0x118] ;  /* 0x00011800011c7983 */ /* 0x000f680000300800 */
[----:B------:R-:W5:Y:S04]  /*53c20*/  LDL.LU R29, [R1+0x114] ;  /* 0x00011400011d7983 */ /* 0x000f680000300800 */
[----:B------:R-:W3:Y:S04]  /*53c30*/  LDL.LU R25, [R1+0x120] ;  /* 0x0001200001197983 */ /* 0x000ee80000300800 */
[----:B------:R-:W2:Y:S01]  /*53c40*/  LDL.LU R27, [R1+0x11c] ;  /* 0x00011c00011b7983 */ /* 0x000ea20000300800 */
[----:B------:R-:W-:-:S02]  /*53c50*/  F2FP.F16.E4M3.UNPACK_B R4, R0 ;  /* 0x00000000ff04723e */ /* 0x000fc400020006ff */
[----:B------:R-:W-:Y:S01]  /*53c60*/  F2FP.F16.E4M3.UNPACK_B R5, R5 ;  /* 0x00000005ff05723e */ /* 0x000fe200020006ff */
[----:B--2---:R-:W-:Y:S04]  /*53c70*/  STL.64 [R1+0x5628], R26 ;  /* 0x0056281a01007387 */ /* 0x004fe80000100a00 */
[----:B---3--:R0:W-:Y:S04]  /*53c80*/  STL.64 [R1+0x5620], R24 ;  /* 0x0056201801007387 */ /* 0x0081e80000100a00 */
[----:B0-----:R-:W2:Y:S04]  /*53c90*/  LDL.LU.64 R24, [R1+0x870] ;  /* 0x0008700001187983 */ /* 0x001ea80000300a00 */
[----:B------:R-:W2:Y:S01]  /*53ca0*/  LDL.LU.64 R26, [R1+0x878] ;  /* 0x00087800011a7983 */ /* 0x000ea20000300a00 */
[----:B------:R-:W-:-:S02]  /*53cb0*/  F2FP.F16.E4M3.UNPACK_B R6, R6 ;  /* 0x00000006ff06723e */ /* 0x000fc400020006ff */
[----:B------:R-:W-:-:S07]  /*53cc0*/  F2FP.F16.E4M3.UNPACK_B R7, R7 ;  /* 0x00000007ff07723e */ /* 0x000fce00020006ff */
[C---:B------:R-:W-:Y:S06]  /*53cd0*/  HMMA.16816.F32 R20, R4.reuse, R10, R20 ;  /* 0x0000000a0414723c */ /* 0x040fec0000001814 */
[C---:B------:R-:W-:Y:S06]  /*53ce0*/  HMMA.16816.F32 R16, R4.reuse, R8, R16 ;  /* 0x000000080410723c */ /* 0x040fec0000001810 */
[----:B--2---:R-:W-:-:S15]  /*53cf0*/  HMMA.16816.F32 R24, R4, R12, R24 ;  /* 0x0000000c0418723c */ /* 0x004fde0000001818 */
[----:B------:R-:W-:-:S08]  /*53d00*/  NOP ;  /* 0x0000000000007918 */ /* 0x000fd00000000000 */
[----:B------:R0:W-:Y:S04]  /*53d10*/  STL.64 [R1+0x80], R24 ;  /* 0x0000801801007387 */ /* 0x0001e80000100a00 */
[----:B------:R1:W-:Y:S04]  /*53d20*/  STL.64 [R1+0x88], R26 ;  /* 0x0000881a01007387 */ /* 0x0003e80000100a00 */
[----:B0-----:R-:W2:Y:S04]  /*53d30*/  LDL.LU.64 R24, [R1+0x5d0] ;  /* 0x0005d00001187983 */ /* 0x001ea80000300a00 */
[----:B------:R-:W-:Y:S04]  /*53d40*/  STL.64 [R1+0x70], R20 ;  /* 0x0000701401007387 */ /* 0x000fe80000100a00 */
[----:B------:R-:W-:Y:S04]  /*53d50*/  STL.64 [R1+0x78], R22 ;  /* 0x0000781601007387 */ /* 0x000fe80000100a00 */
[----:B-1----:R-:W2:Y:S04]  /*53d60*/  LDL.LU.64 R26, [R1+0x5d8] ;  /* 0x0005d800011a7983 */ /* 0x002ea80000300a00 */
[----:B------:R-:W-:Y:S04]  /*53d70*/  STL.64 [R1+0x60], R16 ;  /* 0x0000601001007387 */ /* 0x000fe80000100a00 */
[----:B------:R-:W-:Y:S04]  /*53d80*/  STL.64 [R1+0x68], R18 ;  /* 0x0000681201007387 */ /* 0x000fe80000100a00 */
[----:B------:R-:W-:Y:S04]  /*53d90*/  STL.64 [R1+0x5618], R10 ;  /* 0x0056180a01007387 */ /* 0x000fe80000100a00 */
[----:B------:R0:W-:Y:S04]  /*53da0*/  STL.64 [R1+0x5610], R8 ;  /* 0x0056100801007387 */ /* 0x0001e80000100a00 */
[----:B0-----:R-:W3:Y:S04]  /*53db0*/  LDL.LU.64 R8, [R1+0x860] ;  /* 0x0008600001087983 */ /* 0x001ee80000300a00 */
[----:B------:R-:W3:Y:S04]  /*53dc0*/  LDL.LU.64 R10, [R1+0x868] ;  /* 0x00086800010a7983 */ /* 0x000ee80000300a00 */
[----:B------:R-:W4:Y:S04]  /*53dd0*/  LDL.LU.64 R20, [R1+0x5c0] ;  /* 0x0005c00001147983 */ /* 0x000f280000300a00 */
[----:B------:R-:W5:Y:S04]  /*53de0*/  LDL.LU.64 R22, [R1+0x5c8] ;  /* 0x0005c80001167983 */ /* 0x000f680000300a00 */
[----:B-----5:R-:W-:Y:S04]  /*53df0*/  STL.64 [R1+0x55f8], R22 ;  /* 0x0055f81601007387 */ /* 0x020fe80000100a00 */
[----:B----4-:R0:W-:Y:S04]  /*53e00*/  STL.64 [R1+0x55f0], R20 ;  /* 0x0055f01401007387 */ /* 0x0101e80000100a00 */
[----:B0-----:R-:W4:Y:S04]  /*53e10*/  LDL.LU.64 R20, [R1+0x720] ;  /* 0x0007200001147983 */ /* 0x001f280000300a00 */
[----:B------:R-:W5:Y:S01]  /*53e20*/  LDL.LU.64 R22, [R1+0x728] ;  /* 0x0007280001167983 */ /* 0x000f620000300a00 */
[----:B--2---:R-:W-:Y:S03]  /*53e30*/  HMMA.16816.F32 R4, R4, R2, R24 ;  /* 0x000000020404723c */ /* 0x004fe60000001818 */
[----:B-----5:R-:W-:Y:S04]  /*53e40*/  STL.64 [R1+0x5608], R22 ;  /* 0x0056081601007387 */ /* 0x020fe80000100a00 */
[----:B----4-:R0:W-:Y:S04]  /*53e50*/  STL.64 [R1+0x5600], R20 ;  /* 0x0056001401007387 */ /* 0x0101e80000100a00 */
[----:B0-----:R-:W2:Y:S04]  /*53e60*/  LDL.LU.64 R20, [R1+0x850] ;  /* 0x0008500001147983 */ /* 0x001ea80000300a00 */
[----:B------:R-:W2:Y:S04]  /*53e70*/  LDL.LU.64 R22, [R1+0x858] ;  /* 0x0008580001167983 */ /* 0x000ea80000300a00 */
[----:B------:R-:W4:Y:S04]  /*53e80*/  LDL.LU R18, [R1+0x138] ;  /* 0x0001380001127983 */ /* 0x000f280000300800 */
[----:B------:R-:W4:Y:S04]  /*53e90*/  LDL.LU R17, [R1+0x134] ;  /* 0x0001340001117983 */ /* 0x000f280000300800 */
[----:B------:R-:W5:Y:S04]  /*53ea0*/  LDL.LU R19, [R1+0x140] ;  /* 0x0001400001137983 */ /* 0x000f680000300800 */
[----:B------:R-:W5:Y:S04]  /*53eb0*/  LDL.LU R16, [R1+0x13c] ;  /* 0x00013c0001107983 */ /* 0x000f680000300800 */
[----:B------:R-:W3:Y:S04]  /*53ec0*/  LDL.LU.64 R26, [R1+0x5628] ;  /* 0x00562800011a7983 */ /* 0x000ee80000300a00 */
[----:B------:R-:W3:Y:S04]  /*53ed0*/  LDL.LU.64 R24, [R1+0x5620] ;  /* 0x0056200001187983 */ /* 0x000ee80000300a00 */
[----:B------:R0:W-:Y:S04]  /*53ee0*/  STL.64 [R1], R4 ;  /* 0x0000000401007387 */ /* 0x0001e80000100a00 */
[----:B------:R1:W-:Y:S01]  /*53ef0*/  STL.64 [R1+0x8], R6 ;  /* 0x0000080601007387 */ /* 0x0003e20000100a00 */
[----:B0-----:R-:W-:-:S02]  /*53f00*/  IMAD R4, R15, 0x100, R14 ;  /* 0x000001000f047824 */ /* 0x001fc400078e020e */
[----:B------:R-:W-:Y:S01]  /*53f10*/  IMAD R5, R29, 0x100, R28 ;  /* 0x000001001d057824 */ /* 0x000fe200078e021c */
[----:B-1----:R-:W4:Y:S01]  /*53f20*/  LDL.LU R7, [R1+0x12c] ;  /* 0x00012c0001077983 */ /* 0x002f220000300800 */
[----:B---3--:R-:W-:Y:S02]  /*53f30*/  IMAD R0, R24, 0x100, R26 ;  /* 0x0000010018007824 */ /* 0x008fe400078e021a */
[----:B------:R-:W-:Y:S01]  /*53f40*/  IMAD R6, R27, 0x100, R25 ;  /* 0x000001001b067824 */ /* 0x000fe200078e0219 */
[----:B------:R-:W-:Y:S02]  /*53f50*/  F2FP.F16.E4M3.UNPACK_B R25, R4 ;  /* 0x00000004ff19723e */ /* 0x000fe400020006ff */
[----:B------:R-:W-:Y:S02]  /*53f60*/  F2FP.F16.E4M3.UNPACK_B R24, R0 ;  /* 0x00000000ff18723e */ /* 0x000fe400020006ff */
[----:B------:R-:W-:Y:S01]  /*53f70*/  F2FP.F16.E4M3.UNPACK_B R26, R5 ;  /* 0x00000005ff1a723e */ /* 0x000fe200020006ff */
[----:B------:R-:W3:Y:S01]  /*53f80*/  LDL.LU R0, [R1+0x124] ;  /* 0x0001240001007983 */ /* 0x000ee20000300800 */
[----:B------:R-:W-:-:S03]  /*53f90*/  F2FP.F16.E4M3.UNPACK_B R27, R6 ;  /* 0x00000006ff1b723e */ /* 0x000fc600020006ff */
[----:B------:R-:W4:Y:S04]  /*53fa0*/  LDL.LU R4, [R1+0x130] ;  /* 0x0001300001047983 */ /* 0x000f280000300800 */
[----:B------:R-:W-:Y:S01]  /*53fb0*/  HMMA.16816.F32 R8, R24, R12, R8 ;  /* 0x0000000c1808723c */ /* 0x000fe20000001808 */
[----:B------:R-:W3:-:S15]  /*53fc0*/  LDL.LU R5, [R1+0x128] ;  /* 0x0001280001057983 */ /* 0x000ede0000300800 */
[----:B------:R-:W-:-:S07]  /*53fd0*/  NOP ;  /* 0x0000000000007918 */ /* 0x000fce0000000000 */
[----:B------:R-:W-:Y:S04]  /*53fe0*/  STL.64 [R1+0x50], R8 ;  /* 0x0000500801007387 */ /* 0x000fe80000100a00 */
[----:B------:R0:W-:Y:S04]  /*53ff0*/  STL.64 [R1+0x58], R10 ;  /* 0x0000580a01007387 */ /* 0x0001e80000100a00 */
[----:B0-----:R-:W2:Y:S04]  /*54000*/  LDL.LU.64 R10, [R1+0x5618] ;  /* 0x00561800010a7983 */ /* 0x001ea80000300a00 */
[----:B------:R-:W5:Y:S01]  /*54010*/  LDL.LU.64 R8, [R1+0x5610] ;  /* 0x0056100001087983 */ /* 0x000f620000300a00 */
[----:B--2---:R-:W-:-:S15]  /*54020*/  HMMA.16816.F32 R20, R24, R10, R20 ;  /* 0x0000000a1814723c */ /* 0x004fde0000001814 */
[----:B------:R-:W-:-:S08]  /*54030*/  NOP ;  /* 0x0000000000007918 */ /* 0x000fd00000000000 */
[----:B------:R-:W-:Y:S04]  /*54040*/  STL.64 [R1+0x40], R20 ;  /* 0x0000401401007387 */ /* 0x000fe80000100a00 */
[----:B------:R0:W-:Y:S04]  /*54050*/  STL.64 [R1+0x48], R22 ;  /* 0x0000481601007387 */ /* 0x0001e80000100a00 */
[----:B0-----:R-:W5:Y:S04]  /*54060*/  LDL.LU.64 R22, [R1+0x5608] ;  /* 0x0056080001167983 */ /* 0x001f680000300a00 */
[----:B------:R-:W5:Y:S02]  /*54070*/  LDL.LU.64 R20, [R1+0x5600] ;  /* 0x0056000001147983 */ /* 0x000f640000300a00 */
[----:B-----5:R-:W-:-:S15]  /*54080*/  HMMA.16816.F32 R20, R24, R8, R20 ;  /* 0x000000081814723c */ /* 0x020fde0000001814 */
[----:B------:R-:W-:-:S08]  /*54090*/  NOP ;  /* 0x0000000000007918 */ /* 0x000fd00000000000 */
[----:B------:R-:W-:Y:S04]  /*540a0*/  STL.64 [R1+0x30], R20 ;  /* 0x0000301401007387 */ /* 0x000fe80000100a00 */
[----:B------:R0:W-:Y:S04]  /*540b0*/  STL.64 [R1+0x38], R22 ;  /* 0x0000381601007387 */ /* 0x0001e80000100a00 */
[----:B0-----:R-:W2:Y:S04]  /*540c0*/  LDL.LU.64 R22, [R1+0x55f8] ;  /* 0x0055f80001167983 */ /* 0x001ea80000300a00 */
[----:B------:R-:W2:Y:S04]  /*540d0*/  LDL.LU.64 R20, [R1+0x55f0] ;  /* 0x0055f00001147983 */ /* 0x000ea80000300a00 */
[----:B------:R-:W5:Y:S04]  /*540e0*/  LDL.LU R14, [R1+0x150] ;  /* 0x00015000010e7983 */ /* 0x000f680000300800 */
[----:B------:R-:W5:Y:S04]  /*540f0*/  LDL.LU R15, [R1+0x14c] ;  /* 0x00014c00010f7983 */ /* 0x000f680000300800 */
[----:B------:R-:W5:Y:S01]  /*54100*/  LDL.LU R28, [R1+0x158] ;  /* 0x00015800011c7983 */ /* 0x000f620000300800 */
[----:B--2---:R-:W-:Y:S03]  /*54110*/  HMMA.16816.F32 R24, R24, R2, R20 ;  /* 0x000000021818723c */ /* 0x004fe60000001814 */
[----:B------:R-:W2:Y:S04]  /*54120*/  LDL.LU R20, [R1+0x154] ;  /* 0x0001540001147983 */ /* 0x000ea80000300800 */
[----:B------:R-:W5:Y:S01]  /*54130*/  LDL.LU R23, [R1+0x160] ;  /* 0x0001600001177983 */ /* 0x000f620000300800 */
[----:B---3--:R-:W-:-:S02]  /*54140*/  IMAD R0, R0, 0x100, R5 ;  /* 0x0000010000007824 */ /* 0x008fc400078e0205 */
[----:B----4-:R-:W-:Y:S02]  /*54150*/  IMAD R4, R7, 0x100, R4 ;  /* 0x0000010007047824 */ /* 0x010fe400078e0204 */
[----:B------:R-:W-:Y:S02]  /*54160*/  IMAD R5, R17, 0x100, R18 ;  /* 0x0000010011057824 */ /* 0x000fe400078e0212 */
[----:B------:R-:W-:Y:S01]  /*54170*/  IMAD R6, R16, 0x100, R19 ;  /* 0x0000010010067824 */ /* 0x000fe200078e0213 */
[----:B------:R-:W-:Y:S02]  /*54180*/  F2FP.F16.E4M3.UNPACK_B R17, R4 ;  /* 0x00000004ff11723e */ /* 0x000fe400020006ff */
[----:B------:R-:W-:Y:S02]  /*54190*/  F2FP.F16.E4M3.UNPACK_B R18, R5 ;  /* 0x00000005ff12723e */ /* 0x000fe400020006ff */
[----:B------:R-:W-:Y:S01]  /*541a0*/  F2FP.F16.E4M3.UNPACK_B R19, R6 ;  /* 0x00000006ff13723e */ /* 0x000fe200020006ff */
[----:B-----5:R-:W-:Y:S04]  /*541b0*/  STL [R1+0x55ec], R23 ;  /* 0x0055ec1701007387 */ /* 0x020fe80000100800 */
[----:B--2---:R0:W-:Y:S04]  /*541c0*/  STL [R1+0x55e8], R20 ;  /* 0x0055e81401007387 */ /* 0x0041e80000100800 */
[----:B0-----:R-:W2:Y:S04]  /*541d0*/  LDL.LU.64 R20, [R1+0x640] ;  /* 0x0006400001147983 */ /* 0x001ea80000300a00 */
[----:B------:R-:W2:Y:S04]  /*541e0*/  LDL.LU.64 R22, [R1+0x648] ;  /* 0x0006480001167983 */ /* 0x000ea80000300a00 */
[----:B------:R-:W3:Y:S04]  /*541f0*/  LDL.LU R29, [R1+0x15c] ;  /* 0x00015c00011d7983 */ /* 0x000ee80000300800 */
[----:B------:R0:W-:Y:S04]  /*54200*/  STL.64 [R1+0x5350], R26 ;  /* 0x0053501a01007387 */ /* 0x0001e80000100a00 */
[----:B0-----:R-:W4:Y:S04]  /*54210*/  LDL.LU R26, [R1+0x148] ;  /* 0x00014800011a7983 */ /* 0x001f280000300800 */
[----:B------:R-:W4:Y:S04]  /*54220*/  LDL.LU R27, [R1+0x144] ;  /* 0x00014400011b7983 */ /* 0x000f280000300800 */
[----:B------:R-:W-:Y:S04]  /*54230*/  STL.64 [R1+0x5348], R24 ;  /* 0x0053481801007387 */ /* 0x000fe80000100a00 */
[----:B------:R-:W5:Y:S04]  /*54240*/  LDL.LU.64 R4, [R1+0x840] ;  /* 0x0008400001047983 */ /* 0x000f680000300a00 */
[----:B------:R-:W5:Y:S01]  /*54250*/  LDL.LU.64 R6, [R1+0x848] ;  /* 0x0008480001067983 */ /* 0x000f620000300a00 */
[----:B------:R-:W-:-:S07]  /*54260*/  F2FP.F16.E4M3.UNPACK_B R16, R0 ;  /* 0x00000000ff10723e */ /* 0x000fce00020006ff */
[----:B-----5:R-:W-:-:S15]  /*54270*/  HMMA.16816.F32 R4, R16, R12, R4 ;  /* 0x0000000c1004723c */ /* 0x020fde0000001804 */
[----:B------:R-:W-:-:S08]  /*54280*/  NOP ;  /* 0x0000000000007918 */ /* 0x000fd00000000000 */
[----:B------:R-:W-:Y:S04]  /*54290*/  STL [R1+0x5344], R4 ;  /* 0x0053440401007387 */ /* 0x000fe80000100800 */
[----:B------:R0:W-:Y:S04]  /*542a0*/  STL [R1+0x5340], R5 ;  /* 0x0053400501007387 */ /* 0x0001e80000100800 */
[----:B------:R-:W-:Y:S04]  /*542b0*/  STL [R1+0x533c], R6 ;  /* 0x00533c0601007387 */ /* 0x000fe80000100800 */
[----:B------:R1:W-:Y:S04]  /*542c0*/  STL [R1+0x5338], R7 ;  /* 0x0053380701007387 */ /* 0x0003e80000100800 */
[----:B0-----:R-:W5:Y:S04]  /*542d0*/  LDL.LU.64 R4, [R1+0x6c0] ;  /* 0x0006c00001047983 */ /* 0x001f680000300a00 */
[----:B-1----:R-:W5:Y:S01]  /*542e0*/  LDL.LU.64 R6, [R1+0x6c8] ;  /* 0x0006c80001067983 */ /* 0x002f620000300a00 */
[C---:B--2---:R-:W-:Y:S06]  /*542f0*/  HMMA.16816.F32 R20, R16.reuse, R8, R20 ;  /* 0x000000081014723c */ /* 0x044fec0000001814 */
[----:B-----5:R-:W-:-:S15]  /*54300*/  HMMA.16816.F32 R4, R16, R10, R4 ;  /* 0x0000000a1004723c */ /* 0x020fde0000001804 */
[----:B------:R-:W-:-:S08]  /*54310*/  NOP ;  /* 0x0000000000007918 */ /* 0x000fd00000000000 */
[----:B------:R0:W-:Y:S04]  /*54320*/  STL.64 [R1+0xe0], R4 ;  /* 0x0000e00401007387 */ /* 0x0001e80000100a00 */
[----:B------:R1:W-:Y:S04]  /*54330*/  STL.64 [R1+0xe8], R6 ;  /* 0x0000e80601007387 */ /* 0x0003e80000100a00 */
[----:B------:R2:W-:Y:S01]  /*54340*/  STL [R1+0x10c], R23 ;  /* 0x00010c1701007387 */ /* 0x0005e20000100800 */
[----:B0-----:R-:W-:Y:S02]  /*54350*/  IMAD.MOV.U32 R5, RZ, RZ, R21 ;  /* 0x000000ffff057224 */ /* 0x001fe400078e0015 */
[----:B------:R-:W-:-:S02]  /*54360*/  IMAD.MOV.U32 R4, RZ, RZ, R20 ;  /* 0x000000ffff047224 */ /* 0x000fc400078e0014 */
[----:B-1----:R-:W-:Y:S01]  /*54370*/  IMAD.MOV.U32 R6, RZ, RZ, R22 ;  /* 0x000000ffff067224 */ /* 0x002fe200078e0016 */
[----:B--2---:R-:W3:Y:S04]  /*54380*/  LDL.LU R23, [R1+0x55ec] ;  /* 0x0055ec0001177983 */ /* 0x004ee80000300800 */
[----:B------:R-:W2:Y:S04]  /*54390*/  LDL.LU R20, [R1+0x55e8] ;  /* 0x0055e80001147983 */ /* 0x000ea80000300800 */
[----:B------:R-:W-:Y:S04]  /*543a0*/  STL [R1+0x5380], R6 ;  /* 0x0053800601007387 */ /* 0x000fe80000100800 */
[----:B------:R-:W-:Y:S04]  /*543b0*/  STL [R1+0x537c], R5 ;  /* 0x00537c0501007387 */ /* 0x000fe80000100800 */
[----:B------:R0:W-:Y:S04]  /*543c0*/  STL [R1+0x5378], R4 ;  /* 0x0053780401007387 */ /* 0x0001e80000100800 */
[----:B0-----:R-:W5:Y:S04]  /*543d0*/  LDL.LU.64 R4, [R1+0x5b0] ;  /* 0x0005b00001047983 */ /* 0x001f680000300a00 */
[----:B------:R-:W5:Y:S02]  /*543e0*/  LDL.LU.64 R6, [R1+0x5b8] ;  /* 0x0005b80001067983 */ /* 0x000f640000300a00 */
[----:B-----5:R-:W-:-:S15]  /*543f0*/  HMMA.16816.F32 R16, R16, R2, R4 ;  /* 0x000000021010723c */ /* 0x020fde0000001804 */
[----:B------:R-:W-:-:S08]  /*54400*/  NOP ;  /* 0x0000000000007918 */ /* 0x000fd00000000000 */
[----:B------:R-:W-:Y:S01]  /*54410*/  STL.64 [R1+0xf0], R16 ;  /* 0x0000f01001007387 */ /* 0x000fe20000100a00 */
[----:B------:R-:W-:-:S03]  /*54420*/  IMAD.MOV.U32 R7, RZ, RZ, R19 ;  /* 0x000000ffff077224 */ /* 0x000fc600078e0013 */
[----:B------:R-:W-:Y:S04]  /*54430*/  STL [R1+0xf8], R18 ;  /* 0x0000f81201007387 */ /* 0x000fe80000100800 */
[----:B------:R-:W5:Y:S04]  /*54440*/  LDL.LU R21, [R1+0x188] ;  /* 0x0001880001157983 */ /* 0x000f680000300800 */
[----:B------:R-:W5:Y:S04]  /*54450*/  LDL.LU R22, [R1+0x184] ;  /* 0x0001840001167983 */ /* 0x000f680000300800 */
[----:B------:R0:W-:Y:S04]  /*54460*/  STL [R1+0x53c8], R7 ;  /* 0x0053c80701007387 */ /* 0x0001e80000100800 */
[----:B0-----:R-:W3:Y:S04]  /*54470*/  LDL.LU R7, [R1+0x170] ;  /* 0x0001700001077983 */ /* 0x001ee80000300800 */
[----:B------:R-:W2:Y:S01]  /*54480*/  LDL.LU R4, [R1+0x16c] ;  /* 0x00016c0001047983 */ /* 0x000ea20000300800 */
[----:B----4-:R-:W-:-:S03]  /*54490*/  IMAD R0, R27, 0x100, R26 ;  /* 0x000001001b007824 */ /* 0x010fc600078e021a */
[----:B---3--:R-:W-:Y:S04]  /*544a0*/  STL [R1+0x55e4], R7 ;  /* 0x0055e40701007387 */ /* 0x008fe80000100800 */
[----:B--2---:R0:W-:Y:S04]  /*544b0*/  STL [R1+0x55e0], R4 ;  /* 0x0055e00401007387 */ /* 0x0041e80000100800 */
[----:B0-----:R-:W2:Y:S04]  /*544c0*/  LDL.LU.64 R4, [R1+0x820] ;  /* 0x0008200001047983 */ /* 0x001ea80000300a00 */
[----:B------:R-:W2:Y:S04]  /*544d0*/  LDL.LU.64 R6, [R1+0x828] ;  /* 0x0008280001067983 */ /* 0x000ea80000300a00 */
[----:B------:R-:W3:Y:S04]  /*544e0*/  LDL.LU R25, [R1+0x178] ;  /* 0x0001780001197983 */ /* 0x000ee80000300800 */
[----:B------:R-:W4:Y:S04]  /*544f0*/  LDL.LU R26, [R1+0x174] ;  /* 0x00017400011a7983 */ /* 0x000f280000300800 */
[----:B------:R-:W4:Y:S01]  /*54500*/  LDL.LU R27, [R1+0x180] ;  /* 0x00018000011b7983 */ /* 0x000f220000300800 */
[----:B------:R-:W-:-:S02]  /*54510*/  IMAD R14, R15, 0x100, R14 ;  /* 0x000001000f0e7824 */ /* 0x000fc400078e020e */
[----:B------:R-:W-:Y:S02]  /*54520*/  IMAD R15, R20, 0x100, R28 ;  /* 0x00000100140f7824 */ /* 0x000fe400078e021c */
[----:B------:R-:W-:Y:S01]  /*54530*/  IMAD R19, R29, 0x100, R23 ;  /* 0x000001001d137824 */ /* 0x000fe200078e0217 */
[----:B----4-:R-:W-:Y:S04]  /*54540*/  STL.64 [R1+0x55d8], R26 ;  /* 0x0055d81a01007387 */ /* 0x010fe80000100a00 */
[----:B---3--:R0:W-:Y:S04]  /*54550*/  STL [R1+0x55d0], R25 ;  /* 0x0055d01901007387 */ /* 0x0081e80000100800 */
[----:B0-----:R-:W3:Y:S04]  /*54560*/  LDL.LU.64 R24, [R1+0x830] ;  /* 0x0008300001187983 */ /* 0x001ee80000300a00 */
[----:B------:R-:W3:Y:S04]  /*54570*/  LDL.LU.64 R26, [R1+0x838] ;  /* 0x00083800011a7983 */ /* 0x000ee80000300a00 */
[----:B------:R-:W4:Y:S04]  /*54580*/  LDL.LU R28, [R1+0x17c] ;  /* 0x00017c00011c7983 */ /* 0x000f280000300800 */
[----:B------:R-:W5:Y:S01]  /*54590*/  LDL.LU R23, [R1+0x1a0] ;  /* 0x0001a00001177983 */ /* 0x000f620000300800 */
[----:B------:R-:W-:-:S02]  /*545a0*/  F2FP.F16.E4M3.UNPACK_B R16, R0 ;  /* 0x00000000ff10723e */ /* 0x000fc400020006ff */
[----:B------:R-:W-:Y:S02]  /*545b0*/  F2FP.F16.E4M3.UNPACK_B R17, R14 ;  /* 0x0000000eff11723e */ /* 0x000fe400020006ff */
[----:B------:R-:W-:Y:S02]  /*545c0*/  F2FP.F16.E4M3.UNPACK_B R18, R15 ;  /* 0x0000000fff12723e */ /* 0x000fe400020006ff */
[----:B------:R-:W-:-:S07]  /*545d0*/  F2FP.F16.E4M3.UNPACK_B R19, R19 ;  /* 0x00000013ff13723e */ /* 0x000fce00020006ff */
[C---:B---3--:R-:W-:Y:S01]  /*545e0*/  HMMA.16816.F32 R24, R16.reuse, R12, R24 ;  /* 0x0000000c1018723c */ /* 0x048fe20000001818 */
[----:B-----5:R-:W-:Y:S04]  /*545f0*/  STL.64 [R1+0x5598], R22 ;  /* 0x0055981601007387 */ /* 0x020fe80000100a00 */
[----:B------:R2:W-:Y:S04]  /*54600*/  STL [R1+0x5590], R21 ;  /* 0x0055901501007387 */ /* 0x0005e80000100800 */
[----:B------:R-:W3:Y:S04]  /*54610*/  LDL.LU R29, [R1+0x18c] ;  /* 0x00018c00011d7983 */ /* 0x000ee80000300800 */
[----:B------:R-:W5:Y:S01]  /*54620*/  LDL.LU R0, [R1+0x164] ;  /* 0x0001640001007983 */ /* 0x000f620000300800 */
[C---:B--2---:R-:W-:Y:S03]  /*54630*/  HMMA.16816.F32 R20, R16.reuse, R10, R4 ;  /* 0x0000000a1014723c */ /* 0x044fe60000001804 */
[----:B------:R-:W5:Y:S04]  /*54640*/  LDL.LU R14, [R1+0x168] ;  /* 0x00016800010e7983 */ /* 0x000f680000300800 */
[----:B------:R-:W2:Y:S04]  /*54650*/  LDL.LU.64 R4, [R1+0x710] ;  /* 0x0007100001047983 */ /* 0x000ea80000300a00 */
[----:B------:R0:W-:Y:S04]  /*54660*/  STL.64 [R1+0x110], R24 ;  /* 0x0001101801007387 */ /* 0x0001e80000100a00 */
[----:B------:R1:W-:Y:S04]  /*54670*/  STL.64 [R1+0x118], R26 ;  /* 0x0001181a01007387 */ /* 0x0003e80000100a00 */
[----:B------:R-:W2:Y:S04]  /*54680*/  LDL.LU.64 R6, [R1+0x718] ;  /* 0x0007180001067983 */ /* 0x000ea80000300a00 */
[----:B------:R4:W-:Y:S04]  /*54690*/  STL.64 [R1+0x120], R20 ;  /* 0x0001201401007387 */ /* 0x0009e80000100a00 */
[----:B------:R4:W-:Y:S04]  /*546a0*/  STL.64 [R1+0x128], R22 ;  /* 0x0001281601007387 */ /* 0x0009e80000100a00 */
[----:B0-----:R-:W3:Y:S04]  /*546b0*/  LDL.LU.64 R24, [R1+0x5a0] ;  /* 0x0005a00001187983 */ /* 0x001ee80000300a00 */
[----:B-1----:R-:W3:Y:S04]  /*546c0*/  LDL.LU.64 R26, [R1+0x5a8] ;  /* 0x0005a800011a7983 */ /* 0x002ee80000300a00 */
[----:B----4-:R-:W4:Y:S04]  /*546d0*/  LDL.LU.64 R20, [R1+0x590] ;  /* 0x0005900001147983 */ /* 0x010f280000300a00 */
[----:B------:R-:W5:Y:S04]  /*546e0*/  LDL.LU.64 R22, [R1+0x598] ;  /* 0x0005980001167983 */ /* 0x000f680000300a00 */
[----:B-----5:R-:W-:Y:S04]  /*546f0*/  STL.64 [R1+0x55a8], R22 ;  /* 0x0055a81601007387 */ /* 0x020fe80000100a00 */
[----:B----4-:R0:W-:Y:S04]  /*54700*/  STL.64 [R1+0x55a0], R20 ;  /* 0x0055a01401007387 */ /* 0x0101e80000100a00 */
[----:B0-----:R-:W4:Y:S04]  /*54710*/  LDL.LU.64 R20, [R1+0x630] ;  /* 0x0006300001147983 */ /* 0x001f280000300a00 */
[----:B------:R-:W5:Y:S01]  /*54720*/  LDL.LU.64 R22, [R1+0x638] ;  /* 0x0006380001167983 */ /* 0x000f620000300a00 */
[C---:B--2---:R-:W-:Y:S03]  /*54730*/  HMMA.16816.F32 R4, R16.reuse, R8, R4 ;  /* 0x000000081004723c */ /* 0x044fe60000001804 */
[----:B-----5:R-:W-:Y:S04]  /*54740*/  STL.64 [R1+0x55b8], R22 ;  /* 0x0055b81601007387 */ /* 0x020fe80000100a00 */
[----:B----4-:R0:W-:Y:S04]  /*54750*/  STL.64 [R1+0x55b0], R20 ;  /* 0x0055b01401007387 */ /* 0x0101e80000100a00 */
[----:B0-----:R-:W2:Y:S04]  /*54760*/  LDL.LU.64 R20, [R1+0x6b0] ;  /* 0x0006b00001147983 */ /* 0x001ea80000300a00 */
[----:B------:R-:W4:Y:S01]  /*54770*/  LDL.LU.64 R22, [R1+0x6b8] ;  /* 0x0006b80001167983 */ /* 0x000f220000300a00 */
[----:B---3--:R-:W-:Y:S03]  /*54780*/  HMMA.16816.F32 R16, R16, R2, R24 ;  /* 0x000000021010723c */ /* 0x008fe60000001818 */
[----:B----4-:R-:W-:Y:S04]  /*54790*/  STL.64 [R1+0x55c8], R22 ;  /* 0x0055c81601007387 */ /* 0x010fe80000100a00 */
[----:B--2---:R0:W-:Y:S04]  /*547a0*/  STL.64 [R1+0x55c0], R20 ;  /* 0x0055c01401007387 */ /* 0x0041e80000100a00 */
[----:B0-----:R-:W2:Y:S04]  /*547b0*/  LDL.LU.64 R20, [R1+0x810] ;  /* 0x0008100001147983 */ /* 0x001ea80000300a00 */
[----:B------:R-:W2:Y:S04]  /*547c0*/  LDL.LU.64 R22, [R1+0x818] ;  /* 0x0008180001167983 */ /* 0x000ea80000300a00 */
[----:B------:R-:W-:Y:S04]  /*547d0*/  STL.64 [R1+0x140], R4 ;  /* 0x0001400401007387 */ /* 0x000fe80000100a00 */
[----:B------:R0:W-:Y:S04]  /*547e0*/  STL.64 [R1+0x148], R6 ;  /* 0x0001480601007387 */ /* 0x0001e80000100a00 */
[----:B0-----:R-:W3:Y:S04]  /*547f0*/  LDL.LU R7, [R1+0x55e4] ;  /* 0x0055e40001077983 */ /* 0x001ee80000300800 */
[----:B------:R-:W3:Y:S04]  /*54800*/  LDL.LU R4, [R1+0x55e0] ;  /* 0x0055e00001047983 */ /* 0x000ee80000300800 */
[----:B------:R-:W4:Y:S04]  /*54810*/  LDL.LU R5, [R1+0x1a8] ;  /* 0x0001a80001057983 */ /* 0x000f280000300800 */
[----:B------:R-:W4:Y:S04]  /*54820*/  LDL.LU R6, [R1+0x1a4] ;  /* 0x0001a40001067983 */ /* 0x000f280000300800 */
[----:B------:R-:W5:Y:S04]  /*54830*/  LDL.LU.64 R26, [R1+0x55d8] ;  /* 0x0055d800011a7983 */ /* 0x000f680000300a00 */
[----:B------:R-:W2:Y:S01]  /*54840*/  LDL.LU R25, [R1+0x55d0] ;  /* 0x0055d00001197983 */ /* 0x000ea20000300800 */
[----:B------:R-:W-:-:S03]  /*54850*/  IMAD R0, R0, 0x100, R14 ;  /* 0x0000010000007824 */ /* 0x000fc600078e020e */
[----:B------:R-:W4:Y:S04]  /*54860*/  LDL.LU R24, [R1+0x1ac] ;  /* 0x0001ac0001187983 */ /* 0x000f280000300800 */
[----:B------:R0:W-:Y:S04]  /*54870*/  STL.64 [R1+0x130], R16 ;  /* 0x0001301001007387 */ /* 0x0001e80000100a00 */
[----:B------:R5:W-:Y:S01]  /*54880*/  STL.64 [R1+0x138], R18 ;  /* 0x0001381201007387 */ /* 0x000be20000100a00 */
[----:B0-----:R-:W-:Y:S01]  /*54890*/  F2FP.F16.E4M3.UNPACK_B R16, R0 ;  /* 0x00000000ff10723e */ /* 0x001fe200020006ff */
[----:B---3--:R-:W-:-:S05]  /*548a0*/  IMAD R14, R4, 0x100, R7 ;  /* 0x00000100040e7824 */ /* 0x008fca00078e0207 */
[----:B------:R-:W-:Y:S01]  /*548b0*/  F2FP.F16.E4M3.UNPACK_B R17, R14 ;  /* 0x0000000eff11723e */ /* 0x000fe200020006ff */
[----:B-----5:R-:W-:Y:S02]  /*548c0*/  IMAD R19, R28, 0x100, R27 ;  /* 0x000001001c137824 */ /* 0x020fe400078e021b */
[----:B--2---:R-:W-:-:S03]  /*548d0*/  IMAD R15, R26, 0x100, R25 ;  /* 0x000001001a0f7824 */ /* 0x004fc600078e0219 */
[----:B------:R-:W-:Y:S02]  /*548e0*/  F2FP.F16.E4M3.UNPACK_B R19, R19 ;  /* 0x00000013ff13723e */ /* 0x000fe400020006ff */
[----:B------:R-:W-:-:S07]  /*548f0*/  F2FP.F16.E4M3.UNPACK_B R18, R15 ;  /* 0x0000000fff12723e */ /* 0x000fce00020006ff */
[----:B------:R-:W-:-:S15]  /*54900*/  HMMA.16816.F32 R20, R16, R12, R20 ;  /* 0x0000000c1014723c */ /* 0x000fde0000001814 */
[----:B------:R-:W-:-:S08]  /*54910*/  NOP ;  /* 0x0000000000007918 */ /* 0x000fd00000000000 */
[----:B------:R-:W-:Y:S04]  /*54920*/  STL.64 [R1+0x150], R20 ;  /* 0x0001501401007387 */ /* 0x000fe80000100a00 */
[----:B------:R0:W-:Y:S04]  /*54930*/  STL.64 [R1+0x158], R22 ;  /* 0x0001581601007387 */ /* 0x0001e80000100a00 */
[----:B0-----:R-:W2:Y:S04]  /*54940*/  LDL.LU.64 R22, [R1+0x55c8] ;  /* 0x0055c80001167983 */ /* 0x001ea80000300a00 */
[----:B------:R-:W2:Y:S02]  /*54950*/  LDL.LU.64 R20, [R1+0x55c0] ;  /* 0x0055c00001147983 */ /* 0x000ea40000300a00 */
[----:B--2---:R-:W-:-:S15]  /*54960*/  HMMA.16816.F32 R20, R16, R10, R20 ;  /* 0x0000000a1014723c */ /* 0x004fde0000001814 */
        /* <DEDUP_REMOVED lines=11> */
[----:B--2---:R-:W-:Y:S02]  /*54a20*/  HMMA.16816.F32 R16, R16, R2, R20 ;  /* 0x000000021010723c */ /* 0x004fe40000001814 */
[----:B------:R-:W2:Y:S04]  /*54a30*/  LDL.LU.64 R22, [R1+0x5598] ;  /* 0x0055980001167983 */ /* 0x000ea80000300a00 */
[----:B------:R-:W3:-:S15]  /*54a40*/  LDL.LU R21, [R1+0x5590] ;  /* 0x0055900001157983 */ /* 0x000ede0000300800 */
[----:B------:R-:W-:-:S02]  /*54a50*/  NOP ;  /* 0x0000000000007918 */ /* 0x000fc40000000000 */
[----:B------:R-:W-:Y:S04]  /*54a60*/  STL.64 [R1+0x170], R16 ;  /* 0x0001701001007387 */ /* 0x000fe80000100a00 */
[----:B------:R0:W-:Y:S04]  /*54a70*/  STL.64 [R1+0x178], R18 ;  /* 0x0001781201007387 */ /* 0x0001e80000100a00 */
[----:B0-----:R-:W5:Y:S04]  /*54a80*/  LDL.LU R19, [R1+0x1b0] ;  /* 0x0001b00001137983 */ /* 0x001f680000300800 */
[----:B------:R-:W4:Y:S04]  /*54a90*/  LDL.LU R25, [R1+0x224] ;  /* 0x0002240001197983 */ /* 0x000f280000300800 */
[----:B------:R-:W5:Y:S04]  /*54aa0*/  LDL.LU R26, [R1+0x220] ;  /* 0x00022000011a7983 */ /* 0x000f680000300800 */
[----:B------:R-:W5:Y:S01]  /*54ab0*/  LDL.LU R27, [R1+0x22c] ;  /* 0x00022c00011b7983 */ /* 0x000f620000300800 */
[----:B--2---:R-:W-:-:S02]  /*54ac0*/  IMAD R14, R29, 0x100, R23 ;  /* 0x000001001d0e7824 */ /* 0x004fc400078e0217 */
[----:B---3--:R-:W-:Y:S01]  /*54ad0*/  IMAD R0, R22, 0x100, R21 ;  /* 0x0000010016007824 */ /* 0x008fe200078e0215 */
[----:B-----5:R-:W-:Y:S04]  /*54ae0*/  STL.64 [R1+0x5530], R26 ;  /* 0x0055301a01007387 */ /* 0x020fe80000100a00 */
[----:B----4-:R-:W-:Y:S04]  /*54af0*/  STL [R1+0x5528], R25 ;  /* 0x0055281901007387 */ /* 0x010fe80000100800 */
[----:B------:R-:W2:Y:S04]  /*54b00*/  LDL.LU R20, [R1+0x228] ;  /* 0x0002280001147983 */ /* 0x000ea80000300800 */
[----:B------:R-:W2:Y:S04]  /*54b10*/  LDL.LU R21, [R1+0x234] ;  /* 0x0002340001157983 */ /* 0x000ea80000300800 */
[----:B------:R-:W3:Y:S04]  /*54b20*/  LDL.LU R22, [R1+0x230] ;  /* 0x0002300001167983 */ /* 0x000ee80000300800 */
[----:B------:R-:W4:Y:S04]  /*54b30*/  LDL.LU R28, [R1+0x1e4] ;  /* 0x0001e400011c7983 */ /* 0x000f280000300800 */
[----:B------:R-:W3:Y:S01]  /*54b40*/  LDL.LU R23, [R1+0x23c] ;  /* 0x00023c0001177983 */ /* 0x000ee20000300800 */
[----:B------:R-:W-:-:S03]  /*54b50*/  IMAD R15, R6, 0x100, R5 ;  /* 0x00000100060f7824 */ /* 0x000fc600078e0205 */
[----:B---3--:R-:W-:Y:S04]  /*54b60*/  STL.64 [R1+0x5540], R22 ;  /* 0x0055401601007387 */ /* 0x008fe80000100a00 */
[----:B--2---:R0:W-:Y:S04]  /*54b70*/  STL.64 [R1+0x5538], R20 ;  /* 0x0055381401007387 */ /* 0x0041e80000100a00 */
[----:B------:R-:W2:Y:S04]  /*54b80*/  LDL.LU R29, [R1+0x238] ;  /* 0x00023800011d7983 */ /* 0x000ea80000300800 */
[----:B------:R-:W3:Y:S04]  /*54b90*/  LDL.LU.64 R4, [R1+0x800] ;  /* 0x0008000001047983 */ /* 0x000ee80000300a00 */
[----:B------:R-:W3:Y:S04]  /*54ba0*/  LDL.LU.64 R6, [R1+0x808] ;  /* 0x0008080001067983 */ /* 0x000ee80000300a00 */
[----:B0-----:R-:W5:Y:S04]  /*54bb0*/  LDL.LU.64 R20, [R1+0x6a0] ;  /* 0x0006a00001147983 */ /* 0x001f680000300a00 */
[----:B------:R-:W4:Y:S04]  /*54bc0*/  LDL.LU.64 R22, [R1+0x6a8] ;  /* 0x0006a80001167983 */ /* 0x000f280000300a00 */
[----:B----4-:R-:W-:Y:S04]  /*54bd0*/  STL.64 [R1+0x5550], R22 ;  /* 0x0055501601007387 */ /* 0x010fe80000100a00 */
[----:B-----5:R0:W-:Y:S04]  /*54be0*/  STL.64 [R1+0x5548], R20 ;  /* 0x0055481401007387 */ /* 0x0201e80000100a00 */
[----:B0-----:R-:W4:Y:S04]  /*54bf0*/  LDL.LU.64 R20, [R1+0x7e0] ;  /* 0x0007e00001147983 */ /* 0x001f280000300a00 */
[----:B------:R-:W5:Y:S04]  /*54c00*/  LDL.LU.64 R22, [R1+0x7e8] ;  /* 0x0007e80001167983 */ /* 0x000f680000300a00 */
[----:B-----5:R-:W-:Y:S04]  /*54c10*/  STL.64 [R1+0x5568], R22 ;  /* 0x0055681601007387 */ /* 0x020fe80000100a00 */
[----:B----4-:R0:W-:Y:S04]  /*54c20*/  STL.64 [R1+0x5560], R20 ;  /* 0x0055601401007387 */ /* 0x0101e80000100a00 */
[----:B0-----:R-:W4:Y:S04]  /*54c30*/  LDL.LU.64 R20, [R1+0x580] ;  /* 0x0005800001147983 */ /* 0x001f280000300a00 */
[----:B------:R-:W5:Y:S04]  /*54c40*/  LDL.LU.64 R22, [R1+0x588] ;  /* 0x0005880001167983 */ /* 0x000f680000300a00 */
[----:B-----5:R-:W-:Y:S04]  /*54c50*/  STL.64 [R1+0x5578], R22 ;  /* 0x0055781601007387 */ /* 0x020fe80000100a00 */
[----:B----4-:R0:W-:Y:S04]  /*54c60*/  STL.64 [R1+0x5570], R20 ;  /* 0x0055701401007387 */ /* 0x0101e80000100a00 */
[----:B0-----:R-:W4:Y:S04]  /*54c70*/  LDL.LU.64 R20, [R1+0x700] ;  /* 0x0007000001147983 */ /* 0x001f280000300a00 */
[----:B------:R-:W5:Y:S01]  /*54c80*/  LDL.LU.64 R22, [R1+0x708] ;  /* 0x0007080001167983 */ /* 0x000f620000300a00 */
[----:B------:R-:W-:Y:S01]  /*54c90*/  IMAD R19, R24, 0x100, R19 ;  /* 0x0000010018137824 */ /* 0x000fe200078e0213 */
[----:B------:R-:W-:-:S02]  /*54ca0*/  F2FP.F16.E4M3.UNPACK_B R16, R0 ;  /* 0x00000000ff10723e */ /* 0x000fc400020006ff */
[----:B------:R-:W-:Y:S02]  /*54cb0*/  F2FP.F16.E4M3.UNPACK_B R17, R14 ;  /* 0x0000000eff11723e */ /* 0x000fe400020006ff */
[----:B------:R-:W-:Y:S02]  /*54cc0*/  F2FP.F16.E4M3.UNPACK_B R18, R15 ;  /* 0x0000000fff12723e */ /* 0x000fe400020006ff */
[----:B------:R-:W-:Y:S01]  /*54cd0*/  F2FP.F16.E4M3.UNPACK_B R19, R19 ;  /* 0x00000013ff13723e */ /* 0x000fe200020006ff */
[----:B-----5:R-:W-:Y:S04]  /*54ce0*/  STL.64 [R1+0x5588], R22 ;  /* 0x0055881601007387 */ /* 0x020fe80000100a00 */
[----:B----4-:R0:W-:Y:S04]  /*54cf0*/  STL.64 [R1+0x5580], R20 ;  /* 0x0055801401007387 */ /* 0x0101e80000100a00 */
[----:B0-----:R-:W4:Y:S04]  /*54d00*/  LDL.LU.64 R20, [R1+0x7f0] ;  /* 0x0007f00001147983 */ /* 0x001f280000300a00 */
[----:B------:R-:W4:Y:S01]  /*54d10*/  LDL.LU.64 R22, [R1+0x7f8] ;  /* 0x0007f80001167983 */ /* 0x000f220000300a00 */
[C---:B---3--:R-:W-:Y:S03]  /*54d20*/  HMMA.16816.F32 R4, R16.reuse, R12, R4 ;  /* 0x0000000c1004723c */ /* 0x048fe60000001804 */
[----:B------:R-:W3:Y:S04]  /*54d30*/  LDL.LU.64 R24, [R1+0x620] ;  /* 0x0006200001187983 */ /* 0x000ee80000300a00 */
[----:B------:R-:W3:Y:S04]  /*54d40*/  LDL.LU.64 R26, [R1+0x628] ;  /* 0x00062800011a7983 */ /* 0x000ee80000300a00 */
[----:B------:R-:W5:Y:S04]  /*54d50*/  LDL.LU R0, [R1+0x1e0] ;  /* 0x0001e00001007983 */ /* 0x000f680000300800 */
[----:B------:R-:W2:Y:S04]  /*54d60*/  LDL.LU R14, [R1+0x1e8] ;  /* 0x0001e800010e7983 */ /* 0x000ea80000300800 */
[----:B------:R-:W3:Y:S04]  /*54d70*/  LDL.LU R15, [R1+0x1f0] ;  /* 0x0001f000010f7983 */ /* 0x000ee80000300800 */
[----:B------:R0:W-:Y:S04]  /*54d80*/  STL.64 [R1+0x1a0], R4 ;  /* 0x0001a00401007387 */ /* 0x0001e80000100a00 */
[----:B------:R1:W-:Y:S04]  /*54d90*/  STL.64 [R1+0x1a8], R6 ;  /* 0x0001a80601007387 */ /* 0x0003e80000100a00 */
[----:B0-----:R-:W3:Y:S04]  /*54da0*/  LDL.LU.64 R4, [R1+0x570] ;  /* 0x0005700001047983 */ /* 0x001ee80000300a00 */
[----:B-1----:R-:W3:Y:S01]  /*54db0*/  LDL.LU.64 R6, [R1+0x578] ;  /* 0x0005780001067983 */ /* 0x002ee20000300a00 */
[----:B----4-:R-:W-:-:S15]  /*54dc0*/  HMMA.16816.F32 R20, R16, R10, R20 ;  /* 0x0000000a1014723c */ /* 0x010fde0000001814 */
[----:B------:R-:W-:-:S08]  /*54dd0*/  NOP ;  /* 0x0000000000007918 */ /* 0x000fd00000000000 */
[----:B------:R-:W-:Y:S04]  /*54de0*/  STL.64 [R1+0x1b0], R20 ;  /* 0x0001b01401007387 */ /* 0x000fe80000100a00 */
[----:B------:R0:W-:Y:S04]  /*54df0*/  STL.64 [R1+0x1b8], R22 ;  /* 0x0001b81601007387 */ /* 0x0001e80000100a00 */
[----:B0-----:R-:W4:Y:S04]  /*54e00*/  LDL.LU.64 R22, [R1+0x5588] ;  /* 0x0055880001167983 */ /* 0x001f280000300a00 */
[----:B------:R-:W4:Y:S02]  /*54e10*/  LDL.LU.64 R20, [R1+0x5580] ;  /* 0x0055800001147983 */ /* 0x000f240000300a00 */
[----:B----4-:R-:W-:-:S15]  /*54e20*/  HMMA.16816.F32 R20, R16, R8, R20 ;  /* 0x000000081014723c */ /* 0x010fde0000001814 */
[----:B------:R-:W-:-:S08]  /*54e30*/  NOP ;  /* 0x0000000000007918 */ /* 0x000fd00000000000 */
[----:B------:R-:W-:Y:S04]  /*54e40*/  STL.64 [R1+0x1d0], R20 ;  /* 0x0001d01401007387 */ /* 0x000fe80000100a00 */
[----:B------:R0:W-:Y:S04]  /*54e50*/  STL.64 [R1+0x1d8], R22 ;  /* 0x0001d81601007387 */ /* 0x0001e80000100a00 */
[----:B0-----:R-:W4:Y:S04]  /*54e60*/  LDL.LU.64 R22, [R1+0x5578] ;  /* 0x0055780001167983 */ /* 0x001f280000300a00 */
[----:B------:R-:W4:Y:S02]  /*54e70*/  LDL.LU.64 R20, [R1+0x5570] ;  /* 0x0055700001147983 */ /* 0x000f240000300a00 */
[----:B----4-:R-:W-:Y:S02]  /*54e80*/  HMMA.16816.F32 R16, R16, R2, R20 ;  /* 0x000000021010723c */ /* 0x010fe40000001814 */
[----:B------:R-:W4:Y:S04]  /*54e90*/  LDL.LU.64 R22, [R1+0x5568] ;  /* 0x0055680001167983 */ /* 0x000f280000300a00 */
[----:B------:R-:W4:-:S15]  /*54ea0*/  LDL.LU.64 R20, [R1+0x5560] ;  /* 0x0055600001147983 */ /* 0x000f1e0000300a00 */
[----:B------:R-:W-:-:S02]  /*54eb0*/  NOP ;  /* 0x0000000000007918 */ /* 0x000fc40000000000 */
[----:B------:R0:W-:Y:S04]  /*54ec0*/  STL.64 [R1+0x1c0], R16 ;  /* 0x0001c01001007387 */ /* 0x0001e80000100a00 */
[----:B------:R1:W-:Y:S04]  /*54ed0*/  STL.64 [R1+0x1c8], R18 ;  /* 0x0001c81201007387 */ /* 0x0003e80000100a00 */
[----:B0-----:R-:W2:Y:S04]  /*54ee0*/  LDL.LU R16, [R1+0x1ec] ;  /* 0x0001ec0001107983 */ /* 0x001ea80000300800 */
[----:B------:R-:W3:Y:S04]  /*54ef0*/  LDL.LU R17, [R1+0x1f4] ;  /* 0x0001f40001117983 */ /* 0x000ee80000300800 */
[----:B-1----:R-:W4:Y:S04]  /*54f00*/  LDL.LU R18, [R1+0x1fc] ;  /* 0x0001fc0001127983 */ /* 0x002f280000300800 */
[----:B------:R-:W4:Y:S01]  /*54f10*/  LDL.LU R19, [R1+0x1f8] ;  /* 0x0001f80001137983 */ /* 0x000f220000300800 */
[----:B-----5:R-:W-:-:S03]  /*54f20*/  IMAD R0, R0, 0x100, R28 ;  /* 0x0000010000007824 */ /* 0x020fc600078e021c */
[----:B------:R-:W5:Y:S01]  /*54f30*/  LDL.LU R28, [R1+0x5558] ;  /* 0x00555800011c7983 */ /* 0x000f620000300800 */
[----:B--2---:R-:W-:Y:S02]  /*54f40*/  IMAD R14, R14, 0x100, R16 ;  /* 0x000001000e0e7824 */ /* 0x004fe400078e0210 */
[----:B---3--:R-:W-:Y:S01]  /*54f50*/  IMAD R15, R15, 0x100, R17 ;  /* 0x000001000f0f7824 */ /* 0x008fe200078e0211 */
[----:B------:R-:W-:Y:S02]  /*54f60*/  F2FP.F16.E4M3.UNPACK_B R16, R0 ;  /* 0x00000000ff10723e */ /* 0x000fe400020006ff */
[----:B------:R-:W-:Y:S01]  /*54f70*/  F2FP.F16.E4M3.UNPACK_B R17, R14 ;  /* 0x0000000eff11723e */ /* 0x000fe200020006ff */
[----:B----4-:R-:W-:Y:S01]  /*54f80*/  IMAD R19, R19, 0x100, R18 ;  /* 0x0000010013137824 */ /* 0x010fe200078e0212 */
[----:B------:R-:W-:-:S04]  /*54f90*/  F2FP.F16.E4M3.UNPACK_B R18, R15 ;  /* 0x0000000fff12723e */ /* 0x000fc800020006ff */
[----:B------:R-:W-:-:S07]  /*54fa0*/  F2FP.F16.E4M3.UNPACK_B R19, R19 ;  /* 0x00000013ff13723e */ /* 0x000fce00020006ff */
[----:B------:R-:W-:-:S15]  /*54fb0*/  HMMA.16816.F32 R20, R16, R12, R20 ;  /* 0x0000000c1014723c */ /* 0x000fde0000001814 */
[----:B------:R-:W-:-:S08]  /*54fc0*/  NOP ;  /* 0x0000000000007918 */ /* 0x000fd00000000000 */
[----:B------:R-:W-:Y:S04]  /*54fd0*/  STL.64 [R1+0x1e0], R20 ;  /* 0x0001e01401007387 */ /* 0x000fe80000100a00 */
[----:B------:R0:W-:Y:S04]  /*54fe0*/  STL.64 [R1+0x1e8], R22 ;  /* 0x0001e81601007387 */ /* 0x0001e80000100a00 */
[----:B0-----:R-:W2:Y:S04]  /*54ff0*/  LDL.LU.64 R22, [R1+0x5550] ;  /* 0x0055500001167983 */ /* 0x001ea80000300a00 */
[----:B------:R-:W2:Y:S01]  /*55000*/  LDL.LU.64 R20, [R1+0x5548] ;  /* 0x0055480001147983 */ /* 0x000ea20000300a00 */
[C---:B------:R-:W-:Y:S06]  /*55010*/  HMMA.16816.F32 R24, R16.reuse, R8, R24 ;  /* 0x000000081018723c */ /* 0x040fec0000001818 */
[C---:B------:R-:W-:Y:S06]  /*55020*/  HMMA.16816.F32 R4, R16.reuse, R2, R4 ;  /* 0x000000021004723c */ /* 0x040fec0000001804 */
[----:B--2---:R-:W-:-:S15]  /*55030*/  HMMA.16816.F32 R20, R16, R10, R20 ;  /* 0x0000000a1014723c */ /* 0x004fde0000001814 */
[----:B------:R-:W-:-:S08]  /*55040*/  NOP ;  /* 0x0000000000007918 */ /* 0x000fd00000000000 */
[----:B------:R-:W-:Y:S04]  /*55050*/  STL.64 [R1+0x1f0], R20 ;  /* 0x0001f01401007387 */ /* 0x000fe80000100a00 */
[----:B------:R0:W-:Y:S04]  /*55060*/  STL.64 [R1+0x1f8], R22 ;  /* 0x0001f81601007387 */ /* 0x0001e80000100a00 */
[----:B0-----:R-:W2:Y:S04]  /*55070*/  LDL.LU.64 R22, [R1+0x5540] ;  /* 0x0055400001167983 */ /* 0x001ea80000300a00 */
[----:B------:R-:W3:Y:S04]  /*55080*/  LDL.LU.64 R20, [R1+0x5538] ;  /* 0x0055380001147983 */ /* 0x000ee80000300a00 */
[----:B------:R-:W-:Y:S04]  /*55090*/  STL.64 [R1+0x210], R24 ;  /* 0x0002101801007387 */ /* 0x000fe80000100a00 */
[----:B------:R0:W-:Y:S04]  /*550a0*/  STL.64 [R1+0x218], R26 ;  /* 0x0002181a01007387 */ /* 0x0001e80000100a00 */
[----:B0-----:R-:W3:Y:S04]  /*550b0*/  LDL.LU.64 R26, [R1+0x5530] ;  /* 0x00553000011a7983 */ /* 0x001ee80000300a00 */
[----:B------:R-:W4:Y:S04]  /*550c0*/  LDL.LU R25, [R1+0x5528] ;  /* 0x0055280001197983 */ /* 0x000f280000300800 */
[----:B------:R-:W-:Y:S04]  /*550d0*/  STL.64 [R1+0x5520], R10 ;  /* 0x0055200a01007387 */ /* 0x000fe80000100a00 */
[----:B------:R0:W-:Y:S04]  /*550e0*/  STL.64 [R1+0x5518], R8 ;  /* 0x0055180801007387 */ /* 0x0001e80000100a00 */
[----:B------:R1:W-:Y:S04]  /*550f0*/  STL.64 [R1+0x200], R4 ;  /* 0x0002000401007387 */ /* 0x0003e80000100a00 */
[----:B------:R5:W-:Y:S04]  /*55100*/  STL.64 [R1+0x208], R6 ;  /* 0x0002080601007387 */ /* 0x000be80000100a00 */
[----:B------:R-:W2:Y:S04]  /*55110*/  LDL.LU R24, [R1+0x290] ;  /* 0x0002900001187983 */ /* 0x000ea80000300800 */
[----:B0-----:R-:W2:Y:S04]  /*55120*/  LDL.LU.64 R8, [R1+0x7d0] ;  /* 0x0007d00001087983 */ /* 0x001ea80000300a00 */
[----:B------:R-:W2:Y:S04]  /*55130*/  LDL.LU.64 R10, [R1+0x7d8] ;  /* 0x0007d800010a7983 */ /* 0x000ea80000300a00 */
[----:B-1----:R-:W2:Y:S04]  /*55140*/  LDL.LU.64 R4, [R1+0x560] ;  /* 0x0005600001047983 */ /* 0x002ea80000300a00 */
[----:B-----5:R-:W5:Y:S01]  /*55150*/  LDL.LU.64 R6, [R1+0x568] ;  /* 0x0005680001067983 */ /* 0x020f620000300a00 */
[----:B---3--:R-:W-:-:S02]  /*55160*/  IMAD R14, R20, 0x100, R27 ;  /* 0x00000100140e7824 */ /* 0x008fc400078e021b */
[----:B----4-:R-:W-:Y:S01]  /*55170*/  IMAD R0, R26, 0x100, R25 ;  /* 0x000001001a007824 */ /* 0x010fe200078e0219 */
[----:B-----5:R-:W-:Y:S04]  /*55180*/  STL.64 [R1+0x5510], R6 ;  /* 0x0055100601007387 */ /* 0x020fe80000100a00 */
[----:B--2---:R0:W-:Y:S04]  /*55190*/  STL.64 [R1+0x5508], R4 ;  /* 0x0055080401007387 */ /* 0x0041e80000100a00 */
[----:B0-----:R-:W2:Y:S04]  /*551a0*/  LDL.LU.64 R4, [R1+0x7c0] ;  /* 0x0007c00001047983 */ /* 0x001ea80000300a00 */
[----:B------:R-:W2:Y:S04]  /*551b0*/  LDL.LU.64 R6, [R1+0x7c8] ;  /* 0x0007c80001067983 */ /* 0x000ea80000300a00 */
[----:B------:R-:W3:Y:S04]  /*551c0*/  LDL.LU R25, [R1+0x2e4] ;  /* 0x0002e40001197983 */ /* 0x000ee80000300800 */
[----:B------:R-:W4:Y:S04]  /*551d0*/  LDL.LU R26, [R1+0x2e0] ;  /* 0x0002e000011a7983 */ /* 0x000f280000300800 */
[----:B------:R-:W4:Y:S01]  /*551e0*/  LDL.LU R27, [R1+0x2ec] ;  /* 0x0002ec00011b7983 */ /* 0x000f220000300800 */
[----:B------:R-:W-:-:S02]  /*551f0*/  IMAD R15, R22, 0x100, R21 ;  /* 0x00000100160f7824 */ /* 0x000fc400078e0215 */
[----:B------:R-:W-:Y:S01]  /*55200*/  IMAD R19, R29, 0x100, R23 ;  /* 0x000001001d137824 */ /* 0x000fe200078e0217 */
[----:B------:R-:W-:Y:S02]  /*55210*/  F2FP.F16.E4M3.UNPACK_B R16, R0 ;  /* 0x00000000ff10723e */ /* 0x000fe400020006ff */
[----:B------:R-:W-:Y:S02]  /*55220*/  F2FP.F16.E4M3.UNPACK_B R17, R14 ;  /* 0x0000000eff11723e */ /* 0x000fe400020006ff */
[----:B------:R-:W-:Y:S02]  /*55230*/  F2FP.F16.E4M3.UNPACK_B R18, R15 ;  /* 0x0000000fff12723e */ /* 0x000fe400020006ff */
[----:B------:R-:W-:Y:S01]  /*55240*/  F2FP.F16.E4M3.UNPACK_B R19, R19 ;  /* 0x00000013ff13723e */ /* 0x000fe200020006ff */
[----:B----4-:R0:W-:Y:S04]  /*55250*/  STL.64 [R1+0x54e0], R26 ;  /* 0x0054e01a01007387 */ /* 0x0101e80000100a00 */
[----:B0-----:R-:W4:Y:S04]  /*55260*/  LDL.LU R27, [R1+0x294] ;  /* 0x00029400011b7983 */ /* 0x001f280000300800 */
[----:B---3--:R-:W-:Y:S04]  /*55270*/  STL [R1+0x54d8], R25 ;  /* 0x0054d81901007387 */ /* 0x008fe80000100800 */
[----:B------:R-:W3:Y:S04]  /*55280*/  LDL.LU R20, [R1+0x2e8] ;  /* 0x0002e80001147983 */ /* 0x000ee80000300800 */
[----:B------:R-:W3:Y:S04]  /*55290*/  LDL.LU R21, [R1+0x2f4] ;  /* 0x0002f40001157983 */ /* 0x000ee80000300800 */
[----:B------:R-:W5:Y:S04]  /*552a0*/  LDL.LU R22, [R1+0x2f0] ;  /* 0x0002f00001167983 */ /* 0x000f680000300800 */
[----:B------:R-:W5:Y:S01]  /*552b0*/  LDL.LU R23, [R1+0x2fc] ;  /* 0x0002fc0001177983 */ /* 0x000f620000300800 */
[C---:B------:R-:W-:Y:S03]  /*552c0*/  HMMA.16816.F32 R8, R16.reuse, R12, R8 ;  /* 0x0000000c1008723c */ /* 0x040fe60000001808 */
[----:B-----5:R-:W-:Y:S04]  /*552d0*/  STL.64 [R1+0x54f0], R22 ;  /* 0x0054f01601007387 */ /* 0x020fe80000100a00 */
[----:B---3--:R0:W-:Y:S04]  /*552e0*/  STL.64 [R1+0x54e8], R20 ;  /* 0x0054e81401007387 */ /* 0x0081e80000100a00 */
[----:B0-----:R-:W3:Y:S04]  /*552f0*/  LDL.LU.64 R20, [R1+0x6f0] ;  /* 0x0006f00001147983 */ /* 0x001ee80000300a00 */
[----:B------:R-:W3:Y:S04]  /*55300*/  LDL.LU.64 R22, [R1+0x6f8] ;  /* 0x0006f80001167983 */ /* 0x000ee80000300a00 */
[----:B------:R-:W5:Y:S04]  /*55310*/  LDL.LU R29, [R1+0x2f8] ;  /* 0x0002f800011d7983 */ /* 0x000f680000300800 */
[----:B------:R-:W5:Y:S04]  /*55320*/  LDL.LU R14, [R1+0x298] ;  /* 0x00029800010e7983 */ /* 0x000f680000300800 */
[----:B------:R-:W5:Y:S04]  /*55330*/  LDL.LU R15, [R1+0x2a0] ;  /* 0x0002a000010f7983 */ /* 0x000f680000300800 */
[----:B------:R-:W-:Y:S04]  /*55340*/  STL.64 [R1+0x220], R8 ;  /* 0x0002200801007387 */ /* 0x000fe80000100a00 */
[----:B------:R0:W-:Y:S04]  /*55350*/  STL.64 [R1+0x228], R10 ;  /* 0x0002280a01007387 */ /* 0x0001e80000100a00 */
[----:B0-----:R-:W2:Y:S04]  /*55360*/  LDL.LU.64 R10, [R1+0x5520] ;  /* 0x00552000010a7983 */ /* 0x001ea80000300a00 */
[----:B------:R-:W3:Y:S01]  /*55370*/  LDL.LU.64 R8, [R1+0x5518] ;  /* 0x0055180001087983 */ /* 0x000ee20000300a00 */
[----:B--2---:R-:W-:-:S15]  /*55380*/  HMMA.16816.F32 R4, R16, R10, R4 ;  /* 0x0000000a1004723c */ /* 0x004fde0000001804 */
[----:B------:R-:W-:-:S08]  /*55390*/  NOP ;  /* 0x0000000000007918 */ /* 0x000fd00000000000 */
[----:B------:R-:W-:Y:S04]  /*553a0*/  STL.64 [R1+0x230], R4 ;  /* 0x0002300401007387 */ /* 0x000fe80000100a00 */
[----:B------:R0:W-:Y:S04]  /*553b0*/  STL.64 [R1+0x238], R6 ;  /* 0x0002380601007387 */ /* 0x0001e80000100a00 */
[----:B0-----:R-:W2:Y:S04]  /*553c0*/  LDL.LU.64 R6, [R1+0x5510] ;  /* 0x0055100001067983 */ /* 0x001ea80000300a00 */
[----:B------:R-:W2:Y:S01]  /*553d0*/  LDL.LU.64 R4, [R1+0x5508] ;  /* 0x0055080001047983 */ /* 0x000ea20000300a00 */
[C---:B---3--:R-:W-:Y:S06]  /*553e0*/  HMMA.16816.F32 R20, R16.reuse, R8, R20 ;  /* 0x000000081014723c */ /* 0x048fec0000001814 */
[----:B--2---:R-:W-:Y:S01]  /*553f0*/  HMMA.16816.F32 R4, R16, R2, R4 ;  /* 0x000000021004723c */ /* 0x004fe20000001804 */
[----:B------:R-:W5:-:S15]  /*55400*/  LDL.LU R16, [R1+0x29c] ;  /* 0x00029c0001107983 */ /* 0x000f5e0000300800 */
[----:B------:R-:W-:-:S01]  /*55410*/  NOP ;  /* 0x0000000000007918 */ /* 0x000fc20000000000 */
[----:B------:R-:W-:Y:S04]  /*55420*/  STL.64 [R1+0x270], R20 ;  /* 0x0002701401007387 */ /* 0x000fe80000100a00 */
[----:B------:R-:W-:Y:S04]  /*55430*/  STL.64 [R1+0x278], R22 ;  /* 0x0002781601007387 */ /* 0x000fe80000100a00 */
[----:B------:R-:W2:Y:S04]  /*55440*/  LDL.LU R17, [R1+0x2a4] ;  /* 0x0002a40001117983 */ /* 0x000ea80000300800 */
[----:B------:R0:W-:Y:S04]  /*55450*/  STL.64 [R1+0x240], R4 ;  /* 0x0002400401007387 */ /* 0x0001e80000100a00 */
[----:B------:R1:W-:Y:S04]  /*55460*/  STL.64 [R1+0x248], R6 ;  /* 0x0002480601007387 */ /* 0x0003e80000100a00 */
[----:B------:R-:W3:Y:S04]  /*55470*/  LDL.LU R18, [R1+0x2ac] ;  /* 0x0002ac0001127983 */ /* 0x000ee80000300800 */
[----:B------:R-:W3:Y:S04]  /*55480*/  LDL.LU R19, [R1+0x2a8] ;  /* 0x0002a80001137983 */ /* 0x000ee80000300800 */
[----:B0-----:R-:W3:Y:S04]  /*55490*/  LDL.LU.64 R4, [R1+0x7b0] ;  /* 0x0007b00001047983 */ /* 0x001ee80000300a00 */
[----:B-1----:R-:W3:Y:S04]  /*554a0*/  LDL.LU.64 R6, [R1+0x7b8] ;  /* 0x0007b80001067983 */ /* 0x002ee80000300a00 */
[----:B------:R-:W3:Y:S04]  /*554b0*/  LDL.LU.64 R20, [R1+0x610] ;  /* 0x0006100001147983 */ /* 0x000ee80000300a00 */
[----:B------:R-:W3:Y:S01]  /*554c0*/  LDL.LU.64 R22, [R1+0x618] ;  /* 0x0006180001167983 */ /* 0x000ee20000300a00 */
[----:B----4-:R-:W-:-:S02]  /*554d0*/  IMAD R0, R24, 0x100, R27 ;  /* 0x0000010018007824 */ /* 0x010fc400078e021b */
[----:B-----5:R-:W-:-:S03]  /*554e0*/  IMAD R14, R14, 0x100, R16 ;  /* 0x000001000e0e7824 */ /* 0x020fc600078e0210 */
[----:B------:R-:W-:Y:S01]  /*554f0*/  F2FP.F16.E4M3.UNPACK_B R16, R0 ;  /* 0x00000000ff10723e */ /* 0x000fe200020006ff */
[----:B--2---:R-:W-:Y:S01]  /*55500*/  IMAD R15, R15, 0x100, R17 ;  /* 0x000001000f0f7824 */ /* 0x004fe200078e0211 */
[----:B------:R-:W-:Y:S01]  /*55510*/  F2FP.F16.E4M3.UNPACK_B R17, R14 ;  /* 0x0000000eff11723e */ /* 0x000fe200020006ff */
[----:B---3--:R-:W-:-:S03]  /*55520*/  IMAD R19, R19, 0x100, R18 ;  /* 0x0000010013137824 */ /* 0x008fc600078e0212 */
[----:B------:R-:W-:Y:S02]  /*55530*/  F2FP.F16.E4M3.UNPACK_B R18, R15 ;  /* 0x0000000fff12723e */ /* 0x000fe400020006ff */
[----:B------:R-:W-:-:S07]  /*55540*/  F2FP.F16.E4M3.UNPACK_B R19, R19 ;  /* 0x00000013ff13723e */ /* 0x000fce00020006ff */
[C---:B------:R-:W-:Y:S01]  /*55550*/  HMMA.16816.F32 R4, R16.reuse, R12, R4 ;  /* 0x0000000c1004723c */ /* 0x040fe20000001804 */
[----:B------:R-:W-:Y:S04]  /*55560*/  STL.64 [R1+0x5500], R22 ;  /* 0x0055001601007387 */ /* 0x000fe80000100a00 */
[----:B------:R0:W-:Y:S04]  /*55570*/  STL.64 [R1+0x54f8], R20 ;  /* 0x0054f81401007387 */ /* 0x0001e80000100a00 */
[----:B0-----:R-:W2:Y:S04]  /*55580*/  LDL.LU.64 R20, [R1+0x690] ;  /* 0x0006900001147983 */ /* 0x001ea80000300a00 */
[----:B------:R-:W2:Y:S04]  /*55590*/  LDL.LU.64 R22, [R1+0x698] ;  /* 0x0006980001167983 */ /* 0x000ea80000300a00 */
[----:B------:R-:W3:Y:S04]  /*555a0*/  LDL.LU.64 R24, [R1+0x2c0] ;  /* 0x0002c00001187983 */ /* 0x000ee80000300a00 */
[----:B------:R-:W3:Y:S04]  /*555b0*/  LDL.LU.64 R26, [R1+0x2c8] ;  /* 0x0002c800011a7983 */ /* 0x000ee80000300a00 */
[----:B------:R0:W-:Y:S04]  /*555c0*/  STL.64 [R1+0x290], R4 ;  /* 0x0002900401007387 */ /* 0x0001e80000100a00 */
[----:B------:R1:W-:Y:S04]  /*555d0*/  STL.64 [R1+0x298], R6 ;  /* 0x0002980601007387 */ /* 0x0003e80000100a00 */
[----:B0-----:R-:W4:Y:S04]  /*555e0*/  LDL.LU.64 R4, [R1+0x790] ;  /* 0x0007900001047983 */ /* 0x001f280000300a00 */
[----:B-1----:R-:W5:Y:S01]  /*555f0*/  LDL.LU.64 R6, [R1+0x798] ;  /* 0x0007980001067983 */ /* 0x002f620000300a00 */
[C---:B--2---:R-:W-:Y:S03]  /*55600*/  HMMA.16816.F32 R20, R16.reuse, R10, R20 ;  /* 0x0000000a1014723c */ /* 0x044fe60000001814 */
[----:B-----5:R-:W-:Y:S04]  /*55610*/  STL.64 [R1+0x54d0], R6 ;  /* 0x0054d00601007387 */ /* 0x020fe80000100a00 */
[----:B----4-:R0:W-:Y:S04]  /*55620*/  STL.64 [R1+0x54c8], R4 ;  /* 0x0054c80401007387 */ /* 0x0101e80000100a00 */
[----:B0-----:R-:W2:Y:S04]  /*55630*/  LDL.LU.64 R4, [R1+0x7a0] ;  /* 0x0007a00001047983 */ /* 0x001ea80000300a00 */
[----:B------:R-:W2:Y:S08]  /*55640*/  LDL.LU.64 R6, [R1+0x7a8] ;  /* 0x0007a80001067983 */ /* 0x000eb00000300a00 */
[----:B------:R-:W-:Y:S04]  /*55650*/  STL.64 [R1+0x2a0], R20 ;  /* 0x0002a01401007387 */ /* 0x000fe80000100a00 */
[----:B------:R0:W-:Y:S04]  /*55660*/  STL.64 [R1+0x2a8], R22 ;  /* 0x0002a81601007387 */ /* 0x0001e80000100a00 */
[----:B0-----:R-:W4:Y:S04]  /*55670*/  LDL.LU.64 R22, [R1+0x5500] ;  /* 0x0055000001167983 */ /* 0x001f280000300a00 */
[----:B------:R-:W4:Y:S02]  /*55680*/  LDL.LU.64 R20, [R1+0x54f8] ;  /* 0x0054f80001147983 */ /* 0x000f240000300a00 */
[C---:B----4-:R-:W-:Y:S06]  /*55690*/  HMMA.16816.F32 R20, R16.reuse, R8, R20 ;  /* 0x000000081014723c */ /* 0x050fec0000001814 */
[----:B---3--:R-:W-:-:S15]  /*556a0*/  HMMA.16816.F32 R16, R16, R2, R24 ;  /* 0x000000021010723c */ /* 0x008fde0000001818 */
[----:B------:R-:W-:-:S02]  /*556b0*/  NOP ;  /* 0x0000000000007918 */ /* 0x000fc40000000000 */
[----:B------:R-:W-:Y:S04]  /*556c0*/  STL.64 [R1+0x2d0], R20 ;  /* 0x0002d01401007387 */ /* 0x000fe80000100a00 */
[----:B------:R0:W-:Y:S04]  /*556d0*/  STL.64 [R1+0x2d8], R22 ;  /* 0x0002d81601007387 */ /* 0x0001e80000100a00 */
[----:B0-----:R-:W3:Y:S04]  /*556e0*/  LDL.LU.64 R22, [R1+0x54f0] ;  /* 0x0054f00001167983 */ /* 0x001ee80000300a00 */
[----:B------:R-:W4:Y:S04]  /*556f0*/  LDL.LU.64 R20, [R1+0x54e8] ;  /* 0x0054e80001147983 */ /* 0x000f280000300a00 */
[----:B------:R-:W5:Y:S04]  /*55700*/  LDL.LU.64 R26, [R1+0x54e0] ;  /* 0x0054e000011a7983 */ /* 0x000f680000300a00 */
[----:B------:R-:W2:Y:S04]  /*55710*/  LDL.LU R25, [R1+0x54d8] ;  /* 0x0054d80001197983 */ /* 0x000ea80000300800 */
[----:B------:R-:W-:Y:S04]  /*55720*/  STL.64 [R1+0x2c0], R16 ;  /* 0x0002c01001007387 */ /* 0x000fe80000100a00 */
[----:B------:R3:W-:Y:S02]  /*55730*/  STL.64 [R1+0x2c8], R18 ;  /* 0x0002c81201007387 */ /* 0x0007e40000100a00 */
[----:B---3--:R-:W-:-:S02]  /*55740*/  IMAD R19, R29, 0x100, R23 ;  /* 0x000001001d137824 */ /* 0x008fc400078e0217 */
[----:B----4-:R-:W-:Y:S02]  /*55750*/  IMAD R15, R22, 0x100, R21 ;  /* 0x00000100160f7824 */ /* 0x010fe400078e0215 */
[----:B-----5:R-:W-:Y:S02]  /*55760*/  IMAD R14, R20, 0x100, R27 ;  /* 0x00000100140e7824 */ /* 0x020fe400078e021b */
[----:B--2---:R-:W-:-:S03]  /*55770*/  IMAD R0, R26, 0x100, R25 ;  /* 0x000001001a007824 */ /* 0x004fc600078e0219 */
[----:B------:R-:W-:Y:S01]  /*55780*/  F2FP.F16.E4M3.UNPACK_B R17, R14 ;  /* 0x0000000eff11723e */ /* 0x000fe200020006ff */
[----:B------:R-:W2:Y:S01]  /*55790*/  LDL.LU.64 R24, [R1+0x6e0] ;  /* 0x0006e00001187983 */ /* 0x000ea20000300a00 */
[----:B------:R-:W-:Y:S02]  /*557a0*/  F2FP.F16.E4M3.UNPACK_B R18, R15 ;  /* 0x0000000fff12723e */ /* 0x000fe400020006ff */
[----:B------:R-:W-:Y:S01]  /*557b0*/  F2FP.F16.E4M3.UNPACK_B R16, R0 ;  /* 0x00000000ff10723e */ /* 0x000fe200020006ff */
[----:B------:R-:W2:Y:S01]  /*557c0*/  LDL.LU.64 R26, [R1+0x6e8] ;  /* 0x0006e800011a7983 */ /* 0x000ea20000300a00 */
[----:B------:R-:W-:-:S03]  /*557d0*/  F2FP.F16.E4M3.UNPACK_B R19, R19 ;  /* 0x00000013ff13723e */ /* 0x000fc600020006ff */
[----:B------:R-:W3:Y:S04]  /*557e0*/  LDL.LU.64 R20, [R1+0x300] ;  /* 0x0003000001147983 */ /* 0x000ee80000300a00 */
[----:B------:R-:W-:Y:S01]  /*557f0*/  HMMA.16816.F32 R4, R16, R12, R4 ;  /* 0x0000000c1004723c */ /* 0x000fe20000001804 */
[----:B------:R-:W3:-:S15]  /*55800*/  LDL.LU.64 R22, [R1+0x308] ;  /* 0x0003080001167983 */ /* 0x000ede0000300a00 */
[----:B------:R-:W-:-:S07]  /*55810*/  NOP ;  /* 0x0000000000007918 */ /* 0x000fce0000000000 */
[----:B------:R-:W-:Y:S04]  /*55820*/  STL.64 [R1+0x2e0], R4 ;  /* 0x0002e00401007387 */ /* 0x000fe80000100a00 */
[----:B------:R0:W-:Y:S04]  /*55830*/  STL.64 [R1+0x2e8], R6 ;  /* 0x0002e80601007387 */ /* 0x0001e80000100a00 */
[----:B0-----:R-:W4:Y:S04]  /*55840*/  LDL.LU.64 R6, [R1+0x54d0] ;  /* 0x0054d00001067983 */ /* 0x001f280000300a00 */
[----:B------:R-:W4:Y:S01]  /*55850*/  LDL.LU.64 R4, [R1+0x54c8] ;  /* 0x0054c80001047983 */ /* 0x000f220000300a00 */
[C---:B--2---:R-:W-:Y:S06]  /*55860*/  HMMA.16816.F32 R24, R16.reuse, R8, R24 ;  /* 0x000000081018723c */ /* 0x044fec0000001818 */
[C---:B---3--:R-:W-:Y:S06]  /*55870*/  HMMA.16816.F32 R20, R16.reuse, R2, R20 ;  /* 0x000000021014723c */ /* 0x048fec0000001814 */
[----:B----4-:R-:W-:-:S15]  /*55880*/  HMMA.16816.F32 R4, R16, R10, R4 ;  /* 0x0000000a1004723c */ /* 0x010fde0000001804 */
[----:B------:R-:W-:-:S08]  /*55890*/  NOP ;  /* 0x0000000000007918 */ /* 0x000fd00000000000 */
[----:B------:R0:W-:Y:S01]  /*558a0*/  STL.64 [R1+0x2f0], R4 ;  /* 0x0002f00401007387 */ /* 0x0001e20000100a00 */
[----:B------:R-:W-:-:S03]  /*558b0*/  IMAD.MOV.U32 R29, RZ, RZ, R7 ;  /* 0x000000ffff1d7224 */ /* 0x000fc600078e0007 */
[----:B------:R1:W-:Y:S04]  /*558c0*/  STL [R1+0x2f8], R6 ;  /* 0x0002f80601007387 */ /* 0x0003e80000100800 */
[----:B------:R-:W2:Y:S04]  /*558d0*/  LDL.LU R0, [R1+0x320] ;  /* 0x0003200001007983 */ /* 0x000ea80000300800 */
[----:B------:R-:W3:Y:S04]  /*558e0*/  LDL.LU R15, [R1+0x32c] ;  /* 0x00032c00010f7983 */ /* 0x000ee80000300800 */
[----:B------:R-:W3:Y:S04]  /*558f0*/  LDL.LU R14, [R1+0x328] ;  /* 0x00032800010e7983 */ /* 0x000ee80000300800 */
[----:B0-----:R-:W4:Y:S04]  /*55900*/  LDL.LU R5, [R1+0x334] ;  /* 0x0003340001057983 */ /* 0x001f280000300800 */
[----:B-1----:R-:W4:Y:S04]  /*55910*/  LDL.LU R6, [R1+0x330] ;  /* 0x0003300001067983 */ /* 0x002f280000300800 */
[----:B------:R-:W-:Y:S04]  /*55920*/  STL [R1+0x5294], R29 ;  /* 0x0052941d01007387 */ /* 0x000fe80000100800 */
[----:B------:R-:W-:Y:S04]  /*55930*/  STL.64 [R1+0x54c0], R10 ;  /* 0x0054c00a01007387 */ /* 0x000fe80000100a00 */
[----:B------:R0:W-:Y:S04]  /*55940*/  STL.64 [R1+0x54b8], R8 ;  /* 0x0054b80801007387 */ /* 0x0001e80000100a00 */
[----:B------:R1:W-:Y:S04]  /*55950*/  STL.64 [R1+0x310], R24 ;  /* 0x0003101801007387 */ /* 0x0003e80000100a00 */
[----:B------:R5:W-:Y:S04]  /*55960*/  STL.64 [R1+0x318], R26 ;  /* 0x0003181a01007387 */ /* 0x000be80000100a00 */
[----:B------:R-:W-:Y:S04]  /*55970*/  STL.64 [R1+0x300], R20 ;  /* 0x0003001401007387 */ /* 0x000fe80000100a00 */
[----:B------:R-:W-:Y:S04]  /*55980*/  STL [R1+0x30c], R23 ;  /* 0x00030c1701007387 */ /* 0x000fe80000100800 */
[----:B------:R-:W2:Y:S04]  /*55990*/  LDL.LU R17, [R1+0x324] ;  /* 0x0003240001117983 */ /* 0x000ea80000300800 */
[----:B------:R-:W4:Y:S04]  /*559a0*/  LDL.LU R18, [R1+0x33c] ;  /* 0x00033c0001127983 */ /* 0x000f280000300800 */
[----:B------:R-:W4:Y:S04]  /*559b0*/  LDL.LU R19, [R1+0x338] ;  /* 0x0003380001137983 */ /* 0x000f280000300800 */
[----:B0-----:R-:W4:Y:S04]  /*559c0*/  LDL.LU.64 R8, [R1+0x780] ;  /* 0x0007800001087983 */ /* 0x001f280000300a00 */
[----:B------:R-:W4:Y:S04]  /*559d0*/  LDL.LU.64 R10, [R1+0x788] ;  /* 0x00078800010a7983 */ /* 0x000f280000300a00 */
[----:B-1----:R-:W3:Y:S04]  /*559e0*/  LDL.LU.64 R24, [R1+0x2b0] ;  /* 0x0002b00001187983 */ /* 0x002ee80000300a00 */
[----:B-----5:R-:W5:Y:S04]  /*559f0*/  LDL.LU.64 R26, [R1+0x2b8] ;  /* 0x0002b800011a7983 */ /* 0x020f680000300a00 */
[----:B-----5:R-:W-:Y:S04]  /*55a00*/  STL.64 [R1+0x54a0], R26 ;  /* 0x0054a01a01007387 */ /* 0x020fe80000100a00 */
[----:B---3--:R0:W-:Y:S04]  /*55a10*/  STL.64 [R1+0x5498], R24 ;  /* 0x0054981801007387 */ /* 0x0081e80000100a00 */
[----:B0-----:R-:W3:Y:S04]  /*55a20*/  LDL.LU.64 R24, [R1+0x600] ;  /* 0x0006000001187983 */ /* 0x001ee80000300a00 */
[----:B------:R-:W5:Y:S01]  /*55a30*/  LDL.LU.64 R26, [R1+0x608] ;  /* 0x00060800011a7983 */ /* 0x000f620000300a00 */
[----:B------:R-:W-:-:S02]  /*55a40*/  IMAD R14, R14, 0x100, R15 ;  /* 0x000001000e0e7824 */ /* 0x000fc400078e020f */
[----:B--2---:R-:W-:Y:S02]  /*55a50*/  IMAD R0, R0, 0x100, R17 ;  /* 0x0000010000007824 */ /* 0x004fe400078e0211 */
[----:B----4-:R-:W-:Y:S02]  /*55a60*/  IMAD R15, R6, 0x100, R5 ;  /* 0x00000100060f7824 */ /* 0x010fe400078e0205 */
[----:B------:R-:W-:Y:S01]  /*55a70*/  IMAD R19, R19, 0x100, R18 ;  /* 0x0000010013137824 */ /* 0x000fe200078e0212 */
[----:B------:R-:W-:Y:S02]  /*55a80*/  F2FP.F16.E4M3.UNPACK_B R16, R0 ;  /* 0x00000000ff10723e */ /* 0x000fe400020006ff */
[----:B------:R-:W-:Y:S02]  /*55a90*/  F2FP.F16.E4M3.UNPACK_B R17, R14 ;  /* 0x0000000eff11723e */ /* 0x000fe400020006ff */
[----:B------:R-:W-:Y:S02]  /*55aa0*/  F2FP.F16.E4M3.UNPACK_B R18, R15 ;  /* 0x0000000fff12723e */ /* 0x000fe400020006ff */
[----:B------:R-:W-:-:S07]  /*55ab0*/  F2FP.F16.E4M3.UNPACK_B R19, R19 ;  /* 0x00000013ff13723e */ /* 0x000fce00020006ff */
[C---:B------:R-:W-:Y:S01]  /*55ac0*/  HMMA.16816.F32 R8, R16.reuse, R12, R8 ;  /* 0x0000000c1008723c */ /* 0x040fe20000001808 */
[----:B------:R-:W-:Y:S01]  /*55ad0*/  IMAD.MOV.U32 R29, RZ, RZ, R22 ;  /* 0x000000ffff1d7224 */ /* 0x000fe200078e0016 */
[----:B-----5:R-:W-:Y:S04]  /*55ae0*/  STL.64 [R1+0x54b0], R26 ;  /* 0x0054b01a01007387 */ /* 0x020fe80000100a00 */
[----:B---3--:R0:W-:Y:S04]  /*55af0*/  STL.64 [R1+0x54a8], R24 ;  /* 0x0054a81801007387 */ /* 0x0081e80000100a00 */
[----:B0-----:R-:W2:Y:S04]  /*55b00*/  LDL.LU.64 R24, [R1+0x680] ;  /* 0x0006800001187983 */ /* 0x001ea80000300a00 */
[----:B------:R-:W2:Y:S04]  /*55b10*/  LDL.LU.64 R26, [R1+0x688] ;  /* 0x00068800011a7983 */ /* 0x000ea80000300a00 */
[----:B------:R-:W3:Y:S04]  /*55b20*/  LDL.LU R7, [R1+0x36c] ;  /* 0x00036c0001077983 */ /* 0x000ee80000300800 */
[----:B------:R-:W3:Y:S04]  /*55b30*/  LDL.LU R4, [R1+0x368] ;  /* 0x0003680001047983 */ /* 0x000ee80000300800 */
[----:B------:R-:W4:Y:S04]  /*55b40*/  LDL.LU R22, [R1+0x374] ;  /* 0x0003740001167983 */ /* 0x000f280000300800 */
[----:B------:R-:W4:Y:S04]  /*55b50*/  LDL.LU R23, [R1+0x370] ;  /* 0x0003700001177983 */ /* 0x000f280000300800 */
[----:B------:R-:W5:Y:S04]  /*55b60*/  LDL.LU R20, [R1+0x3a4] ;  /* 0x0003a40001147983 */ /* 0x000f680000300800 */
[----:B------:R-:W5:Y:S04]  /*55b70*/  LDL.LU R21, [R1+0x3a0] ;  /* 0x0003a00001157983 */ /* 0x000f680000300800 */
[----:B------:R0:W-:Y:S04]  /*55b80*/  STL [R1+0x52a8], R29 ;  /* 0x0052a81d01007387 */ /* 0x0001e80000100800 */
[----:B0-----:R-:W3:Y:S04]  /*55b90*/  LDL.LU R29, [R1+0x360] ;  /* 0x00036000011d7983 */ /* 0x001ee80000300800 */
[----:B------:R-:W5:Y:S04]  /*55ba0*/  LDL.LU R5, [R1+0x37c] ;  /* 0x00037c0001057983 */ /* 0x000f680000300800 */
[----:B------:R-:W5:Y:S04]  /*55bb0*/  LDL.LU R6, [R1+0x378] ;  /* 0x0003780001067983 */ /* 0x000f680000300800 */
[----:B------:R-:W3:Y:S04]  /*55bc0*/  LDL.LU R0, [R1+0x364] ;  /* 0x0003640001007983 */ /* 0x000ee80000300800 */
[----:B------:R-:W-:Y:S04]  /*55bd0*/  STL.64 [R1+0x320], R8 ;  /* 0x0003200801007387 */ /* 0x000fe80000100a00 */
[----:B------:R0:W-:Y:S04]  /*55be0*/  STL.64 [R1+0x328], R10 ;  /* 0x0003280a01007387 */ /* 0x0001e80000100a00 */
[----:B0-----:R-:W2:Y:S04]  /*55bf0*/  LDL.LU.64 R10, [R1+0x54c0] ;  /* 0x0054c000010a7983 */ /* 0x001ea80000300a00 */
[----:B------:R-:W4:Y:S01]  /*55c00*/  LDL.LU.64 R8, [R1+0x54b8] ;  /* 0x0054b80001087983 */ /* 0x000f220000300a00 */
[----:B--2---:R-:W-:-:S15]  /*55c10*/  HMMA.16816.F32 R24, R16, R10, R24 ;  /* 0x0000000a1018723c */ /* 0x004fde0000001818 */
        /* <DEDUP_REMOVED lines=9> */
[----:B0-----:R-:W2:Y:S04]  /*55cb0*/  LDL.LU.64 R26, [R1+0x54a0] ;  /* 0x0054a000011a7983 */ /* 0x001ea80000300a00 */
[----:B------:R-:W2:Y:S04]  /*55cc0*/  LDL.LU.64 R24, [R1+0x5498] ;  /* 0x0054980001187983 */ /* 0x000ea80000300a00 */
[----:B------:R-:W-:Y:S04]  /*55cd0*/  STL.64 [R1+0x5490], R10 ;  /* 0x0054900a01007387 */ /* 0x000fe80000100a00 */
[----:B------:R0:W-:Y:S04]  /*55ce0*/  STL.64 [R1+0x5488], R8 ;  /* 0x0054880801007387 */ /* 0x0001e80000100a00 */
[----:B0-----:R-:W4:Y:S04]  /*55cf0*/  LDL.LU.64 R8, [R1+0x8b0] ;  /* 0x0008b00001087983 */ /* 0x001f280000300a00 */
[----:B------:R-:W4:Y:S01]  /*55d00*/  LDL.LU.64 R10, [R1+0x8b8] ;  /* 0x0008b800010a7983 */ /* 0x000f220000300a00 */
[----:B--2---:R-:W-:-:S15]  /*55d10*/  HMMA.16816.F32 R16, R16, R2, R24 ;  /* 0x000000021010723c */ /* 0x004fde0000001818 */
[----:B------:R-:W-:-:S08]  /*55d20*/  NOP ;  /* 0x0000000000007918 */ /* 0x000fd00000000000 */
[----:B------:R-:W-:Y:S04]  /*55d30*/  STL.64 [R1+0x340], R16 ;  /* 0x0003401001007387 */ /* 0x000fe80000100a00 */
[----:B------:R5:W-:Y:S04]  /*55d40*/  STL.64 [R1+0x348], R18 ;  /* 0x0003481201007387 */ /* 0x000be80000100a00 */
[----:B------:R-:W2:Y:S04]  /*55d50*/  LDL.LU.64 R24, [R1+0x280] ;  /* 0x0002800001187983 */ /* 0x000ea80000300a00 */
[----:B------:R-:W4:Y:S01]  /*55d60*/  LDL.LU.64 R26, [R1+0x288] ;  /* 0x00028800011a7983 */ /* 0x000f220000300a00 */
[----:B---3--:R-:W-:-:S02]  /*55d70*/  IMAD R0, R29, 0x100, R0 ;  /* 0x000001001d007824 */ /* 0x008fc400078e0200 */
[----:B------:R-:W-:Y:S02]  /*55d80*/  IMAD R14, R4, 0x100, R7 ;  /* 0x00000100040e7824 */ /* 0x000fe400078e0207 */
[----:B------:R-:W-:Y:S02]  /*55d90*/  IMAD R15, R23, 0x100, R22 ;  /* 0x00000100170f7824 */ /* 0x000fe400078e0216 */
[----:B-----5:R-:W-:Y:S01]  /*55da0*/  IMAD R19, R6, 0x100, R5 ;  /* 0x0000010006137824 */ /* 0x020fe200078e0205 */
[----:B------:R-:W-:Y:S02]  /*55db0*/  F2FP.F16.E4M3.UNPACK_B R16, R0 ;  /* 0x00000000ff10723e */ /* 0x000fe400020006ff */
[----:B------:R-:W-:Y:S02]  /*55dc0*/  F2FP.F16.E4M3.UNPACK_B R17, R14 ;  /* 0x0000000eff11723e */ /* 0x000fe400020006ff */
[----:B------:R-:W-:Y:S02]  /*55dd0*/  F2FP.F16.E4M3.UNPACK_B R18, R15 ;  /* 0x0000000fff12723e */ /* 0x000fe400020006ff */
[----:B------:R-:W-:Y:S01]  /*55de0*/  F2FP.F16.E4M3.UNPACK_B R19, R19 ;  /* 0x00000013ff13723e */ /* 0x000fe200020006ff */
[----:B----4-:R-:W-:Y:S04]  /*55df0*/  STL.64 [R1+0x5470], R26 ;  /* 0x0054701a01007387 */ /* 0x010fe80000100a00 */
[----:B--2---:R0:W-:Y:S04]  /*55e00*/  STL.64 [R1+0x5468], R24 ;  /* 0x0054681801007387 */ /* 0x0041e80000100a00 */
[----:B0-----:R-:W2:Y:S04]  /*55e10*/  LDL.LU.64 R24, [R1+0x770] ;  /* 0x0007700001187983 */ /* 0x001ea80000300a00 */
[----:B------:R-:W3:Y:S01]  /*55e20*/  LDL.LU.64 R26, [R1+0x778] ;  /* 0x00077800011a7983 */ /* 0x000ee20000300a00 */
[C---:B------:R-:W-:Y:S03]  /*55e30*/  HMMA.16816.F32 R8, R16.reuse, R12, R8 ;  /* 0x0000000c1008723c */ /* 0x040fe60000001808 */
[----:B---3--:R-:W-:Y:S04]  /*55e40*/  STL.64 [R1+0x5480], R26 ;  /* 0x0054801a01007387 */ /* 0x008fe80000100a00 */
[----:B--2---:R0:W-:Y:S04]  /*55e50*/  STL.64 [R1+0x5478], R24 ;  /* 0x0054781801007387 */ /* 0x0041e80000100a00 */
[----:B0-----:R-:W2:Y:S04]  /*55e60*/  LDL.LU.64 R24, [R1+0x8d0] ;  /* 0x0008d00001187983 */ /* 0x001ea80000300a00 */
[----:B------:R-:W2:Y:S04]  /*55e70*/  LDL.LU.64 R26, [R1+0x8d8] ;  /* 0x0008d800011a7983 */ /* 0x000ea80000300a00 */
[----:B------:R-:W3:Y:S04]  /*55e80*/  LDL.LU R7, [R1+0x3ac] ;  /* 0x0003ac0001077983 */ /* 0x000ee80000300800 */
[----:B------:R-:W3:Y:S04]  /*55e90*/  LDL.LU R4, [R1+0x3a8] ;  /* 0x0003a80001047983 */ /* 0x000ee80000300800 */
[----:B------:R-:W4:Y:S04]  /*55ea0*/  LDL.LU R22, [R1+0x3bc] ;  /* 0x0003bc0001167983 */ /* 0x000f280000300800 */
[----:B------:R-:W4:Y:S04]  /*55eb0*/  LDL.LU R23, [R1+0x3b8] ;  /* 0x0003b80001177983 */ /* 0x000f280000300800 */
        /* <DEDUP_REMOVED lines=9> */
[----:B0-----:R-:W3:Y:S04]  /*55f50*/  LDL.LU.64 R26, [R1+0x5480] ;  /* 0x00548000011a7983 */ /* 0x001ee80000300a00 */
[----:B------:R-:W3:Y:S02]  /*55f60*/  LDL.LU.64 R24, [R1+0x5478] ;  /* 0x0054780001187983 */ /* 0x000ee40000300a00 */
[----:B---3--:R-:W-:-:S15]  /*55f70*/  HMMA.16816.F32 R24, R16, R8, R24 ;  /* 0x000000081018723c */ /* 0x008fde0000001818 */
[----:B------:R-:W-:-:S08]  /*55f80*/  NOP ;  /* 0x0000000000007918 */ /* 0x000fd00000000000 */
[----:B------:R-:W-:Y:S04]  /*55f90*/  STL.64 [R1+0x390], R24 ;  /* 0x0003901801007387 */ /* 0x000fe80000100a00 */
[----:B------:R0:W-:Y:S04]  /*55fa0*/  STL.64 [R1+0x398], R26 ;  /* 0x0003981a01007387 */ /* 0x0001e80000100a00 */
[----:B0-----:R-:W2:Y:S04]  /*55fb0*/  LDL.LU.64 R26, [R1+0x5470] ;  /* 0x00547000011a7983 */ /* 0x001ea80000300a00 */
[----:B------:R-:W2:Y:S02]  /*55fc0*/  LDL.LU.64 R24, [R1+0x5468] ;  /* 0x0054680001187983 */ /* 0x000ea40000300a00 */
[----:B--2---:R-:W-:Y:S02]  /*55fd0*/  HMMA.16816.F32 R24, R16, R2, R24 ;  /* 0x000000021018723c */ /* 0x004fe40000001818 */
[----:B------:R-:W5:-:S15]  /*55fe0*/  LDL.LU R19, [R1+0x3b4] ;  /* 0x0003b40001137983 */ /* 0x000f5e0000300800 */
[----:B------:R-:W-:-:S06]  /*55ff0*/  NOP ;  /* 0x0000000000007918 */ /* 0x000fcc0000000000 */
[----:B------:R0:W-:Y:S04]  /*56000*/  STL.64 [R1+0x380], R24 ;  /* 0x0003801801007387 */ /* 0x0001e80000100a00 */
[----:B------:R1:W-:Y:S04]  /*56010*/  STL.64 [R1+0x388], R26 ;  /* 0x0003881a01007387 */ /* 0x0003e80000100a00 */
[----:B------:R-:W2:Y:S04]  /*56020*/  LDL.LU R29, [R1+0x3e8] ;  /* 0x0003e800011d7983 */ /* 0x000ea80000300800 */
[----:B------:R-:W3:Y:S04]  /*56030*/  LDL.LU R5, [R1+0x3f4] ;  /* 0x0003f40001057983 */ /* 0x000ee80000300800 */
[----:B------:R-:W4:Y:S04]  /*56040*/  LDL.LU R6, [R1+0x3f0] ;  /* 0x0003f00001067983 */ /* 0x000f280000300800 */
[----:B----4-:R-:W-:Y:S04]  /*56050*/  STL [R1+0x5428], R6 ;  /* 0x0054280601007387 */ /* 0x010fe80000100800 */
[----:B---3--:R-:W-:Y:S04]  /*56060*/  STL [R1+0x5424], R5 ;  /* 0x0054240501007387 */ /* 0x008fe80000100800 */
[----:B0-----:R-:W3:Y:S04]  /*56070*/  LDL.LU R24, [R1+0x3fc] ;  /* 0x0003fc0001187983 */ /* 0x001ee80000300800 */
[----:B------:R-:W3:Y:S04]  /*56080*/  LDL.LU R25, [R1+0x3f8] ;  /* 0x0003f80001197983 */ /* 0x000ee80000300800 */
[----:B-1----:R-:W4:Y:S04]  /*56090*/  LDL.LU R26, [R1+0x404] ;  /* 0x00040400011a7983 */ /* 0x002f280000300800 */
[----:B------:R-:W4:Y:S01]  /*560a0*/  LDL.LU R27, [R1+0x400] ;  /* 0x00040000011b7983 */ /* 0x000f220000300800 */
[----:B------:R-:W-:-:S03]  /*560b0*/  IMAD R0, R21, 0x100, R20 ;  /* 0x0000010015007824 */ /* 0x000fc600078e0214 */
[----:B----4-:R-:W-:Y:S04]  /*560c0*/  STL.64 [R1+0x5438], R26 ;  /* 0x0054381a01007387 */ /* 0x010fe80000100a00 */
[----:B---3--:R0:W-:Y:S04]  /*560d0*/  STL.64 [R1+0x5430], R24 ;  /* 0x0054301801007387 */ /* 0x0081e80000100a00 */
[----:B0-----:R-:W3:Y:S04]  /*560e0*/  LDL.LU.64 R24, [R1+0x8f0] ;  /* 0x0008f00001187983 */ /* 0x001ee80000300a00 */
[----:B------:R-:W3:Y:S04]  /*560f0*/  LDL.LU.64 R26, [R1+0x8f8] ;  /* 0x0008f800011a7983 */ /* 0x000ee80000300a00 */
[----:B------:R-:W4:Y:S04]  /*56100*/  LDL.LU R20, [R1+0x40c] ;  /* 0x00040c0001147983 */ /* 0x000f280000300800 */
[----:B------:R-:W4:Y:S01]  /*56110*/  LDL.LU R21, [R1+0x408] ;  /* 0x0004080001157983 */ /* 0x000f220000300800 */
[----:B------:R-:W-:-:S02]  /*56120*/  IMAD R14, R4, 0x100, R7 ;  /* 0x00000100040e7824 */ /* 0x000fc400078e0207 */
[----:B-----5:R-:W-:Y:S01]  /*56130*/  IMAD R15, R15, 0x100, R19 ;  /* 0x000001000f0f7824 */ /* 0x020fe200078e0213 */
[----:B------:R-:W-:Y:S01]  /*56140*/  F2FP.F16.E4M3.UNPACK_B R16, R0 ;  /* 0x00000000ff10723e */ /* 0x000fe200020006ff */
[----:B------:R-:W-:Y:S01]  /*56150*/  IMAD R19, R23, 0x100, R22 ;  /* 0x0000010017137824 */ /* 0x000fe200078e0216 */
[----:B------:R-:W-:Y:S02]  /*56160*/  F2FP.F16.E4M3.UNPACK_B R17, R14 ;  /* 0x0000000eff11723e */ /* 0x000fe400020006ff */
[----:B------:R-:W-:Y:S02]  /*56170*/  F2FP.F16.E4M3.UNPACK_B R18, R15 ;  /* 0x0000000fff12723e */ /* 0x000fe400020006ff */
[----:B------:R-:W-:Y:S01]  /*56180*/  F2FP.F16.E4M3.UNPACK_B R19, R19 ;  /* 0x00000013ff13723e */ /* 0x000fe200020006ff */
[----:B----4-:R0:W-:Y:S04]  /*56190*/  STL.64 [R1+0x5460], R20 ;  /* 0x0054601401007387 */ /* 0x0101e80000100a00 */
[----:B------:R-:W4:Y:S04]  /*561a0*/  LDL.LU.64 R4, [R1+0x670] ;  /* 0x0006700001047983 */ /* 0x000f280000300a00 */
[----:B------:R-:W4:Y:S04]  /*561b0*/  LDL.LU.64 R6, [R1+0x678] ;  /* 0x0006780001067983 */ /* 0x000f280000300a00 */
[----:B0-----:R-:W5:Y:S04]  /*561c0*/  LDL.LU.64 R20, [R1+0x5f0] ;  /* 0x0005f00001147983 */ /* 0x001f680000300a00 */
[----:B------:R-:W5:Y:S04]  /*561d0*/  LDL.LU.64 R22, [R1+0x5f8] ;  /* 0x0005f80001167983 */ /* 0x000f680000300a00 */
[----:B------:R-:W2:Y:S04]  /*561e0*/  LDL.LU R0, [R1+0x3d0] ;  /* 0x0003d00001007983 */ /* 0x000ea80000300800 */
[----:B------:R-:W4:Y:S04]  /*561f0*/  LDL.LU R14, [R1+0x3d8] ;  /* 0x0003d800010e7983 */ /* 0x000f280000300800 */
[----:B------:R-:W4:Y:S01]  /*56200*/  LDL.LU R15, [R1+0x3e0] ;  /* 0x0003e000010f7983 */ /* 0x000f220000300800 */
[----:B---3--:R-:W-:Y:S03]  /*56210*/  HMMA.16816.F32 R24, R16, R12, R24 ;  /* 0x0000000c1018723c */ /* 0x008fe60000001818 */
[----:B----4-:R-:W-:Y:S04]  /*56220*/  STL.64 [R1+0x5458], R14 ;  /* 0x0054580e01007387 */ /* 0x010fe80000100a00 */
[----:B------:R0:W-:-:S15]  /*56230*/  STL.64 [R1+0x5450], R12 ;  /* 0x0054500c01007387 */ /* 0x0001de0000100a00 */
[----:B------:R-:W-:-:S01]  /*56240*/  NOP ;  /* 0x0000000000007918 */ /* 0x000fc20000000000 */
[----:B------:R1:W-:Y:S04]  /*56250*/  STL.64 [R1+0x3a0], R24 ;  /* 0x0003a01801007387 */ /* 0x0003e80000100a00 */
[----:B------:R3:W-:Y:S04]  /*56260*/  STL.64 [R1+0x3a8], R26 ;  /* 0x0003a81a01007387 */ /* 0x0007e80000100a00 */
[----:B0-----:R-:W4:Y:S04]  /*56270*/  LDL.LU.64 R12, [R1+0x260] ;  /* 0x00026000010c7983 */ /* 0x001f280000300a00 */
[----:B------:R-:W4:Y:S04]  /*56280*/  LDL.LU.64 R14, [R1+0x268] ;  /* 0x00026800010e7983 */ /* 0x000f280000300a00 */
[----:B-1----:R-:W2:Y:S04]  /*56290*/  LDL.LU.64 R24, [R1+0x8c0] ;  /* 0x0008c00001187983 */ /* 0x002ea80000300a00 */
[----:B---3--:R-:W3:Y:S01]  /*562a0*/  LDL.LU.64 R26, [R1+0x8c8] ;  /* 0x0008c800011a7983 */ /* 0x008ee20000300a00 */
[C---:B------:R-:W-:Y:S06]  /*562b0*/  HMMA.16816.F32 R4, R16.reuse, R10, R4 ;  /* 0x0000000a1004723c */ /* 0x040fec0000001804 */
[----:B-----5:R-:W-:-:S15]  /*562c0*/  HMMA.16816.F32 R20, R16, R8, R20 ;  /* 0x000000081014723c */ /* 0x020fde0000001814 */
[----:B------:R-:W-:-:S02]  /*562d0*/  NOP ;  /* 0x0000000000007918 */ /* 0x000fc40000000000 */
[----:B------:R-:W-:Y:S04]  /*562e0*/  STL.64 [R1+0x3b0], R4 ;  /* 0x0003b00401007387 */ /* 0x000fe80000100a00 */
[----:B------:R-:W-:Y:S01]  /*562f0*/  STL.64 [R1+0x3b8], R6 ;  /* 0x0003b80601007387 */ /* 0x000fe20000100a00 */
[----:B----4-:R-:W-:Y:S03]  /*56300*/  HMMA.16816.F32 R16, R16, R2, R12 ;  /* 0x000000021010723c */ /* 0x010fe6000000180c */
[----:B---3--:R-:W-:Y:S04]  /*56310*/  STL.64 [R1+0x5448], R26 ;  /* 0x0054481a01007387 */ /* 0x008fe80000100a00 */
[----:B--2---:R0:W-:Y:S04]  /*56320*/  STL.64 [R1+0x5440], R24 ;  /* 0x0054401801007387 */ /* 0x0041e80000100a00 */
[----:B0-----:R-:W2:Y:S04]  /*56330*/  LDL.LU.64 R24, [R1+0x8e0] ;  /* 0x0008e00001187983 */ /* 0x001ea80000300a00 */
[----:B------:R-:W2:Y:S04]  /*56340*/  LDL.LU.64 R26, [R1+0x8e8] ;  /* 0x0008e800011a7983 */ /* 0x000ea80000300a00 */
[----:B------:R-:W3:Y:S04]  /*56350*/  LDL.LU.64 R4, [R1+0x660] ;  /* 0x0006600001047983 */ /* 0x000ee80000300a00 */
[----:B------:R-:W3:Y:S04]  /*56360*/  LDL.LU.64 R6, [R1+0x668] ;  /* 0x0006680001067983 */ /* 0x000ee80000300a00 */
[----:B------:R0:W-:Y:S04]  /*56370*/  STL.64 [R1+0x3c0], R20 ;  /* 0x0003c01401007387 */ /* 0x0001e80000100a00 */
[----:B------:R1:W-:Y:S04]  /*56380*/  STL.64 [R1+0x3c8], R22 ;  /* 0x0003c81601007387 */ /* 0x0003e80000100a00 */
[----:B0-----:R-:W4:Y:S04]  /*56390*/  LDL.LU.64 R20, [R1+0x5460] ;  /* 0x0054600001147983 */ /* 0x001f280000300a00 */
[----:B-1----:R-:W5:Y:S04]  /*563a0*/  LDL.LU R22, [R1+0x520] ;  /* 0x0005200001167983 */ /* 0x002f680000300800 */
[----:B------:R-:W5:Y:S04]  /*563b0*/  LDL.LU R23, [R1+0x524] ;  /* 0x0005240001177983 */ /* 0x000f680000300800 */
[----:B------:R-:W2:Y:S04]  /*563c0*/  LDL.LU.64 R14, [R1+0x5458] ;  /* 0x00545800010e7983 */ /* 0x000ea80000300a00 */
[----:B------:R-:W3:Y:S04]  /*563d0*/  LDL.LU.64 R12, [R1+0x5450] ;  /* 0x00545000010c7983 */ /* 0x000ee80000300a00 */
[----:B------:R0:W-:Y:S04]  /*563e0*/  STL.64 [R1+0x440], R16 ;  /* 0x0004401001007387 */ /* 0x0001e80000100a00 */
[----:B------:R1:W-:Y:S04]  /*563f0*/  STL.64 [R1+0x448], R18 ;  /* 0x0004481201007387 */ /* 0x0003e80000100a00 */
[----:B0-----:R-:W4:Y:S04]  /*56400*/  LDL.LU R16, [R1+0x3d4] ;  /* 0x0003d40001107983 */ /* 0x001f280000300800 */
[----:B------:R-:W2:Y:S04]  /*56410*/  LDL.LU R17, [R1+0x3dc] ;  /* 0x0003dc0001117983 */ /* 0x000ea80000300800 */
[----:B-1----:R-:W5:Y:S04]  /*56420*/  LDL.LU R18, [R1+0x3e4] ;  /* 0x0003e40001127983 */ /* 0x002f680000300800 */
[----:B------:R-:W3:Y:S01]  /*56430*/  LDL.LU R19, [R1+0x3ec] ;  /* 0x0003ec0001137983 */ /* 0x000ee20000300800 */
[----:B----4-:R-:W-:-:S02]  /*56440*/  IMAD R0, R0, 0x100, R16 ;  /* 0x0000010000007824 */ /* 0x010fc400078e0210 */
[----:B--2---:R-:W-:Y:S02]  /*56450*/  IMAD R14, R14, 0x100, R17 ;  /* 0x000001000e0e7824 */ /* 0x004fe400078e0211 */
[----:B-----5:R-:W-:Y:S02]  /*56460*/  IMAD R15, R15, 0x100, R18 ;  /* 0x000001000f0f7824 */ /* 0x020fe400078e0212 */
[----:B---3--:R-:W-:Y:S01]  /*56470*/  IMAD R19, R29, 0x100, R19 ;  /* 0x000001001d137824 */ /* 0x008fe200078e0213 */
[----:B------:R-:W-:Y:S02]  /*56480*/  F2FP.F16.E4M3.UNPACK_B R16, R0 ;  /* 0x00000000ff10723e */ /* 0x000fe400020006ff */
[----:B------:R-:W-:Y:S02]  /*56490*/  F2FP.F16.E4M3.UNPACK_B R17, R14 ;  /* 0x0000000eff11723e */ /* 0x000fe400020006ff */
[----:B------:R-:W-:Y:S02]  /*564a0*/  F2FP.F16.E4M3.UNPACK_B R18, R15 ;  /* 0x0000000fff12723e */ /* 0x000fe400020006ff */
[----:B------:R-:W-:-:S07]  /*564b0*/  F2FP.F16.E4M3.UNPACK_B R19, R19 ;  /* 0x00000013ff13723e */ /* 0x000fce00020006ff */
[----:B------:R-:W-:Y:S01]  /*564c0*/  HMMA.16816.F32 R12, R16, R12, R24 ;  /* 0x0000000c100c723c */ /* 0x000fe20000001818 */
[----:B------:R-:W2:Y:S04]  /*564d0*/  LDL.LU.64 R26, [R1+0x5448] ;  /* 0x00544800011a7983 */ /* 0x000ea80000300a00 */
[----:B------:R-:W2:-:S15]  /*564e0*/  LDL.LU.64 R24, [R1+0x5440] ;  /* 0x0054400001187983 */ /* 0x000e9e0000300a00 */
[----:B------:R-:W-:-:S03]  /*564f0*/  NOP ;  /* 0x0000000000007918 */ /* 0x000fc60000000000 */
[----:B------:R0:W-:Y:S04]  /*56500*/  STL.64 [R1+0x430], R12 ;  /* 0x0004300c01007387 */ /* 0x0001e80000100a00 */
[----:B------:R1:W-:Y:S04]  /*56510*/  STL.64 [R1+0x438], R14 ;  /* 0x0004380e01007387 */ /* 0x0003e80000100a00 */
[----:B0-----:R-:W3:Y:S04]  /*56520*/  LDL.LU.64 R12, [R1+0x250] ;  /* 0x00025000010c7983 */ /* 0x001ee80000300a00 */
[----:B-1----:R-:W3:Y:S01]  /*56530*/  LDL.LU.64 R14, [R1+0x258] ;  /* 0x00025800010e7983 */ /* 0x002ee20000300a00 */
[----:B--2---:R-:W-:-:S15]  /*56540*/  HMMA.16816.F32 R24, R16, R10, R24 ;  /* 0x0000000a1018723c */ /* 0x004fde0000001818 */
[----:B------:R-:W-:-:S08]  /*56550*/  NOP ;  /* 0x0000000000007918 */ /* 0x000fd00000000000 */
[----:B------:R-:W-:Y:S04]  /*56560*/  STL.64 [R1+0x420], R24 ;  /* 0x0004201801007387 */ /* 0x000fe80000100a00 */
[----:B------:R0:W-:Y:S04]  /*56570*/  STL.64 [R1+0x428], R26 ;  /* 0x0004281a01007387 */ /* 0x0001e80000100a00 */
[----:B0-----:R-:W2:Y:S04]  /*56580*/  LDL.LU.64 R26, [R1+0x5438] ;  /* 0x00543800011a7983 */ /* 0x001ea80000300a00 */
[----:B------:R-:W4:Y:S01]  /*56590*/  LDL.LU.64 R24, [R1+0x5430] ;  /* 0x0054300001187983 */ /* 0x000f220000300a00 */
[C---:B---3--:R-:W-:Y:S06]  /*565a0*/  HMMA.16816.F32 R12, R16.reuse, R2, R12 ;  /* 0x00000002100c723c */ /* 0x048fec000000180c */
[----:B------:R-:W-:Y:S01]  /*565b0*/  HMMA.16816.F32 R8, R16, R8, R4 ;  /* 0x000000081008723c */ /* 0x000fe20000001804 */
[----:B------:R-:W3:Y:S04]  /*565c0*/  LDL.LU R6, [R1+0x5428] ;  /* 0x0054280001067983 */ /* 0x000ee80000300800 */
[----:B------:R-:W3:-:S12]  /*565d0*/  LDL.LU R5, [R1+0x5424] ;  /* 0x0054240001057983 */ /* 0x000ed80000300800 */
[----:B------:R-:W-:Y:S01]  /*565e0*/  STL.64 [R1+0x460], R12 ;  /* 0x0004600c01007387 */ /* 0x000fe20000100a00 */
[----:B------:R-:W-:-:S05]  /*565f0*/  IMAD.MOV.U32 R19, RZ, RZ, R15 ;  /* 0x000000ffff137224 */ /* 0x000fca00078e000f */
[----:B------:R-:W-:Y:S04]  /*56600*/  STL.64 [R1+0x3e0], R8 ;  /* 0x0003e00801007387 */ /* 0x000fe80000100a00 */
[----:B------:R-:W-:Y:S04]  /*56610*/  STL.64 [R1+0x3e8], R10 ;  /* 0x0003e80a01007387 */ /* 0x000fe80000100a00 */
[----:B------:R2:W-:Y:S04]  /*56620*/  STL [R1+0x468], R14 ;  /* 0x0004680e01007387 */ /* 0x0005e80000100800 */
[----:B------:R-:W-:Y:S01]  /*56630*/  STL [R1+0x5198], R19 ;  /* 0x0051981301007387 */ /* 0x000fe20000100800 */
[----:B--2---:R-:W-:-:S02]  /*56640*/  IMAD R14, R27, 0x100, R26 ;  /* 0x000001001b0e7824 */ /* 0x004fc400078e021a */
[----:B----4-:R-:W-:Y:S02]  /*56650*/  IMAD R13, R25, 0x100, R24 ;  /* 0x00000100190d7824 */ /* 0x010fe400078e0218 */
[----:B------:R-:W2:Y:S04]  /*56660*/  LDL.LU R24, [R1+0x4d4] ;  /* 0x0004d40001187983 */ /* 0x000ea80000300800 */
[----:B------:R-:W2:Y:S04]  /*56670*/  LDL.LU R25, [R1+0x4d0] ;  /* 0x0004d00001197983 */ /* 0x000ea80000300800 */
[----:B------:R-:W4:Y:S04]  /*56680*/  LDL.LU R26, [R1+0x4dc] ;  /* 0x0004dc00011a7983 */ /* 0x000f280000300800 */
[----:B------:R-:W4:Y:S01]  /*56690*/  LDL.LU R27, [R1+0x4d8] ;  /* 0x0004d800011b7983 */ /* 0x000f220000300800 */
[----:B------:R-:W-:Y:S01]  /*566a0*/  IMAD R15, R21, 0x100, R20 ;  /* 0x00000100150f7824 */ /* 0x000fe200078e0214 */
[----:B------:R-:W-:-:S02]  /*566b0*/  F2FP.F16.E4M3.UNPACK_B R8, R22.H1 ;  /* 0x00000016ff08723e */ /* 0x000fc400030006ff */
[----:B------:R-:W-:Y:S01]  /*566c0*/  F2FP.F16.E4M3.UNPACK_B R9, R23.H1 ;  /* 0x00000017ff09723e */ /* 0x000fe200030006ff */
[----:B----4-:R-:W-:Y:S04]  /*566d0*/  STL.64 [R1+0x53d8], R26 ;  /* 0x0053d81a01007387 */ /* 0x010fe80000100a00 */
[----:B--2---:R-:W-:Y:S04]  /*566e0*/  STL.64 [R1+0x53d0], R24 ;  /* 0x0053d01801007387 */ /* 0x004fe80000100a00 */
[----:B------:R-:W2:Y:S04]  /*566f0*/  LDL.LU R20, [R1+0x20] ;  /* 0x0000200001147983 */ /* 0x000ea80000300800 */
[----:B------:R-:W2:Y:S04]  /*56700*/  LDL.LU R21, [R1+0x24] ;  /* 0x0000240001157983 */ /* 0x000ea80000300800 */
[----:B------:R-:W4:Y:S04]  /*56710*/  LDL.LU R22, [R1+0x28] ;  /* 0x0000280001167983 */ /* 0x000f280000300800 */
[----:B------:R-:W4:Y:S04]  /*56720*/  LDL.LU R23, [R1+0x2c] ;  /* 0x00002c0001177983 */ /* 0x000f280000300800 */
[----:B------:R-:W5:Y:S04]  /*56730*/  LDL.LU R10, [R1+0x530] ;  /* 0x00053000010a7983 */ /* 0x000f680000300800 */
[----:B------:R-:W5:Y:S04]  /*56740*/  LDL.LU R11, [R1+0x534] ;  /* 0x00053400010b7983 */ /* 0x000f680000300800 */
[----:B------:R-:W5:Y:S04]  /*56750*/  LDL.LU R2, [R1+0x540] ;  /* 0x0005400001027983 */ /* 0x000f680000300800 */
[----:B------:R-:W5:Y:S04]  /*56760*/  LDL.LU R0, [R1+0x544] ;  /* 0x0005440001007983 */ /* 0x000f680000300800 */
[----:B----4-:R-:W-:Y:S04]  /*56770*/  STL.64 [R1+0x5408], R22 ;  /* 0x0054081601007387 */ /* 0x010fe80000100a00 */
[----:B--2---:R0:W-:Y:S04]  /*56780*/  STL.64 [R1+0x5400], R20 ;  /* 0x0054001401007387 */ /* 0x0041e80000100a00 */
[----:B0-----:R-:W2:Y:S04]  /*56790*/  LDL.LU R20, [R1+0xc0] ;  /* 0x0000c00001147983 */ /* 0x001ea80000300800 */
[----:B------:R-:W2:Y:S04]  /*567a0*/  LDL.LU R21, [R1+0xc4] ;  /* 0x0000c40001157983 */ /* 0x000ea80000300800 */
[----:B------:R-:W4:Y:S04]  /*567b0*/  LDL.LU R22, [R1+0xc8] ;  /* 0x0000c80001167983 */ /* 0x000f280000300800 */
[----:B------:R-:W4:Y:S04]  /*567c0*/  LDL.LU R23, [R1+0xcc] ;  /* 0x0000cc0001177983 */ /* 0x000f280000300800 */
[----:B----4-:R-:W-:Y:S04]  /*567d0*/  STL.64 [R1+0x5418], R22 ;  /* 0x0054181601007387 */ /* 0x010fe80000100a00 */
[----:B--2---:R0:W-:Y:S04]  /*567e0*/  STL.64 [R1+0x5410], R20 ;  /* 0x0054101401007387 */ /* 0x0041e80000100a00 */
[----:B0-----:R-:W2:Y:S04]  /*567f0*/  LDL.LU R20, [R1+0xd0] ;  /* 0x0000d00001147983 */ /* 0x001ea80000300800 */
[----:B------:R-:W2:Y:S04]  /*56800*/  LDL.LU R21, [R1+0xd4] ;  /* 0x0000d40001157983 */ /* 0x000ea80000300800 */
[----:B------:R-:W2:Y:S04]  /*56810*/  LDL.LU R22, [R1+0xd8] ;  /* 0x0000d80001167983 */ /* 0x000ea80000300800 */
[----:B------:R-:W2:Y:S04]  /*56820*/  LDL.LU R23, [R1+0xdc] ;  /* 0x0000dc0001177983 */ /* 0x000ea80000300800 */
[----:B------:R-:W4:Y:S04]  /*56830*/  LDL.LU R3, [R1+0x514] ;  /* 0x0005140001037983 */ /* 0x000f280000300800 */
[----:B------:R-:W5:Y:S04]  /*56840*/  LDL.LU R24, [R1+0xa0] ;  /* 0x0000a00001187983 */ /* 0x000f680000300800 */
[----:B------:R-:W5:Y:S04]  /*56850*/  LDL.LU R25, [R1+0xa4] ;  /* 0x0000a40001197983 */ /* 0x000f680000300800 */
[----:B------:R-:W2:Y:S04]  /*56860*/  LDL.LU R26, [R1+0xa8] ;  /* 0x0000a800011a7983 */ /* 0x000ea80000300800 */
[----:B------:R-:W2:Y:S04]  /*56870*/  LDL.LU R27, [R1+0xac] ;  /* 0x0000ac00011b7983 */ /* 0x000ea80000300800 */
[----:B------:R-:W4:Y:S04]  /*56880*/  LDL.LU R19, [R1+0x45c] ;  /* 0x00045c0001137983 */ /* 0x000f280000300800 */
[----:B------:R-:W4:Y:S01]  /*56890*/  LDL.LU R29, [R1+0x458] ;  /* 0x00045800011d7983 */ /* 0x000f220000300800 */
[----:B------:R-:W-:-:S02]  /*568a0*/  IMAD.MOV.U32 R4, RZ, RZ, R28 ;  /* 0x000000ffff047224 */ /* 0x000fc400078e001c */
[----:B---3--:R-:W-:Y:S01]  /*568b0*/  IMAD R12, R6, 0x100, R5 ;  /* 0x00000100060c7824 */ /* 0x008fe200078e0205 */
[----:B------:R-:W-:Y:S02]  /*568c0*/  F2FP.F16.E4M3.UNPACK_B R13, R13 ;  /* 0x0000000dff0d723e */ /* 0x000fe400020006ff */
[----:B------:R-:W-:Y:S02]  /*568d0*/  F2FP.F16.E4M3.UNPACK_B R14, R14 ;  /* 0x0000000eff0e723e */ /* 0x000fe400020006ff */
[----:B------:R-:W-:Y:S02]  /*568e0*/  F2FP.F16.E4M3.UNPACK_B R12, R12 ;  /* 0x0000000cff0c723e */ /* 0x000fe400020006ff */
[----:B------:R-:W-:Y:S01]  /*568f0*/  F2FP.F16.E4M3.UNPACK_B R15, R15 ;  /* 0x0000000fff0f723e */ /* 0x000fe200020006ff */
[----:B--2---:R-:W-:Y:S04]  /*56900*/  STL.64 [R1+0x53e8], R26 ;  /* 0x0053e81a01007387 */ /* 0x004fe80000100a00 */
[----:B-----5:R0:W-:Y:S04]  /*56910*/  STL.64 [R1+0x53e0], R24 ;  /* 0x0053e01801007387 */ /* 0x0201e80000100a00 */
[----:B0-----:R-:W2:Y:S04]  /*56920*/  LDL.LU R24, [R1+0xb0] ;  /* 0x0000b00001187983 */ /* 0x001ea80000300800 */
[----:B------:R-:W2:Y:S04]  /*56930*/  LDL.LU R25, [R1+0xb4] ;  /* 0x0000b40001197983 */ /* 0x000ea80000300800 */
[----:B------:R-:W2:Y:S04]  /*56940*/  LDL.LU R26, [R1+0xb8] ;  /* 0x0000b800011a7983 */ /* 0x000ea80000300800 */
[----:B------:R-:W2:Y:S04]  /*56950*/  LDL.LU R27, [R1+0xbc] ;  /* 0x0000bc00011b7983 */ /* 0x000ea80000300800 */
[----:B------:R-:W3:Y:S01]  /*56960*/  LDL.LU R28, [R1+0x5420] ;  /* 0x00542000011c7983 */ /* 0x000ee20000300800 */
[----:B------:R-:W-:Y:S01]  /*56970*/  HMMA.16816.F32 R20, R12, R8, R20 ;  /* 0x000000080c14723c */ /* 0x000fe20000001814 */
[----:B------:R-:W-:-:S02]  /*56980*/  F2FP.F16.E4M3.UNPACK_B R16, R2.H1 ;  /* 0x00000002ff10723e */ /* 0x000fc400030006ff */
[----:B------:R-:W5:Y:S01]  /*56990*/  LDL.LU R5, [R1+0x94] ;  /* 0x0000940001057983 */ /* 0x000f620000300800 */
[----:B------:R-:W-:-:S03]  /*569a0*/  F2FP.F16.E4M3.UNPACK_B R17, R0.H1 ;  /* 0x00000000ff11723e */ /* 0x000fc600030006ff */
[----:B------:R-:W5:Y:S04]  /*569b0*/  LDL.LU R6, [R1+0x98] ;  /* 0x0000980001067983 */ /* 0x000f680000300800 */
[----:B------:R-:W5:-:S12]  /*569c0*/  LDL.LU R7, [R1+0x9c] ;  /* 0x00009c0001077983 */ /* 0x000f580000300800 */
[----:B------:R0:W-:Y:S01]  /*569d0*/  STL [R1+0x4a0], R20 ;  /* 0x0004a01401007387 */ /* 0x0001e20000100800 */
[----:B------:R-:W-:Y:S02]  /*569e0*/  IMAD.MOV.U32 R18, RZ, RZ, R22 ;  /* 0x000000ffff127224 */ /* 0x000fe400078e0016 */
[----:B------:R-:W-:Y:S02]  /*569f0*/  IMAD.MOV.U32 R0, RZ, RZ, R23 ;  /* 0x000000ffff007224 */ /* 0x000fe400078e0017 */
[----:B------:R-:W4:Y:S01]  /*56a00*/  LDL.LU.64 R22, [R1+0x5418] ;  /* 0x0054180001167983 */ /* 0x000f220000300a00 */
[----:B---3--:R-:W-:Y:S01]  /*56a10*/  F2FP.F16.E4M3.UNPACK_B R2, R28.H1 ;  /* 0x0000001cff02723e */ /* 0x008fe200030006ff */
[----:B------:R-:W-:Y:S02]  /*56a20*/  IMAD.MOV.U32 R28, RZ, RZ, R21 ;  /* 0x000000ffff1c7224 */ /* 0x000fe400078e0015 */
[----:B0-----:R-:W4:Y:S01]  /*56a30*/  LDL.LU.64 R20, [R1+0x5410] ;  /* 0x0054100001147983 */ /* 0x001f220000300a00 */
[----:B------:R-:W-:-:S02]  /*56a40*/  F2FP.F16.E4M3.UNPACK_B R10, R10.H1 ;  /* 0x0000000aff0a723e */ /* 0x000fc400030006ff */
[----:B------:R-:W-:Y:S01]  /*56a50*/  F2FP.F16.E4M3.UNPACK_B R11, R11.H1 ;  /* 0x0000000bff0b723e */ /* 0x000fe200030006ff */
[----:B------:R0:W-:Y:S04]  /*56a60*/  STL [R1+0x51b8], R0 ;  /* 0x0051b80001007387 */ /* 0x0001e80000100800 */
[----:B0-----:R-:W3:Y:S04]  /*56a70*/  LDL.LU R0, [R1+0x450] ;  /* 0x0004500001007983 */ /* 0x001ee80000300800 */
[----:B------:R0:W-:Y:S04]  /*56a80*/  STL [R1+0x51a0], R18 ;  /* 0x0051a01201007387 */ /* 0x0001e80000100800 */
[----:B0-----:R-:W3:Y:S04]  /*56a90*/  LDL.LU R18, [R1+0x454] ;  /* 0x0004540001127983 */ /* 0x001ee80000300800 */
[----:B------:R0:W-:Y:S04]  /*56aa0*/  STL [R1+0x519c], R28 ;  /* 0x00519c1c01007387 */ /* 0x0001e80000100800 */
[----:B0-----:R-:W2:Y:S01]  /*56ab0*/  LDL.LU R28, [R1+0x418] ;  /* 0x00041800011c7983 */ /* 0x001ea20000300800 */
        /* <DEDUP_REMOVED lines=11> */
[----:B------:R-:W4:Y:S01]  /*56b70*/  LDL.LU.64 R20, [R1+0x53f0] ;  /* 0x0053f00001147983 */ /* 0x000f220000300a00 */
[----:B------:R-:W-:-:S07]  /*56b80*/  F2FP.F16.E4M3.UNPACK_B R3, R3.H1 ;  /* 0x00000003ff03723e */ /* 0x000fce00030006ff */
[----:B----4-:R-:W-:Y:S01]  /*56b90*/  HMMA.16816.F32 R20, R12, R2, R20 ;  /* 0x000000020c14723c */ /* 0x010fe20000001814 */
[----:B------:R-:W4:Y:S04]  /*56ba0*/  LDL.LU R13, [R1+0x414] ;  /* 0x00041400010d7983 */ /* 0x000f280000300800 */
[----:B------:R-:W4:-:S15]  /*56bb0*/  LDL.LU R14, [R1+0x410] ;  /* 0x00041000010e7983 */ /* 0x000f1e0000300800 */
[----:B------:R-:W-:-:S03]  /*56bc0*/  NOP ;  /* 0x0000000000007918 */ /* 0x000fc60000000000 */
[----:B------:R0:W-:Y:S04]  /*56bd0*/  STL.64 [R1+0x480], R20 ;  /* 0x0004801401007387 */ /* 0x0001e80000100a00 */
[----:B------:R1:W-:Y:S04]  /*56be0*/  STL.64 [R1+0x488], R22 ;  /* 0x0004881601007387 */ /* 0x0003e80000100a00 */
[----:B------:R-:W2:Y:S04]  /*56bf0*/  LDL.LU R15, [R1+0x41c] ;  /* 0x00041c00010f7983 */ /* 0x000ea80000300800 */
[----:B0-----:R-:W5:Y:S04]  /*56c00*/  LDL.LU R20, [R1+0x10] ;  /* 0x0000100001147983 */ /* 0x001f680000300800 */
[----:B------:R-:W5:Y:S04]  /*56c10*/  LDL.LU R21, [R1+0x14] ;  /* 0x0000140001157983 */ /* 0x000f680000300800 */
[----:B-1----:R-:W5:Y:S04]  /*56c20*/  LDL.LU R22, [R1+0x18] ;  /* 0x0000180001167983 */ /* 0x002f680000300800 */
[----:B------:R-:W5:Y:S01]  /*56c30*/  LDL.LU R23, [R1+0x1c] ;  /* 0x00001c0001177983 */ /* 0x000f620000300800 */
[----:B----4-:R-:W-:-:S02]  /*56c40*/  IMAD R12, R14, 0x100, R13 ;  /* 0x000001000e0c7824 */ /* 0x010fc400078e020d */
[----:B---3--:R-:W-:-:S03]  /*56c50*/  IMAD R14, R0, 0x100, R18 ;  /* 0x00000100000e7824 */ /* 0x008fc600078e0212 */
[----:B------:R-:W-:Y:S02]  /*56c60*/  F2FP.F16.E4M3.UNPACK_B R12, R12 ;  /* 0x0000000cff0c723e */ /* 0x000fe400020006ff */
[----:B------:R-:W-:Y:S01]  /*56c70*/  F2FP.F16.E4M3.UNPACK_B R14, R14 ;  /* 0x0000000eff0e723e */ /* 0x000fe200020006ff */
[----:B--2---:R-:W-:Y:S02]  /*56c80*/  IMAD R13, R28, 0x100, R15 ;  /* 0x000001001c0d7824 */ /* 0x004fe400078e020f */
[----:B------:R-:W-:-:S03]  /*56c90*/  IMAD R15, R29, 0x100, R19 ;  /* 0x000001001d0f7824 */ /* 0x000fc600078e0213 */
[----:B------:R-:W-:Y:S02]  /*56ca0*/  F2FP.F16.E4M3.UNPACK_B R13, R13 ;  /* 0x0000000dff0d723e */ /* 0x000fe400020006ff */
[----:B------:R-:W-:-:S07]  /*56cb0*/  F2FP.F16.E4M3.UNPACK_B R15, R15 ;  /* 0x0000000fff0f723e */ /* 0x000fce00020006ff */
[----:B------:R-:W-:-:S15]  /*56cc0*/  HMMA.16816.F32 R24, R12, R8, R24 ;  /* 0x000000080c18723c */ /* 0x000fde0000001818 */
[----:B------:R-:W-:-:S08]  /*56cd0*/  NOP ;  /* 0x0000000000007918 */ /* 0x000fd00000000000 */
[----:B------:R-:W-:Y:S04]  /*56ce0*/  STL.64 [R1+0x470], R24 ;  /* 0x0004701801007387 */ /* 0x000fe80000100a00 */
[----:B------:R0:W-:Y:S04]  /*56cf0*/  STL.64 [R1+0x478], R26 ;  /* 0x0004781a01007387 */ /* 0x0001e80000100a00 */
[----:B0-----:R-:W2:Y:S04]  /*56d00*/  LDL.LU.64 R26, [R1+0x53e8] ;  /* 0x0053e800011a7983 */ /* 0x001ea80000300a00 */
[----:B------:R-:W2:Y:S01]  /*56d10*/  LDL.LU.64 R24, [R1+0x53e0] ;  /* 0x0053e00001187983 */ /* 0x000ea20000300a00 */
[C---:B-----5:R-:W-:Y:S06]  /*56d20*/  HMMA.16816.F32 R4, R12.reuse, R16, R4 ;  /* 0x000000100c04723c */ /* 0x060fec0000001804 */
[----:B--2---:R-:W-:-:S15]  /*56d30*/  HMMA.16816.F32 R24, R12, R10, R24 ;  /* 0x0000000a0c18723c */ /* 0x004fde0000001818 */
[----:B------:R-:W-:-:S08]  /*56d40*/  NOP ;  /* 0x0000000000007918 */ /* 0x000fd00000000000 */
[----:B------:R-:W-:Y:S04]  /*56d50*/  STL.64 [R1+0x450], R24 ;  /* 0x0004501801007387 */ /* 0x000fe80000100a00 */
[----:B------:R0:W-:Y:S04]  /*56d60*/  STL.64 [R1+0x458], R26 ;  /* 0x0004581a01007387 */ /* 0x0001e80000100a00 */
[----:B0-----:R-:W2:Y:S04]  /*56d70*/  LDL.LU.64 R26, [R1+0x53d8] ;  /* 0x0053d800011a7983 */ /* 0x001ea80000300a00 */
[----:B------:R-:W3:Y:S01]  /*56d80*/  LDL.LU.64 R24, [R1+0x53d0] ;  /* 0x0053d00001187983 */ /* 0x000ee20000300a00 */
[----:B------:R-:W-:Y:S03]  /*56d90*/  HMMA.16816.F32 R20, R12, R2, R20 ;  /* 0x000000020c14723c */ /* 0x000fe60000001814 */
[----:B------:R-:W-:Y:S04]  /*56da0*/  STL.64 [R1+0x490], R4 ;  /* 0x0004900401007387 */ /* 0x000fe80000100a00 */
[----:B------:R0:W-:Y:S04]  /*56db0*/  STL.64 [R1+0x498], R6 ;  /* 0x0004980601007387 */ /* 0x0001e80000100a00 */
[----:B0-----:R-:W4:-:S12]  /*56dc0*/  LDL.LU R7, [R1+0x53c8] ;  /* 0x0053c80001077983 */ /* 0x001f180000300800 */
[----:B------:R-:W-:Y:S04]  /*56dd0*/  STL.64 [R1+0x410], R20 ;  /* 0x0004101401007387 */ /* 0x000fe80000100a00 */
[----:B------:R-:W-:Y:S01]  /*56de0*/  STL.64 [R1+0x418], R22 ;  /* 0x0004181601007387 */ /* 0x000fe20000100a00 */
[----:B--2---:R-:W-:Y:S02]  /*56df0*/  IMAD R13, R27, 0x100, R26 ;  /* 0x000001001b0d7824 */ /* 0x004fe400078e021a */
[----:B---3--:R-:W-:Y:S02]  /*56e00*/  IMAD R12, R25, 0x100, R24 ;  /* 0x00000100190c7824 */ /* 0x008fe400078e0218 */
[----:B------:R-:W2:Y:S04]  /*56e10*/  LDL.LU R24, [R1+0x30] ;  /* 0x0000300001187983 */ /* 0x000ea80000300800 */
[----:B------:R-:W2:Y:S04]  /*56e20*/  LDL.LU R25, [R1+0x34] ;  /* 0x0000340001197983 */ /* 0x000ea80000300800 */
[----:B------:R-:W3:Y:S04]  /*56e30*/  LDL.LU R26, [R1+0x38] ;  /* 0x00003800011a7983 */ /* 0x000ee80000300800 */
[----:B------:R-:W3:Y:S04]  /*56e40*/  LDL.LU R27, [R1+0x3c] ;  /* 0x00003c00011b7983 */ /* 0x000ee80000300800 */
[----:B---3--:R-:W-:Y:S04]  /*56e50*/  STL.64 [R1+0x5360], R26 ;  /* 0x0053601a01007387 */ /* 0x008fe80000100a00 */
[----:B--2---:R0:W-:Y:S04]  /*56e60*/  STL.64 [R1+0x5358], R24 ;  /* 0x0053581801007387 */ /* 0x0041e80000100a00 */
[----:B0-----:R-:W2:Y:S04]  /*56e70*/  LDL.LU R24, [R1+0x40] ;  /* 0x0000400001187983 */ /* 0x001ea80000300800 */
[----:B------:R-:W2:Y:S04]  /*56e80*/  LDL.LU R25, [R1+0x44] ;  /* 0x0000440001197983 */ /* 0x000ea80000300800 */
[----:B------:R-:W3:Y:S04]  /*56e90*/  LDL.LU R26, [R1+0x48] ;  /* 0x00004800011a7983 */ /* 0x000ee80000300800 */
[----:B------:R-:W3:Y:S04]  /*56ea0*/  LDL.LU R27, [R1+0x4c] ;  /* 0x00004c00011b7983 */ /* 0x000ee80000300800 */
[----:B------:R-:W5:Y:S04]  /*56eb0*/  LDL.LU R18, [R1+0x4e4] ;  /* 0x0004e40001127983 */ /* 0x000f680000300800 */
[----:B------:R-:W5:Y:S04]  /*56ec0*/  LDL.LU R0, [R1+0x4e0] ;  /* 0x0004e00001007983 */ /* 0x000f680000300800 */
[----:B------:R-:W4:Y:S04]  /*56ed0*/  LDL.LU R19, [R1+0x4ec] ;  /* 0x0004ec0001137983 */ /* 0x000f280000300800 */
[----:B------:R-:W4:Y:S04]  /*56ee0*/  LDL.LU R29, [R1+0x4e8] ;  /* 0x0004e800011d7983 */ /* 0x000f280000300800 */
[----:B------:R-:W2:Y:S04]  /*56ef0*/  LDL.LU R6, [R1+0x4fc] ;  /* 0x0004fc0001067983 */ /* 0x000ea80000300800 */
[----:B--2---:R0:W-:Y:S04]  /*56f00*/  STL [R1+0x5384], R6 ;  /* 0x0053840601007387 */ /* 0x0041e80000100800 */
[----:B0-----:R-:W2:Y:S04]  /*56f10*/  LDL.LU R6, [R1+0x4f4] ;  /* 0x0004f40001067983 */ /* 0x001ea80000300800 */
[----:B------:R-:W2:Y:S04]  /*56f20*/  LDL.LU R5, [R1+0x504] ;  /* 0x0005040001057983 */ /* 0x000ea80000300800 */
[----:B------:R-:W2:Y:S04]  /*56f30*/  LDL.LU R4, [R1+0x50c] ;  /* 0x00050c0001047983 */ /* 0x000ea80000300800 */
[----:B---3--:R-:W-:Y:S04]  /*56f40*/  STL.64 [R1+0x5370], R26 ;  /* 0x0053701a01007387 */ /* 0x008fe80000100a00 */
[----:B------:R0:W-:Y:S04]  /*56f50*/  STL.64 [R1+0x5368], R24 ;  /* 0x0053681801007387 */ /* 0x0001e80000100a00 */
[----:B0-----:R-:W3:Y:S04]  /*56f60*/  LDL.LU R24, [R1+0x50] ;  /* 0x0000500001187983 */ /* 0x001ee80000300800 */
[----:B------:R-:W3:Y:S04]  /*56f70*/  LDL.LU R25, [R1+0x54] ;  /* 0x0000540001197983 */ /* 0x000ee80000300800 */
[----:B------:R-:W5:Y:S04]  /*56f80*/  LDL.LU R26, [R1+0x58] ;  /* 0x00005800011a7983 */ /* 0x000f680000300800 */
[----:B------:R-:W5:Y:S04]  /*56f90*/  LDL.LU R27, [R1+0x5c] ;  /* 0x00005c00011b7983 */ /* 0x000f680000300800 */
[----:B-----5:R-:W-:Y:S04]  /*56fa0*/  STL.64 [R1+0x5390], R26 ;  /* 0x0053901a01007387 */ /* 0x020fe80000100a00 */
[----:B---3--:R0:W-:Y:S04]  /*56fb0*/  STL.64 [R1+0x5388], R24 ;  /* 0x0053881801007387 */ /* 0x0081e80000100a00 */
[----:B0-----:R-:W3:Y:S04]  /*56fc0*/  LDL.LU R24, [R1] ;  /* 0x0000000001187983 */ /* 0x001ee80000300800 */
[----:B------:R-:W3:Y:S04]  /*56fd0*/  LDL.LU R25, [R1+0x4] ;  /* 0x0000040001197983 */ /* 0x000ee80000300800 */
[----:B------:R-:W5:Y:S04]  /*56fe0*/  LDL.LU R26, [R1+0x8] ;  /* 0x00000800011a7983 */ /* 0x000f680000300800 */
[----:B------:R-:W5:Y:S04]  /*56ff0*/  LDL.LU R27, [R1+0xc] ;  /* 0x00000c00011b7983 */ /* 0x000f680000300800 */
[----:B-----5:R-:W-:Y:S04]  /*57000*/  STL.64 [R1+0x53a0], R26 ;  /* 0x0053a01a01007387 */ /* 0x020fe80000100a00 */
[----:B---3--:R0:W-:Y:S04]  /*57010*/  STL.64 [R1+0x5398], R24 ;  /* 0x0053981801007387 */ /* 0x0081e80000100a00 */
[----:B0-----:R-:W3:Y:S04]  /*57020*/  LDL.LU R24, [R1+0x60] ;  /* 0x0000600001187983 */ /* 0x001ee80000300800 */
        /* <DEDUP_REMOVED lines=8> */
[----:B------:R-:W5:Y:S01]  /*570b0*/  LDL.LU R27, [R1+0x7c] ;  /* 0x00007c00011b7983 */ /* 0x000f620000300800 */
[----:B------:R-:W-:-:S02]  /*570c0*/  IMAD R14, R0, 0x100, R18 ;  /* 0x00000100000e7824 */ /* 0x000fc400078e0212 */
[----:B----4-:R-:W-:Y:S01]  /*570d0*/  IMAD R15, R29, 0x100, R19 ;  /* 0x000001001d0f7824 */ /* 0x010fe200078e0213 */
[----:B-----5:R-:W-:Y:S04]  /*570e0*/  STL.64 [R1+0x53c0], R26 ;  /* 0x0053c01a01007387 */ /* 0x020fe80000100a00 */
[----:B---3--:R0:W-:Y:S04]  /*570f0*/  STL.64 [R1+0x53b8], R24 ;  /* 0x0053b81801007387 */ /* 0x0081e80000100a00 */
[----:B0-----:R-:W3:Y:S04]  /*57100*/  LDL.LU R24, [R1+0x80] ;  /* 0x0000800001187983 */ /* 0x001ee80000300800 */
[----:B------:R-:W3:Y:S04]  /*57110*/  LDL.LU R25, [R1+0x84] ;  /* 0x0000840001197983 */ /* 0x000ee80000300800 */
[----:B------:R-:W3:Y:S04]  /*57120*/  LDL.LU R26, [R1+0x88] ;  /* 0x00008800011a7983 */ /* 0x000ee80000300800 */
[----:B------:R-:W3:Y:S01]  /*57130*/  LDL.LU R27, [R1+0x8c] ;  /* 0x00008c00011b7983 */ /* 0x000ee20000300800 */
[----:B------:R-:W-:-:S02]  /*57140*/  F2FP.F16.E4M3.UNPACK_B R12, R12 ;  /* 0x0000000cff0c723e */ /* 0x000fc400020006ff */
[----:B------:R-:W-:Y:S01]  /*57150*/  F2FP.F16.E4M3.UNPACK_B R13, R13 ;  /* 0x0000000dff0d723e */ /* 0x000fe200020006ff */
[----:B------:R-:W4:Y:S01]  /*57160*/  LDL.LU R28, [R1+0x904] ;  /* 0x00090400011c7983 */ /* 0x000f220000300800 */
[----:B------:R-:W-:Y:S02]  /*57170*/  F2FP.F16.E4M3.UNPACK_B R14, R14 ;  /* 0x0000000eff0e723e */ /* 0x000fe400020006ff */
[----:B------:R-:W-:Y:S01]  /*57180*/  F2FP.F16.E4M3.UNPACK_B R15, R15 ;  /* 0x0000000fff0f723e */ /* 0x000fe200020006ff */
[----:B------:R-:W5:Y:S01]  /*57190*/  LDL.LU R18, [R1+0x910] ;  /* 0x0009100001127983 */ /* 0x000f620000300800 */
[----:B------:R-:W-:-:S03]  /*571a0*/  IMAD.MOV.U32 R23, RZ, RZ, R7 ;  /* 0x000000ffff177224 */ /* 0x000fc600078e0007 */
[----:B------:R-:W5:Y:S04]  /*571b0*/  LDL.LU R0, [R1+0x90c] ;  /* 0x00090c0001007983 */ /* 0x000f680000300800 */
[----:B------:R-:W5:Y:S04]  /*571c0*/  LDL.LU R20, [R1+0xf0] ;  /* 0x0000f00001147983 */ /* 0x000f680000300800 */
[----:B------:R-:W5:Y:S04]  /*571d0*/  LDL.LU R21, [R1+0xf4] ;  /* 0x0000f40001157983 */ /* 0x000f680000300800 */
[----:B------:R-:W5:Y:S04]  /*571e0*/  LDL.LU R22, [R1+0xf8] ;  /* 0x0000f80001167983 */ /* 0x000f680000300800 */
[----:B------:R-:W4:Y:S04]  /*571f0*/  LDL.LU R7, [R1+0x558] ;  /* 0x0005580001077983 */ /* 0x000f280000300800 */
[----:B------:R-:W5:Y:S04]  /*57200*/  LDL.LU R19, [R1+0x918] ;  /* 0x0009180001137983 */ /* 0x000f680000300800 */
[----:B------:R-:W5:Y:S01]  /*57210*/  LDL.LU R29, [R1+0x914] ;  /* 0x00091400011d7983 */ /* 0x000f620000300800 */
[----:B---3--:R-:W-:-:S15]  /*57220*/  HMMA.16816.F32 R24, R12, R8, R24 ;  /* 0x000000080c18723c */ /* 0x008fde0000001818 */
        /* <DEDUP_REMOVED lines=17> */
[----:B---3--:R-:W-:Y:S02]  /*57340*/  HMMA.16816.F32 R12, R12, R2, R24 ;  /* 0x000000020c0c723c */ /* 0x008fe40000001818 */
[----:B------:R-:W3:Y:S04]  /*57350*/  LDL.LU.64 R26, [R1+0x5390] ;  /* 0x00539000011a7983 */ /* 0x000ee80000300a00 */
[----:B------:R-:W3:-:S15]  /*57360*/  LDL.LU.64 R24, [R1+0x5388] ;  /* 0x0053880001187983 */ /* 0x000ede0000300a00 */
[----:B------:R-:W-:-:S02]  /*57370*/  NOP ;  /* 0x0000000000007918 */ /* 0x000fc40000000000 */
[----:B------:R0:W-:Y:S04]  /*57380*/  STL.64 [R1+0x2b0], R12 ;  /* 0x0002b00c01007387 */ /* 0x0001e80000100a00 */
[----:B------:R1:W-:Y:S04]  /*57390*/  STL.64 [R1+0x2b8], R14 ;  /* 0x0002b80e01007387 */ /* 0x0003e80000100a00 */
[----:B0-----:R-:W2:Y:S04]  /*573a0*/  LDL.LU R12, [R1+0x4f0] ;  /* 0x0004f000010c7983 */ /* 0x001ea80000300800 */
[----:B------:R-:W4:Y:S04]  /*573b0*/  LDL.LU R13, [R1+0x4f8] ;  /* 0x0004f800010d7983 */ /* 0x000f280000300800 */
[----:B-1----:R-:W5:Y:S04]  /*573c0*/  LDL.LU R14, [R1+0x500] ;  /* 0x00050000010e7983 */ /* 0x002f680000300800 */
[----:B------:R-:W3:Y:S01]  /*573d0*/  LDL.LU R15, [R1+0x508] ;  /* 0x00050800010f7983 */ /* 0x000ee20000300800 */
[----:B--2---:R-:W-:-:S03]  /*573e0*/  IMAD R12, R12, 0x100, R6 ;  /* 0x000001000c0c7824 */ /* 0x004fc600078e0206 */
[----:B------:R-:W4:Y:S01]  /*573f0*/  LDL.LU R6, [R1+0x5384] ;  /* 0x0053840001067983 */ /* 0x000f220000300800 */
[----:B-----5:R-:W-:Y:S02]  /*57400*/  IMAD R14, R14, 0x100, R5 ;  /* 0x000001000e0e7824 */ /* 0x020fe400078e0205 */
[----:B---3--:R-:W-:Y:S01]  /*57410*/  IMAD R15, R15, 0x100, R4 ;  /* 0x000001000f0f7824 */ /* 0x008fe200078e0204 */
[----:B------:R-:W-:Y:S02]  /*57420*/  F2FP.F16.E4M3.UNPACK_B R12, R12 ;  /* 0x0000000cff0c723e */ /* 0x000fe400020006ff */
[----:B------:R-:W-:Y:S02]  /*57430*/  F2FP.F16.E4M3.UNPACK_B R14, R14 ;  /* 0x0000000eff0e723e */ /* 0x000fe400020006ff */
[----:B------:R-:W-:Y:S01]  /*57440*/  F2FP.F16.E4M3.UNPACK_B R15, R15 ;  /* 0x0000000fff0f723e */ /* 0x000fe200020006ff */
[----:B----4-:R-:W-:Y:S02]  /*57450*/  IMAD R13, R13, 0x100, R6 ;  /* 0x000001000d0d7824 */ /* 0x010fe400078e0206 */
[----:B------:R-:W2:Y:S03]  /*57460*/  LDL.LU R6, [R1+0x5380] ;  /* 0x0053800001067983 */ /* 0x000ea60000300800 */
[----:B------:R-:W-:Y:S01]  /*57470*/  F2FP.F16.E4M3.UNPACK_B R13, R13 ;  /* 0x0000000dff0d723e */ /* 0x000fe200020006ff */
[----:B------:R-:W3:Y:S04]  /*57480*/  LDL.LU R5, [R1+0x537c] ;  /* 0x00537c0001057983 */ /* 0x000ee80000300800 */
[----:B------:R-:W4:Y:S02]  /*57490*/  LDL.LU R4, [R1+0x5378] ;  /* 0x0053780001047983 */ /* 0x000f240000300800 */
[----:B------:R-:W-:-:S15]  /*574a0*/  HMMA.16816.F32 R24, R12, R8, R24 ;  /* 0x000000080c18723c */ /* 0x000fde0000001818 */
        /* <DEDUP_REMOVED lines=17> */
[----:B-----5:R-:W-:Y:S02]  /*575c0*/  HMMA.16816.F32 R24, R12, R2, R24 ;  /* 0x000000020c18723c */ /* 0x020fe40000001818 */
[----:B------:R-:W5:Y:S04]  /*575d0*/  LDL.LU R12, [R1+0x554] ;  /* 0x00055400010c7983 */ /* 0x000f680000300800 */
[----:B------:R-:W5:-:S15]  /*575e0*/  LDL.LU R13, [R1+0x900] ;  /* 0x00090000010d7983 */ /* 0x000f5e0000300800 */
[----:B------:R-:W-:-:S02]  /*575f0*/  NOP ;  /* 0x0000000000007918 */ /* 0x000fc40000000000 */
[----:B------:R4:W-:Y:S04]  /*57600*/  STL.64 [R1+0x180], R24 ;  /* 0x0001801801007387 */ /* 0x0009e80000100a00 */
[----:B------:R2:W-:Y:S04]  /*57610*/  STL.64 [R1+0x188], R26 ;  /* 0x0001881a01007387 */ /* 0x0005e80000100a00 */
[----:B------:R-:W5:Y:S04]  /*57620*/  LDL.LU R14, [R1+0x55c] ;  /* 0x00055c00010e7983 */ /* 0x000f680000300800 */
[----:B------:R-:W5:Y:S01]  /*57630*/  LDL.LU R15, [R1+0x908] ;  /* 0x00090800010f7983 */ /* 0x000f620000300800 */
[----:B----4-:R-:W-:-:S02]  /*57640*/  IMAD.MOV.U32 R24, RZ, RZ, R4 ;  /* 0x000000ffff187224 */ /* 0x010fc400078e0004 */
[----:B---3--:R-:W-:Y:S01]  /*57650*/  IMAD.MOV.U32 R25, RZ, RZ, R5 ;  /* 0x000000ffff197224 */ /* 0x008fe200078e0005 */
[----:B------:R-:W3:Y:S01]  /*57660*/  LDL.LU R4, [R1+0x5344] ;  /* 0x0053440001047983 */ /* 0x000ee20000300800 */
[----:B--2---:R-:W-:-:S03]  /*57670*/  IMAD.MOV.U32 R26, RZ, RZ, R6 ;  /* 0x000000ffff1a7224 */ /* 0x004fc600078e0006 */
[----:B------:R-:W3:Y:S04]  /*57680*/  LDL.LU R5, [R1+0x5340] ;  /* 0x0053400001057983 */ /* 0x000ee80000300800 */
[----:B------:R-:W3:Y:S04]  /*57690*/  LDL.LU R6, [R1+0x533c] ;  /* 0x00533c0001067983 */ /* 0x000ee80000300800 */
[----:B------:R-:W2:Y:S01]  /*576a0*/  LDL.LU R27, [R1+0x10c] ;  /* 0x00010c00011b7983 */ /* 0x000ea20000300800 */
[----:B-----5:R-:W-:-:S03]  /*576b0*/  IMAD R12, R12, 0x100, R7 ;  /* 0x000001000c0c7824 */ /* 0x020fc600078e0207 */
[----:B------:R-:W3:Y:S02]  /*576c0*/  LDL.LU R7, [R1+0x5338] ;  /* 0x0053380001077983 */ /* 0x000ee40000300800 */
[----:B------:R-:W-:Y:S01]  /*576d0*/  F2FP.F16.E4M3.UNPACK_B R12, R12 ;  /* 0x0000000cff0c723e */ /* 0x000fe200020006ff */
[----:B------:R-:W-:Y:S02]  /*576e0*/  IMAD R13, R14, 0x100, R13 ;  /* 0x000001000e0d7824 */ /* 0x000fe400078e020d */
[----:B------:R-:W-:Y:S02]  /*576f0*/  IMAD R14, R28, 0x100, R15 ;  /* 0x000001001c0e7824 */ /* 0x000fe400078e020f */
[----:B------:R-:W-:Y:S01]  /*57700*/  IMAD R15, R0, 0x100, R18 ;  /* 0x00000100000f7824 */ /* 0x000fe200078e0212 */
[----:B------:R-:W-:Y:S02]  /*57710*/  F2FP.F16.E4M3.UNPACK_B R13, R13 ;  /* 0x0000000dff0d723e */ /* 0x000fe400020006ff */
[----:B------:R-:W-:-:S02]  /*57720*/  F2FP.F16.E4M3.UNPACK_B R14, R14 ;  /* 0x0000000eff0e723e */ /* 0x000fc400020006ff */
[----:B------:R-:W-:-:S07]  /*57730*/  F2FP.F16.E4M3.UNPACK_B R15, R15 ;  /* 0x0000000fff0f723e */ /* 0x000fce00020006ff */
[----:B---3--:R-:W-:-:S15]  /*57740*/  HMMA.16816.F32 R4, R12, R8, R4 ;  /* 0x000000080c04723c */ /* 0x008fde0000001804 */
[----:B------:R-:W-:-:S08]  /*57750*/  NOP ;  /* 0x0000000000007918 */ /* 0x000fd00000000000 */
[----:B------:R0:W-:Y:S04]  /*57760*/  STL.64 [R1+0x80], R4 ;  /* 0x0000800401007387 */ /* 0x0001e80000100a00 */
[----:B------:R1:W-:Y:S04]  /*57770*/  STL.64 [R1+0x88], R6 ;  /* 0x0000880601007387 */ /* 0x0003e80000100a00 */
[----:B0-----:R-:W3:Y:S04]  /*57780*/  LDL.LU R4, [R1+0xe0] ;  /* 0x0000e00001047983 */ /* 0x001ee80000300800 */
[----:B------:R-:W3:Y:S04]  /*57790*/  LDL.LU R5, [R1+0xe4] ;  /* 0x0000e40001057983 */ /* 0x000ee80000300800 */
[----:B-1----:R-:W3:Y:S04]  /*577a0*/  LDL.LU R6, [R1+0xe8] ;  /* 0x0000e80001067983 */ /* 0x002ee80000300800 */
[----:B------:R-:W3:Y:S01]  /*577b0*/  LDL.LU R7, [R1+0xec] ;  /* 0x0000ec0001077983 */ /* 0x000ee20000300800 */
[C---:B--2---:R-:W-:Y:S03]  /*577c0*/  HMMA.16816.F32 R24, R12.reuse, R16, R24 ;  /* 0x000000100c18723c */ /* 0x044fe60000001818 */
[----:B------:R-:W-:Y:S04]  /*577d0*/  STL [R1+0x5334], R8 ;  /* 0x0053340801007387 */ /* 0x000fe80000100800 */
[----:B------:R-:W-:Y:S01]  /*577e0*/  STL [R1+0x5330], R9 ;  /* 0x0053300901007387 */ /* 0x000fe20000100800 */
[C---:B---3--:R-:W-:Y:S06]  /*577f0*/  HMMA.16816.F32 R4, R12.reuse, R10, R4 ;  /* 0x0000000a0c04723c */ /* 0x048fec0000001804 */
[----:B------:R-:W-:-:S15]  /*57800*/  HMMA.16816.F32 R12, R12, R2, R20 ;  /* 0x000000020c0c723c */ /* 0x000fde0000001814 */
[----:B------:R-:W-:-:S02]  /*57810*/  NOP ;  /* 0x0000000000007918 */ /* 0x000fc40000000000 */
[----:B------:R-:W-:Y:S04]  /*57820*/  STL.64 [R1+0xe0], R4 ;  /* 0x0000e00401007387 */ /* 0x000fe80000100a00 */
[----:B------:R-:W-:Y:S04]  /*57830*/  STL.64 [R1+0xe8], R6 ;  /* 0x0000e80601007387 */ /* 0x000fe80000100a00 */
[----:B------:R-:W-:Y:S04]  /*57840*/  STL.64 [R1+0xd0], R24 ;  /* 0x0000d01801007387 */ /* 0x000fe80000100a00 */
[----:B------:R0:W-:Y:S04]  /*57850*/  STL.64 [R1+0xd8], R26 ;  /* 0x0000d81a01007387 */ /* 0x0001e80000100a00 */
[----:B------:R-:W2:Y:S04]  /*57860*/  LDL.LU R20, [R1+0x120] ;  /* 0x0001200001147983 */ /* 0x000ea80000300800 */
[----:B------:R-:W-:Y:S04]  /*57870*/  STL.64 [R1+0x70], R12 ;  /* 0x0000700c01007387 */ /* 0x000fe80000100a00 */
[----:B------:R-:W-:Y:S04]  /*57880*/  STL.64 [R1+0x78], R14 ;  /* 0x0000780e01007387 */ /* 0x000fe80000100a00 */
[----:B------:R-:W2:Y:S04]  /*57890*/  LDL.LU R21, [R1+0x124] ;  /* 0x0001240001157983 */ /* 0x000ea80000300800 */
[----:B------:R-:W3:Y:S04]  /*578a0*/  LDL.LU R22, [R1+0x128] ;  /* 0x0001280001167983 */ /* 0x000ee80000300800 */
[----:B------:R-:W3:Y:S04]  /*578b0*/  LDL.LU R23, [R1+0x12c] ;  /* 0x00012c0001177983 */ /* 0x000ee80000300800 */
[----:B0-----:R-:W4:Y:S04]  /*578c0*/  LDL.LU R26, [R1+0x920] ;  /* 0x00092000011a7983 */ /* 0x001f280000300800 */
[----:B------:R-:W4:Y:S04]  /*578d0*/  LDL.LU R27, [R1+0x91c] ;  /* 0x00091c00011b7983 */ /* 0x000f280000300800 */
[----:B------:R-:W5:Y:S04]  /*578e0*/  LDL.LU R8, [R1+0x928] ;  /* 0x0009280001087983 */ /* 0x000f680000300800 */
[----:B------:R-:W5:Y:S04]  /*578f0*/  LDL.LU R6, [R1+0x924] ;  /* 0x0009240001067983 */ /* 0x000f680000300800 */
[----:B------:R-:W5:Y:S04]  /*57900*/  LDL.LU R9, [R1+0x930] ;  /* 0x0009300001097983 */ /* 0x000f680000300800 */
[----:B------:R-:W5:Y:S01]  /*57910*/  LDL.LU R7, [R1+0x92c] ;  /* 0x00092c0001077983 */ /* 0x000f620000300800 */
[----:B------:R-:W-:-:S03]  /*57920*/  IMAD R4, R29, 0x100, R19 ;  /* 0x000001001d047824 */ /* 0x000fc600078e0213 */
[----:B---3--:R-:W-:Y:S04]  /*57930*/  STL.64 [R1+0x5328], R22 ;  /* 0x0053281601007387 */ /* 0x008fe80000100a00 */
[----:B--2---:R0:W-:Y:S04]  /*57940*/  STL.64 [R1+0x5320], R20 ;  /* 0x0053201401007387 */ /* 0x0041e80000100a00 */
[----:B0-----:R-:W2:Y:S04]  /*57950*/  LDL.LU R20, [R1+0x110] ;  /* 0x0001100001147983 */ /* 0x001ea80000300800 */
[----:B------:R-:W2:Y:S04]  /*57960*/  LDL.LU R21, [R1+0x114] ;  /* 0x0001140001157983 */ /* 0x000ea80000300800 */
[----:B------:R-:W2:Y:S04]  /*57970*/  LDL.LU R22, [R1+0x118] ;  /* 0x0001180001167983 */ /* 0x000ea80000300800 */
[----:B------:R-:W2:Y:S04]  /*57980*/  LDL.LU R23, [R1+0x11c] ;  /* 0x00011c0001177983 */ /* 0x000ea80000300800 */
[----:B------:R-:W3:Y:S04]  /*57990*/  LDL.LU R28, [R1+0x93c] ;  /* 0x00093c00011c7983 */ /* 0x000ee80000300800 */
[----:B------:R-:W3:Y:S04]  /*579a0*/  LDL.LU R18, [R1+0x948] ;  /* 0x0009480001127983 */ /* 0x000ee80000300800 */
[----:B------:R-:W3:Y:S04]  /*579b0*/  LDL.LU R0, [R1+0x944] ;  /* 0x0009440001007983 */ /* 0x000ee80000300800 */
[----:B------:R-:W3:Y:S04]  /*579c0*/  LDL.LU R19, [R1+0x950] ;  /* 0x0009500001137983 */ /* 0x000ee80000300800 */
[----:B------:R-:W3:Y:S04]  /*579d0*/  LDL.LU R29, [R1+0x94c] ;  /* 0x00094c00011d7983 */ /* 0x000ee80000300800 */
[----:B------:R-:W4:Y:S04]  /*579e0*/  LDL.LU R12, [R1+0x160] ;  /* 0x00016000010c7983 */ /* 0x000f280000300800 */
[----:B------:R-:W4:Y:S04]  /*579f0*/  LDL.LU R13, [R1+0x164] ;  /* 0x00016400010d7983 */ /* 0x000f280000300800 */
[----:B------:R-:W5:Y:S04]  /*57a00*/  LDL.LU R14, [R1+0x168] ;  /* 0x00016800010e7983 */ /* 0x000f680000300800 */
[----:B------:R-:W5:Y:S04]  /*57a10*/  LDL.LU R15, [R1+0x16c] ;  /* 0x00016c00010f7983 */ /* 0x000f680000300800 */
[----:B-----5:R-:W-:Y:S04]  /*57a20*/  STL.64 [R1+0x5308], R14 ;  /* 0x0053080e01007387 */ /* 0x020fe80000100a00 */
[----:B----4-:R0:W-:Y:S04]  /*57a30*/  STL.64 [R1+0x5300], R12 ;  /* 0x0053000c01007387 */ /* 0x0101e80000100a00 */
[----:B0-----:R-:W4:Y:S04]  /*57a40*/  LDL.LU R12, [R1+0x130] ;  /* 0x00013000010c7983 */ /* 0x001f280000300800 */
[----:B------:R-:W4:Y:S04]  /*57a50*/  LDL.LU R13, [R1+0x134] ;  /* 0x00013400010d7983 */ /* 0x000f280000300800 */
[----:B------:R-:W5:Y:S04]  /*57a60*/  LDL.LU R14, [R1+0x138] ;  /* 0x00013800010e7983 */ /* 0x000f680000300800 */
[----:B------:R-:W5:Y:S01]  /*57a70*/  LDL.LU R15, [R1+0x13c] ;  /* 0x00013c00010f7983 */ /* 0x000f620000300800 */
[----:B------:R-:W-:-:S02]  /*57a80*/  IMAD R5, R27, 0x100, R26 ;  /* 0x000001001b057824 */ /* 0x000fc400078e021a */
[----:B------:R-:W-:Y:S02]  /*57a90*/  IMAD R6, R6, 0x100, R8 ;  /* 0x0000010006067824 */ /* 0x000fe400078e0208 */
[----:B------:R-:W-:Y:S01]  /*57aa0*/  IMAD R7, R7, 0x100, R9 ;  /* 0x0000010007077824 */ /* 0x000fe200078e0209 */
[----:B-----5:R-:W-:Y:S04]  /*57ab0*/  STL.64 [R1+0x5318], R14 ;  /* 0x0053180e01007387 */ /* 0x020fe80000100a00 */
[----:B----4-:R0:W-:Y:S04]  /*57ac0*/  STL.64 [R1+0x5310], R12 ;  /* 0x0053100c01007387 */ /* 0x0101e80000100a00 */
[----:B0-----:R-:W4:Y:S04]  /*57ad0*/  LDL.LU R12, [R1+0x140] ;  /* 0x00014000010c7983 */ /* 0x001f280000300800 */
[----:B------:R-:W4:Y:S04]  /*57ae0*/  LDL.LU R13, [R1+0x144] ;  /* 0x00014400010d7983 */ /* 0x000f280000300800 */
[----:B------:R-:W4:Y:S04]  /*57af0*/  LDL.LU R14, [R1+0x148] ;  /* 0x00014800010e7983 */ /* 0x000f280000300800 */
[----:B------:R-:W4:Y:S04]  /*57b00*/  LDL.LU R15, [R1+0x14c] ;  /* 0x00014c00010f7983 */ /* 0x000f280000300800 */
[----:B------:R-:W5:Y:S04]  /*57b10*/  LDL.LU R24, [R1+0x190] ;  /* 0x0001900001187983 */ /* 0x000f680000300800 */
[----:B------:R-:W5:Y:S04]  /*57b20*/  LDL.LU R25, [R1+0x194] ;  /* 0x0001940001197983 */ /* 0x000f680000300800 */
[----:B------:R-:W5:Y:S04]  /*57b30*/  LDL.LU R26, [R1+0x198] ;  /* 0x00019800011a7983 */ /* 0x000f680000300800 */
[----:B------:R-:W5:Y:S04]  /*57b40*/  LDL.LU R27, [R1+0x19c] ;  /* 0x00019c00011b7983 */ /* 0x000f680000300800 */
[----:B------:R-:W2:Y:S04]  /*57b50*/  LDL.LU R8, [R1+0x5334] ;  /* 0x0053340001087983 */ /* 0x000ea80000300800 */
[----:B------:R-:W2:Y:S01]  /*57b60*/  LDL.LU R9, [R1+0x5330] ;  /* 0x0053300001097983 */ /* 0x000ea20000300800 */
[----:B------:R-:W-:-:S02]  /*57b70*/  F2FP.F16.E4M3.UNPACK_B R4, R4 ;  /* 0x00000004ff04723e */ /* 0x000fc400020006ff */
[----:B------:R-:W-:Y:S02]  /*57b80*/  F2FP.F16.E4M3.UNPACK_B R5, R5 ;  /* 0x00000005ff05723e */ /* 0x000fe400020006ff */
[----:B------:R-:W-:Y:S02]  /*57b90*/  F2FP.F16.E4M3.UNPACK_B R6, R6 ;  /* 0x00000006ff06723e */ /* 0x000fe400020006ff */
[----:B------:R-:W-:-:S07]  /*57ba0*/  F2FP.F16.E4M3.UNPACK_B R7, R7 ;  /* 0x00000007ff07723e */ /* 0x000fce00020006ff */
[----:B--2---:R-:W-:-:S15]  /*57bb0*/  HMMA.16816.F32 R20, R4, R8, R20 ;  /* 0x000000080414723c */ /* 0x004fde0000001814 */
[----:B------:R-:W-:-:S08]  /*57bc0*/  NOP ;  /* 0x0000000000007918 */ /* 0x000fd00000000000 */
[----:B------:R-:W-:Y:S04]  /*57bd0*/  STL.64 [R1+0x60], R20 ;  /* 0x0000601401007387 */ /* 0x000fe80000100a00 */
[----:B------:R0:W-:Y:S04]  /*57be0*/  STL.64 [R1+0x68], R22 ;  /* 0x0000681601007387 */ /* 0x0001e80000100a00 */
[----:B0-----:R-:W2:Y:S04]  /*57bf0*/  LDL.LU.64 R22, [R1+0x5328] ;  /* 0x0053280001167983 */ /* 0x001ea80000300a00 */
[----:B------:R-:W2:Y:S01]  /*57c00*/  LDL.LU.64 R20, [R1+0x5320] ;  /* 0x0053200001147983 */ /* 0x000ea20000300a00 */
[C---:B----4-:R-:W-:Y:S06]  /*57c10*/  HMMA.16816.F32 R12, R4.reuse, R16, R12 ;  /* 0x00000010040c723c */ /* 0x050fec000000180c */
[----:B--2---:R-:W-:-:S15]  /*57c20*/  HMMA.16816.F32 R20, R4, R10, R20 ;  /* 0x0000000a0414723c */ /* 0x004fde0000001814 */
[----:B------:R-:W-:-:S08]  /*57c30*/  NOP ;  /* 0x0000000000007918 */ /* 0x000fd00000000000 */
[----:B------:R0:W-:Y:S04]  /*57c40*/  STL [R1+0x4fa0], R20 ;  /* 0x004fa01401007387 */ /* 0x0001e80000100800 */
[----:B------:R1:W-:Y:S04]  /*57c50*/  STL [R1+0x4f9c], R21 ;  /* 0x004f9c1501007387 */ /* 0x0003e80000100800 */
[----:B------:R2:W-:Y:S04]  /*57c60*/  STL [R1+0x4f98], R22 ;  /* 0x004f981601007387 */ /* 0x0005e80000100800 */
[----:B------:R4:W-:Y:S04]  /*57c70*/  STL [R1+0x4f84], R23 ;  /* 0x004f841701007387 */ /* 0x0009e80000100800 */
[----:B0-----:R-:W5:Y:S04]  /*57c80*/  LDL.LU R20, [R1+0x150] ;  /* 0x0001500001147983 */ /* 0x001f680000300800 */
[----:B-1----:R-:W5:Y:S04]  /*57c90*/  LDL.LU R21, [R1+0x154] ;  /* 0x0001540001157983 */ /* 0x002f680000300800 */
[----:B--2---:R-:W5:Y:S04]  /*57ca0*/  LDL.LU R22, [R1+0x158] ;  /* 0x0001580001167983 */ /* 0x004f680000300800 */
[----:B----4-:R-:W5:Y:S04]  /*57cb0*/  LDL.LU R23, [R1+0x15c] ;  /* 0x00015c0001177983 */ /* 0x010f680000300800 */
[----:B------:R-:W-:Y:S04]  /*57cc0*/  STL.64 [R1+0xc0], R12 ;  /* 0x0000c00c01007387 */ /* 0x000fe80000100a00 */
[----:B------:R0:W-:Y:S04]  /*57cd0*/  STL.64 [R1+0xc8], R14 ;  /* 0x0000c80e01007387 */ /* 0x0001e80000100a00 */
[----:B0-----:R-:W2:Y:S04]  /*57ce0*/  LDL.LU.64 R14, [R1+0x5318] ;  /* 0x00531800010e7983 */ /* 0x001ea80000300a00 */
[----:B------:R-:W2:Y:S02]  /*57cf0*/  LDL.LU.64 R12, [R1+0x5310] ;  /* 0x00531000010c7983 */ /* 0x000ea40000300a00 */
[----:B--2---:R-:W-:Y:S02]  /*57d00*/  HMMA.16816.F32 R4, R4, R2, R12 ;  /* 0x000000020404723c */ /* 0x004fe4000000180c */
[----:B------:R-:W2:Y:S04]  /*57d10*/  LDL.LU.64 R14, [R1+0x5308] ;  /* 0x00530800010e7983 */ /* 0x000ea80000300a00 */
[----:B------:R-:W2:-:S15]  /*57d20*/  LDL.LU.64 R12, [R1+0x5300] ;  /* 0x00530000010c7983 */ /* 0x000e9e0000300a00 */
[----:B------:R-:W-:-:S02]  /*57d30*/  NOP ;  /* 0x0000000000007918 */ /* 0x000fc40000000000 */
[----:B------:R0:W-:Y:S04]  /*57d40*/  STL.64 [R1+0x50], R4 ;  /* 0x0000500401007387 */ /* 0x0001e80000100a00 */
[----:B------:R1:W-:Y:S04]  /*57d50*/  STL.64 [R1+0x58], R6 ;  /* 0x0000580601007387 */ /* 0x0003e80000100a00 */
[----:B0-----:R-:W4:Y:S04]  /*57d60*/  LDL.LU R5, [R1+0x938] ;  /* 0x0009380001057983 */ /* 0x001f280000300800 */
[----:B-1----:R-:W4:Y:S04]  /*57d70*/  LDL.LU R6, [R1+0x934] ;  /* 0x0009340001067983 */ /* 0x002f280000300800 */
[----:B------:R-:W5:Y:S04]  /*57d80*/  LDL.LU R7, [R1+0x940] ;  /* 0x0009400001077983 */ /* 0x000f680000300800 */
[----:B------:R-:W-:Y:S04]  /*57d90*/  STL [R1+0x52f4], R8 ;  /* 0x0052f40801007387 */ /* 0x000fe80000100800 */
[----:B------:R-:W-:Y:S01]  /*57da0*/  STL [R1+0x52f0], R9 ;  /* 0x0052f00901007387 */ /* 0x000fe20000100800 */
[----:B----4-:R-:W-:-:S02]  /*57db0*/  IMAD R4, R6, 0x100, R5 ;  /* 0x0000010006047824 */ /* 0x010fc400078e0205 */
[----:B---3--:R-:W-:Y:S02]  /*57dc0*/  IMAD R6, R0, 0x100, R18 ;  /* 0x0000010000067824 */ /* 0x008fe400078e0212 */
[----:B-----5:R-:W-:Y:S02]  /*57dd0*/  IMAD R5, R28, 0x100, R7 ;  /* 0x000001001c057824 */ /* 0x020fe400078e0207 */
[----:B------:R-:W-:Y:S01]  /*57de0*/  IMAD R7, R29, 0x100, R19 ;  /* 0x000001001d077824 */ /* 0x000fe200078e0213 */
[----:B------:R-:W-:Y:S02]  /*57df0*/  F2FP.F16.E4M3.UNPACK_B R4, R4 ;  /* 0x00000004ff04723e */ /* 0x000fe400020006ff */
[----:B------:R-:W-:Y:S02]  /*57e00*/  F2FP.F16.E4M3.UNPACK_B R5, R5 ;  /* 0x00000005ff05723e */ /* 0x000fe400020006ff */
[----:B------:R-:W-:Y:S02]  /*57e10*/  F2FP.F16.E4M3.UNPACK_B R6, R6 ;  /* 0x00000006ff06723e */ /* 0x000fe400020006ff */
[----:B------:R-:W-:-:S07]  /*57e20*/  F2FP.F16.E4M3.UNPACK_B R7, R7 ;  /* 0x00000007ff07723e */ /* 0x000fce00020006ff */
[C---:B------:R-:W-:Y:S06]  /*57e30*/  HMMA.16816.F32 R20, R4.reuse, R8, R20 ;  /* 0x000000080414723c */ /* 0x040fec0000001814 */
[----:B--2---:R-:W-:-:S15]  /*57e40*/  HMMA.16816.F32 R12, R4, R10, R12 ;  /* 0x0000000a040c723c */ /* 0x004fde000000180c */
[----:B------:R-:W-:-:S02]  /*57e50*/  NOP ;  /* 0x0000000000007918 */ /* 0x000fc40000000000 */
[----:B------:R-:W-:Y:S04]  /*57e60*/  STL.64 [R1+0x40], R20 ;  /* 0x0000401401007387 */ /* 0x000fe80000100a00 */
[----:B------:R0:W-:Y:S04]  /*57e70*/  STL.64 [R1+0x48], R22 ;  /* 0x0000481601007387 */ /* 0x0001e80000100a00 */
[----:B------:R-:W-:Y:S04]  /*57e80*/  STL.64 [R1+0xb0], R12 ;  /* 0x0000b00c01007387 */ /* 0x000fe80000100a00 */
[----:B------:R1:W-:Y:S01]  /*57e90*/  STL [R1+0xb8], R14 ;  /* 0x0000b80e01007387 */ /* 0x0003e20000100800 */
[----:B0-----:R-:W-:-:S02]  /*57ea0*/  IMAD.MOV.U32 R23, RZ, RZ, R15 ;  /* 0x000000ffff177224 */ /* 0x001fc400078e000f */
[----:B-1----:R-:W-:Y:S01]  /*57eb0*/  HMMA.16816.F32 R12, R4, R16, R24 ;  /* 0x00000010040c723c */ /* 0x002fe20000001818 */
[----:B------:R0:W-:Y:S04]  /*57ec0*/  STL [R1+0x52fc], R10 ;  /* 0x0052fc0a01007387 */ /* 0x0001e80000100800 */
[----:B------:R1:W-:Y:S04]  /*57ed0*/  STL [R1+0x52f8], R11 ;  /* 0x0052f80b01007387 */ /* 0x0003e80000100800 */
[----:B------:R-:W-:-:S14]  /*57ee0*/  STL [R1+0x4fa4], R23 ;  /* 0x004fa41701007387 */ /* 0x000fdc0000100800 */
[----:B------:R2:W-:Y:S01]  /*57ef0*/  STL [R1+0xa0], R12 ;  /* 0x0000a00c01007387 */ /* 0x0005e20000100800 */
[----:B------:R-:W-:-:S03]  /*57f00*/  IMAD.MOV.U32 R20, RZ, RZ, R13 ;  /* 0x000000ffff147224 */ /* 0x000fc600078e000d */
[----:B0-----:R-:W3:Y:S01]  /*57f10*/  LDL.LU R10, [R1+0x958] ;  /* 0x00095800010a7983 */ /* 0x001ee20000300800 */
[----:B------:R-:W-:-:S03]  /*57f20*/  IMAD.MOV.U32 R21, RZ, RZ, R14 ;  /* 0x000000ffff157224 */ /* 0x000fc600078e000e */
[----:B-1----:R-:W4:Y:S01]  /*57f30*/  LDL.LU R11, [R1+0x960] ;  /* 0x00096000010b7983 */ /* 0x002f220000300800 */
[----:B------:R-:W-:-:S03]  /*57f40*/  IMAD.MOV.U32 R22, RZ, RZ, R15 ;  /* 0x000000ffff167224 */ /* 0x000fc600078e000f */
[----:B------:R-:W5:Y:S04]  /*57f50*/  LDL.LU R8, [R1+0x968] ;  /* 0x0009680001087983 */ /* 0x000f680000300800 */
[----:B------:R-:W5:Y:S04]  /*57f60*/  LDL.LU R9, [R1+0x970] ;  /* 0x0009700001097983 */ /* 0x000f680000300800 */
[----:B------:R-:W2:Y:S04]  /*57f70*/  LDL.LU R13, [R1+0x978] ;  /* 0x00097800010d7983 */ /* 0x000ea80000300800 */
[----:B------:R-:W3:Y:S04]  /*57f80*/  LDL.LU R14, [R1+0x974] ;  /* 0x00097400010e7983 */ /* 0x000ee80000300800 */
[----:B------:R-:W3:Y:S04]  /*57f90*/  LDL.LU R15, [R1+0x980] ;  /* 0x00098000010f7983 */ /* 0x000ee80000300800 */
[----:B---3--:R-:W-:Y:S04]  /*57fa0*/  STL.64 [R1+0x52d8], R14 ;  /* 0x0052d80e01007387 */ /* 0x008fe80000100a00 */
[----:B--2---:R0:W-:Y:S04]  /*57fb0*/  STL [R1+0x52d0], R13 ;  /* 0x0052d00d01007387 */ /* 0x0041e80000100800 */
[----:B------:R-:W2:Y:S04]  /*57fc0*/  LDL.LU R12, [R1+0x1d0] ;  /* 0x0001d000010c7983 */ /* 0x000ea80000300800 */
[----:B0-----:R-:W2:Y:S04]  /*57fd0*/  LDL.LU R13, [R1+0x1d4] ;  /* 0x0001d400010d7983 */ /* 0x001ea80000300800 */
[----:B------:R-:W3:Y:S04]  /*57fe0*/  LDL.LU R14, [R1+0x1d8] ;  /* 0x0001d800010e7983 */ /* 0x000ee80000300800 */
[----:B------:R-:W3:Y:S04]  /*57ff0*/  LDL.LU R15, [R1+0x1dc] ;  /* 0x0001dc00010f7983 */ /* 0x000ee80000300800 */
        /* <DEDUP_REMOVED lines=15> */
[----:B------:R-:W-:Y:S04]  /*580f0*/  STL [R1+0x4fb0], R22 ;  /* 0x004fb01601007387 */ /* 0x000fe80000100800 */
[----:B------:R-:W-:Y:S04]  /*58100*/  STL [R1+0x4fac], R21 ;  /* 0x004fac1501007387 */ /* 0x000fe80000100800 */
[----:B------:R0:W-:Y:S04]  /*58110*/  STL [R1+0x4fa8], R20 ;  /* 0x004fa81401007387 */ /* 0x0001e80000100800 */
[----:B0-----:R-:W4:Y:S04]  /*58120*/  LDL.LU R20, [R1+0x170] ;  /* 0x0001700001147983 */ /* 0x001f280000300800 */
[----:B------:R-:W4:Y:S04]  /*58130*/  LDL.LU R21, [R1+0x174] ;  /* 0x0001740001157983 */ /* 0x000f280000300800 */
[----:B------:R-:W4:Y:S04]  /*58140*/  LDL.LU R22, [R1+0x178] ;  /* 0x0001780001167983 */ /* 0x000f280000300800 */
[----:B------:R-:W4:Y:S02]  /*58150*/  LDL.LU R23, [R1+0x17c] ;  /* 0x00017c0001177983 */ /* 0x000f240000300800 */
[----:B----4-:R-:W-:-:S15]  /*58160*/  HMMA.16816.F32 R4, R4, R2, R20 ;  /* 0x000000020404723c */ /* 0x010fde0000001814 */
[----:B------:R-:W-:-:S08]  /*58170*/  NOP ;  /* 0x0000000000007918 */ /* 0x000fd00000000000 */
[----:B------:R0:W-:Y:S01]  /*58180*/  STL.64 [R1+0x30], R4 ;  /* 0x0000300401007387 */ /* 0x0001e20000100a00 */
[----:B------:R-:W-:-:S03]  /*58190*/  IMAD.MOV.U32 R23, RZ, RZ, R7 ;  /* 0x000000ffff177224 */ /* 0x000fc600078e0007 */
[----:B------:R1:W-:Y:S04]  /*581a0*/  STL [R1+0x38], R6 ;  /* 0x0000380601007387 */ /* 0x0003e80000100800 */
[----:B0-----:R-:W4:Y:S04]  /*581b0*/  LDL.LU R4, [R1+0x954] ;  /* 0x0009540001047983 */ /* 0x001f280000300800 */
[----:B------:R-:W5:Y:S04]  /*581c0*/  LDL.LU R5, [R1+0x95c] ;  /* 0x00095c0001057983 */ /* 0x000f680000300800 */
[----:B-1----:R-:W2:Y:S04]  /*581d0*/  LDL.LU R6, [R1+0x964] ;  /* 0x0009640001067983 */ /* 0x002ea80000300800 */
[----:B------:R-:W3:Y:S04]  /*581e0*/  LDL.LU R7, [R1+0x96c] ;  /* 0x00096c0001077983 */ /* 0x000ee80000300800 */
[----:B------:R0:W-:Y:S04]  /*581f0*/  STL [R1+0x4fb4], R23 ;  /* 0x004fb41701007387 */ /* 0x0001e80000100800 */
[----:B------:R-:W3:Y:S04]  /*58200*/  LDL.LU R20, [R1+0x1a0] ;  /* 0x0001a00001147983 */ /* 0x000ee80000300800 */
[----:B------:R-:W3:Y:S04]  /*58210*/  LDL.LU R21, [R1+0x1a4] ;  /* 0x0001a40001157983 */ /* 0x000ee80000300800 */
[----:B------:R-:W3:Y:S04]  /*58220*/  LDL.LU R22, [R1+0x1a8] ;  /* 0x0001a80001167983 */ /* 0x000ee80000300800 */
[----:B0-----:R-:W3:Y:S01]  /*58230*/  LDL.LU R23, [R1+0x1ac] ;  /* 0x0001ac0001177983 */ /* 0x001ee20000300800 */
[----:B----4-:R-:W-:-:S03]  /*58240*/  IMAD R4, R4, 0x100, R10 ;  /* 0x0000010004047824 */ /* 0x010fc600078e020a */
[----:B------:R-:W4:Y:S01]  /*58250*/  LDL.LU R10, [R1+0x52fc] ;  /* 0x0052fc00010a7983 */ /* 0x000f220000300800 */
[----:B-----5:R-:W-:-:S03]  /*58260*/  IMAD R5, R5, 0x100, R11 ;  /* 0x0000010005057824 */ /* 0x020fc600078e020b */
[----:B------:R-:W4:Y:S01]  /*58270*/  LDL.LU R11, [R1+0x52f8] ;  /* 0x0052f800010b7983 */ /* 0x000f220000300800 */
[----:B--2---:R-:W-:-:S03]  /*58280*/  IMAD R6, R6, 0x100, R8 ;  /* 0x0000010006067824 */ /* 0x004fc600078e0208 */
[----:B------:R-:W2:Y:S01]  /*58290*/  LDL.LU R8, [R1+0x52f4] ;  /* 0x0052f40001087983 */ /* 0x000ea20000300800 */
[----:B---3--:R-:W-:-:S03]  /*582a0*/  IMAD R7, R7, 0x100, R9 ;  /* 0x0000010007077824 */ /* 0x008fc600078e0209 */
[----:B------:R-:W2:Y:S01]  /*582b0*/  LDL.LU R9, [R1+0x52f0] ;  /* 0x0052f00001097983 */ /* 0x000ea20000300800 */
[----:B------:R-:W-:Y:S02]  /*582c0*/  F2FP.F16.E4M3.UNPACK_B R4, R4 ;  /* 0x00000004ff04723e */ /* 0x000fe400020006ff */
[----:B------:R-:W-:Y:S02]  /*582d0*/  F2FP.F16.E4M3.UNPACK_B R5, R5 ;  /* 0x00000005ff05723e */ /* 0x000fe400020006ff */
[----:B------:R-:W-:Y:S02]  /*582e0*/  F2FP.F16.E4M3.UNPACK_B R6, R6 ;  /* 0x00000006ff06723e */ /* 0x000fe400020006ff */
[----:B------:R-:W-:-:S07]  /*582f0*/  F2FP.F16.E4M3.UNPACK_B R7, R7 ;  /* 0x00000007ff07723e */ /* 0x000fce00020006ff */
[C---:B----4-:R-:W-:Y:S06]  /*58300*/  HMMA.16816.F32 R12, R4.reuse, R10, R12 ;  /* 0x0000000a040c723c */ /* 0x050fec000000180c */
[----:B--2---:R-:W-:-:S15]  /*58310*/  HMMA.16816.F32 R20, R4, R8, R20 ;  /* 0x000000080414723c */ /* 0x004fde0000001814 */
[----:B------:R-:W-:-:S08]  /*58320*/  NOP ;  /* 0x0000000000007918 */ /* 0x000fd00000000000 */
[----:B------:R0:W-:Y:S04]  /*58330*/  STL.64 [R1+0x20], R20 ;  /* 0x0000201401007387 */ /* 0x0001e80000100a00 */
[----:B------:R1:W-:Y:S01]  /*58340*/  STL.64 [R1+0x28], R22 ;  /* 0x0000281601007387 */ /* 0x0003e20000100a00 */
[----:B0-----:R-:W-:Y:S02]  /*58350*/  IMAD.MOV.U32 R21, RZ, RZ, R14 ;  /* 0x000000ffff157224 */ /* 0x001fe400078e000e */
[----:B------:R-:W-:Y:S02]  /*58360*/  IMAD.MOV.U32 R20, RZ, RZ, R15 ;  /* 0x000000ffff147224 */ /* 0x000fe400078e000f */
[----:B-1----:R-:W-:Y:S01]  /*58370*/  IMAD.MOV.U32 R23, RZ, RZ, R12 ;  /* 0x000000ffff177224 */ /* 0x002fe200078e000c */
[----:B------:R-:W2:Y:S01]  /*58380*/  LDL.LU.64 R14, [R1+0x52e8] ;  /* 0x0052e800010e7983 */ /* 0x000ea20000300a00 */
[----:B------:R-:W-:-:S03]  /*58390*/  IMAD.MOV.U32 R22, RZ, RZ, R13 ;  /* 0x000000ffff167224 */ /* 0x000fc600078e000d */
[----:B------:R-:W2:Y:S04]  /*583a0*/  LDL.LU.64 R12, [R1+0x52e0] ;  /* 0x0052e000010c7983 */ /* 0x000ea80000300a00 */
[----:B------:R-:W-:Y:S04]  /*583b0*/  STL.64 [R1+0x4fc0], R22 ;  /* 0x004fc01601007387 */ /* 0x000fe80000100a00 */
[----:B------:R0:W-:Y:S04]  /*583c0*/  STL.64 [R1+0x4fb8], R20 ;  /* 0x004fb81401007387 */ /* 0x0001e80000100a00 */
[----:B0-----:R-:W3:Y:S04]  /*583d0*/  LDL.LU R20, [R1+0x1c0] ;  /* 0x0001c00001147983 */ /* 0x001ee80000300800 */
[----:B------:R-:W3:Y:S04]  /*583e0*/  LDL.LU R21, [R1+0x1c4] ;  /* 0x0001c40001157983 */ /* 0x000ee80000300800 */
[----:B------:R-:W3:Y:S04]  /*583f0*/  LDL.LU R22, [R1+0x1c8] ;  /* 0x0001c80001167983 */ /* 0x000ee80000300800 */
[----:B------:R-:W3:Y:S01]  /*58400*/  LDL.LU R23, [R1+0x1cc] ;  /* 0x0001cc0001177983 */ /* 0x000ee20000300800 */
[----:B--2---:R-:W-:-:S15]  /*58410*/  HMMA.16816.F32 R12, R4, R16, R12 ;  /* 0x00000010040c723c */ /* 0x004fde000000180c */
[----:B------:R-:W-:-:S08]  /*58420*/  NOP ;  /* 0x0000000000007918 */ /* 0x000fd00000000000 */
[----:B------:R-:W-:Y:S01]  /*58430*/  STL.64 [R1+0x90], R12 ;  /* 0x0000900c01007387 */ /* 0x000fe20000100a00 */
[----:B---3--:R-:W-:Y:S03]  /*58440*/  HMMA.16816.F32 R20, R4, R2, R20 ;  /* 0x000000020414723c */ /* 0x008fe60000001814 */
[----:B------:R0:W-:Y:S04]  /*58450*/  STL.64 [R1+0x98], R14 ;  /* 0x0000980e01007387 */ /* 0x0001e80000100a00 */
[----:B0-----:R-:W2:Y:S04]  /*58460*/  LDL.LU.64 R14, [R1+0x52d8] ;  /* 0x0052d800010e7983 */ /* 0x001ea80000300a00 */
[----:B------:R-:W3:-:S12]  /*58470*/  LDL.LU R13, [R1+0x52d0] ;  /* 0x0052d000010d7983 */ /* 0x000ed80000300800 */
[----:B------:R0:W-:Y:S04]  /*58480*/  STL.64 [R1], R20 ;  /* 0x0000001401007387 */ /* 0x0001e80000100a00 */
[----:B------:R1:W-:Y:S04]  /*58490*/  STL.64 [R1+0x8], R22 ;  /* 0x0000081601007387 */ /* 0x0003e80000100a00 */
[----:B------:R4:W-:Y:S04]  /*584a0*/  STL [R1+0x52ac], R9 ;  /* 0x0052ac0901007387 */ /* 0x0009e80000100800 */
[----:B0-----:R-:W5:Y:S04]  /*584b0*/  LDL.LU R20, [R1+0x240] ;  /* 0x0002400001147983 */ /* 0x001f680000300800 */
[----:B------:R-:W5:Y:S04]  /*584c0*/  LDL.LU R21, [R1+0x244] ;  /* 0x0002440001157983 */ /* 0x000f680000300800 */
[----:B-1----:R-:W5:Y:S04]  /*584d0*/  LDL.LU R22, [R1+0x248] ;  /* 0x0002480001167983 */ /* 0x002f680000300800 */
[----:B------:R-:W5:Y:S01]  /*584e0*/  LDL.LU R23, [R1+0x24c] ;  /* 0x00024c0001177983 */ /* 0x000f620000300800 */
[----:B------:R-:W-:-:S02]  /*584f0*/  IMAD R6, R0, 0x100, R18 ;  /* 0x0000010000067824 */ /* 0x000fc400078e0212 */
[----:B------:R-:W-:-:S03]  /*58500*/  IMAD R7, R29, 0x100, R19 ;  /* 0x000001001d077824 */ /* 0x000fc600078e0213 */
[----:B------:R-:W-:Y:S02]  /*58510*/  F2FP.F16.E4M3.UNPACK_B R6, R6 ;  /* 0x00000006ff06723e */ /* 0x000fe400020006ff */
[----:B------:R-:W-:Y:S01]  /*58520*/  F2FP.F16.E4M3.UNPACK_B R7, R7 ;  /* 0x00000007ff07723e */ /* 0x000fe200020006ff */
[----:B--2---:R-:W-:Y:S02]  /*58530*/  IMAD R5, R28, 0x100, R15 ;  /* 0x000001001c057824 */ /* 0x004fe400078e020f */
[----:B---3--:R-:W-:-:S03]  /*58540*/  IMAD R4, R14, 0x100, R13 ;  /* 0x000001000e047824 */ /* 0x008fc600078e020d */
[----:B------:R-:W-:Y:S02]  /*58550*/  F2FP.F16.E4M3.UNPACK_B R5, R5 ;  /* 0x00000005ff05723e */ /* 0x000fe400020006ff */
[----:B------:R-:W-:-:S07]  /*58560*/  F2FP.F16.E4M3.UNPACK_B R4, R4 ;  /* 0x00000004ff04723e */ /* 0x000fce00020006ff */
[C---:B------:R-:W-:Y:S01]  /*58570*/  HMMA.16816.F32 R24, R4.reuse, R8, R24 ;  /* 0x000000080418723c */ /* 0x040fe20000001818 */
[----:B----4-:R-:W2:Y:S04]  /*58580*/  LDL.LU R9, [R1+0x998] ;  /* 0x0009980001097983 */ /* 0x010ea80000300800 */
[----:B------:R-:W3:Y:S04]  /*58590*/  LDL.LU R29, [R1+0x9a0] ;  /* 0x0009a000011d7983 */ /* 0x000ee80000300800 */
[----:B------:R-:W4:Y:S04]  /*585a0*/  LDL.LU R12, [R1+0x9b0] ;  /* 0x0009b000010c7983 */ /* 0x000f280000300800 */
[----:B------:R-:W4:Y:S04]  /*585b0*/  LDL.LU R13, [R1+0x9ac] ;  /* 0x0009ac00010d7983 */ /* 0x000f280000300800 */
[----:B-----5:R-:W-:Y:S04]  /*585c0*/  STL.64 [R1+0x52a0], R22 ;  /* 0x0052a01601007387 */ /* 0x020fe80000100a00 */
[----:B------:R0:W-:Y:S04]  /*585d0*/  STL.64 [R1+0x5298], R20 ;  /* 0x0052981401007387 */ /* 0x0001e80000100a00 */
[----:B0-----:R-:W5:Y:S04]  /*585e0*/  LDL.LU R20, [R1+0x230] ;  /* 0x0002300001147983 */ /* 0x001f680000300800 */
[----:B------:R-:W5:Y:S04]  /*585f0*/  LDL.LU R21, [R1+0x234] ;  /* 0x0002340001157983 */ /* 0x000f680000300800 */
[----:B------:R-:W2:Y:S04]  /*58600*/  LDL.LU R22, [R1+0x238] ;  /* 0x0002380001167983 */ /* 0x000ea80000300800 */
[----:B------:R-:W2:Y:S04]  /*58610*/  LDL.LU R23, [R1+0x23c] ;  /* 0x00023c0001177983 */ /* 0x000ea80000300800 */
[----:B--2---:R-:W-:Y:S04]  /*58620*/  STL.64 [R1+0x52b8], R22 ;  /* 0x0052b81601007387 */ /* 0x004fe80000100a00 */
[----:B-----5:R0:W-:Y:S04]  /*58630*/  STL.64 [R1+0x52b0], R20 ;  /* 0x0052b01401007387 */ /* 0x0201e80000100a00 */
[----:B0-----:R-:W2:Y:S04]  /*58640*/  LDL.LU R20, [R1+0x200] ;  /* 0x0002000001147983 */ /* 0x001ea80000300800 */
[----:B------:R-:W2:Y:S04]  /*58650*/  LDL.LU R21, [R1+0x204] ;  /* 0x0002040001157983 */ /* 0x000ea80000300800 */
[----:B------:R-:W5:Y:S04]  /*58660*/  LDL.LU R22, [R1+0x208] ;  /* 0x0002080001167983 */ /* 0x000f680000300800 */
[----:B------:R-:W5:Y:S04]  /*58670*/  LDL.LU R23, [R1+0x20c] ;  /* 0x00020c0001177983 */ /* 0x000f680000300800 */
[----:B-----5:R-:W-:Y:S04]  /*58680*/  STL.64 [R1+0x52c8], R22 ;  /* 0x0052c81601007387 */ /* 0x020fe80000100a00 */
[----:B--2---:R0:W-:Y:S04]  /*58690*/  STL.64 [R1+0x52c0], R20 ;  /* 0x0052c01401007387 */ /* 0x0041e80000100a00 */
[----:B0-----:R-:W2:Y:S04]  /*586a0*/  LDL.LU R20, [R1+0x210] ;  /* 0x0002100001147983 */ /* 0x001ea80000300800 */
[----:B------:R-:W2:Y:S04]  /*586b0*/  LDL.LU R21, [R1+0x214] ;  /* 0x0002140001157983 */ /* 0x000ea80000300800 */
[----:B------:R-:W2:Y:S04]  /*586c0*/  LDL.LU R22, [R1+0x218] ;  /* 0x0002180001167983 */ /* 0x000ea80000300800 */
[----:B------:R-:W2:Y:S04]  /*586d0*/  LDL.LU R23, [R1+0x21c] ;  /* 0x00021c0001177983 */ /* 0x000ea80000300800 */
[----:B------:R-:W5:Y:S04]  /*586e0*/  LDL.LU R14, [R1+0x9b8] ;  /* 0x0009b800010e7983 */ /* 0x000f680000300800 */
[----:B------:R-:W5:Y:S04]  /*586f0*/  LDL.LU R15, [R1+0x9b4] ;  /* 0x0009b400010f7983 */ /* 0x000f680000300800 */
[----:B------:R-:W5:Y:S04]  /*58700*/  LDL.LU R28, [R1+0x9c0] ;  /* 0x0009c000011c7983 */ /* 0x000f680000300800 */
[----:B------:R-:W5:Y:S04]  /*58710*/  LDL.LU R18, [R1+0x9bc] ;  /* 0x0009bc0001127983 */ /* 0x000f680000300800 */
[----:B------:R-:W5:Y:S04]  /*58720*/  LDL.LU R0, [R1+0x9c8] ;  /* 0x0009c80001007983 */ /* 0x000f680000300800 */
[----:B------:R-:W5:Y:S04]  /*58730*/  LDL.LU R19, [R1+0x9c4] ;  /* 0x0009c40001137983 */ /* 0x000f680000300800 */
[----:B------:R0:W-:Y:S04]  /*58740*/  STL [R1+0x4eec], R24 ;  /* 0x004eec1801007387 */ /* 0x0001e80000100800 */
[----:B------:R1:W-:Y:S04]  /*58750*/  STL [R1+0x4ee8], R25 ;  /* 0x004ee81901007387 */ /* 0x0003e80000100800 */
[----:B------:R3:W-:Y:S04]  /*58760*/  STL [R1+0x4ec4], R26 ;  /* 0x004ec41a01007387 */ /* 0x0007e80000100800 */
[----:B------:R4:W-:Y:S04]  /*58770*/  STL [R1+0x4ec0], R27 ;  /* 0x004ec01b01007387 */ /* 0x0009e80000100800 */
[----:B0-----:R-:W5:Y:S04]  /*58780*/  LDL.LU R24, [R1+0x1f0] ;  /* 0x0001f00001187983 */ /* 0x001f680000300800 */
[----:B-1----:R-:W5:Y:S04]  /*58790*/  LDL.LU R25, [R1+0x1f4] ;  /* 0x0001f40001197983 */ /* 0x002f680000300800 */
[----:B---3--:R-:W5:Y:S04]  /*587a0*/  LDL.LU R26, [R1+0x1f8] ;  /* 0x0001f800011a7983 */ /* 0x008f680000300800 */
[----:B----4-:R-:W5:Y:S01]  /*587b0*/  LDL.LU R27, [R1+0x1fc] ;  /* 0x0001fc00011b7983 */ /* 0x010f620000300800 */
[C---:B--2---:R-:W-:Y:S06]  /*587c0*/  HMMA.16816.F32 R20, R4.reuse, R16, R20 ;  /* 0x000000100414723c */ /* 0x044fec0000001814 */
[----:B-----5:R-:W-:-:S15]  /*587d0*/  HMMA.16816.F32 R24, R4, R10, R24 ;  /* 0x0000000a0418723c */ /* 0x020fde0000001818 */
[----:B------:R-:W-:-:S08]  /*587e0*/  NOP ;  /* 0x0000000000007918 */ /* 0x000fd00000000000 */
[----:B------:R0:W-:Y:S04]  /*587f0*/  STL.64 [R1+0x100], R24 ;  /* 0x0001001801007387 */ /* 0x0001e80000100a00 */
[----:B------:R-:W-:Y:S04]  /*58800*/  STL.64 [R1+0x108], R26 ;  /* 0x0001081a01007387 */ /* 0x000fe80000100a00 */
[----:B------:R1:W-:Y:S01]  /*58810*/  STL.64 [R1+0x120], R20 ;  /* 0x0001201401007387 */ /* 0x0003e20000100a00 */
[----:B0-----:R-:W-:Y:S02]  /*58820*/  IMAD.MOV.U32 R24, RZ, RZ, R22 ;  /* 0x000000ffff187224 */ /* 0x001fe400078e0016 */
[----:B------:R-:W-:-:S02]  /*58830*/  IMAD.MOV.U32 R25, RZ, RZ, R23 ;  /* 0x000000ffff197224 */ /* 0x000fc400078e0017 */
[----:B------:R-:W2:Y:S04]  /*58840*/  LDL.LU.64 R22, [R1+0x52c8] ;  /* 0x0052c80001167983 */ /* 0x000ea80000300a00 */
[----:B-1----:R-:W2:Y:S04]  /*58850*/  LDL.LU.64 R20, [R1+0x52c0] ;  /* 0x0052c00001147983 */ /* 0x002ea80000300a00 */
[----:B------:R-:W-:Y:S04]  /*58860*/  STL [R1+0x4ef4], R25 ;  /* 0x004ef41901007387 */ /* 0x000fe80000100800 */
[----:B------:R0:W-:Y:S04]  /*58870*/  STL [R1+0x4ef0], R24 ;  /* 0x004ef01801007387 */ /* 0x0001e80000100800 */
[----:B0-----:R-:W3:Y:S04]  /*58880*/  LDL.LU R24, [R1+0x220] ;  /* 0x0002200001187983 */ /* 0x001ee80000300800 */
[----:B------:R-:W3:Y:S04]  /*58890*/  LDL.LU R25, [R1+0x224] ;  /* 0x0002240001197983 */ /* 0x000ee80000300800 */
[----:B------:R-:W3:Y:S04]  /*588a0*/  LDL.LU R26, [R1+0x228] ;  /* 0x00022800011a7983 */ /* 0x000ee80000300800 */
[----:B------:R-:W3:Y:S01]  /*588b0*/  LDL.LU R27, [R1+0x22c] ;  /* 0x00022c00011b7983 */ /* 0x000ee20000300800 */
[----:B--2---:R-:W-:Y:S03]  /*588c0*/  HMMA.16816.F32 R4, R4, R2, R20 ;  /* 0x000000020404723c */ /* 0x004fe60000001814 */
[----:B------:R-:W2:Y:S04]  /*588d0*/  LDL.LU.64 R22, [R1+0x52b8] ;  /* 0x0052b80001167983 */ /* 0x000ea80000300a00 */
[----:B------:R-:W2:-:S15]  /*588e0*/  LDL.LU.64 R20, [R1+0x52b0] ;  /* 0x0052b00001147983 */ /* 0x000e9e0000300a00 */
[----:B------:R-:W-:-:S01]  /*588f0*/  NOP ;  /* 0x0000000000007918 */ /* 0x000fc20000000000 */
[----:B------:R0:W-:Y:S04]  /*58900*/  STL.64 [R1+0x110], R4 ;  /* 0x0001100401007387 */ /* 0x0001e80000100a00 */
[----:B------:R1:W-:Y:S04]  /*58910*/  STL.64 [R1+0x118], R6 ;  /* 0x0001180601007387 */ /* 0x0003e80000100a00 */
[----:B0-----:R-:W4:Y:S04]  /*58920*/  LDL.LU R4, [R1+0x994] ;  /* 0x0009940001047983 */ /* 0x001f280000300800 */
[----:B------:R-:W5:Y:S04]  /*58930*/  LDL.LU R5, [R1+0x99c] ;  /* 0x00099c0001057983 */ /* 0x000f680000300800 */
[----:B-1----:R-:W3:Y:S04]  /*58940*/  LDL.LU R6, [R1+0x9a8] ;  /* 0x0009a80001067983 */ /* 0x002ee80000300800 */
[----:B------:R-:W3:Y:S01]  /*58950*/  LDL.LU R7, [R1+0x9a4] ;  /* 0x0009a40001077983 */ /* 0x000ee20000300800 */
[----:B----4-:R-:W-:-:S03]  /*58960*/  IMAD R4, R4, 0x100, R9 ;  /* 0x0000010004047824 */ /* 0x010fc600078e0209 */
[----:B------:R-:W4:Y:S01]  /*58970*/  LDL.LU R9, [R1+0x52ac] ;  /* 0x0052ac0001097983 */ /* 0x000f220000300800 */
[----:B-----5:R-:W-:Y:S01]  /*58980*/  IMAD R5, R5, 0x100, R29 ;  /* 0x0000010005057824 */ /* 0x020fe200078e021d */
[----:B------:R-:W-:Y:S02]  /*58990*/  F2FP.F16.E4M3.UNPACK_B R4, R4 ;  /* 0x00000004ff04723e */ /* 0x000fe400020006ff */
[----:B------:R-:W5:Y:S01]  /*589a0*/  LDL.LU R29, [R1+0x52a8] ;  /* 0x0052a800011d7983 */ /* 0x000f620000300800 */
[----:B---3--:R-:W-:Y:S02]  /*589b0*/  IMAD R6, R7, 0x100, R6 ;  /* 0x0000010007067824 */ /* 0x008fe400078e0206 */
[----:B------:R-:W-:Y:S01]  /*589c0*/  IMAD R7, R13, 0x100, R12 ;  /* 0x000001000d077824 */ /* 0x000fe200078e020c */
[----:B------:R-:W-:Y:S02]  /*589d0*/  F2FP.F16.E4M3.UNPACK_B R5, R5 ;  /* 0x00000005ff05723e */ /* 0x000fe400020006ff */
[----:B------:R-:W-:-:S02]  /*589e0*/  F2FP.F16.E4M3.UNPACK_B R6, R6 ;  /* 0x00000006ff06723e */ /* 0x000fc400020006ff */
[----:B------:R-:W-:-:S07]  /*589f0*/  F2FP.F16.E4M3.UNPACK_B R7, R7 ;  /* 0x00000007ff07723e */ /* 0x000fce00020006ff */
[C---:B--2---:R-:W-:Y:S06]  /*58a00*/  HMMA.16816.F32 R20, R4.reuse, R10, R20 ;  /* 0x0000000a0414723c */ /* 0x044fec0000001814 */
[----:B----4-:R-:W-:Y:S06]  /*58a10*/  HMMA.16816.F32 R24, R4, R8, R24 ;  /* 0x000000080418723c */ /* 0x010fec0000001818 */
[----:B------:R-:W-:-:S15]  /*58a20*/  STL [R1+0x5290], R9 ;  /* 0x0052900901007387 */ /* 0x000fde0000100800 */
[----:B------:R-:W-:-:S02]  /*58a30*/  NOP ;  /* 0x0000000000007918 */ /* 0x000fc40000000000 */
[----:B------:R0:W-:Y:S04]  /*58a40*/  STL.64 [R1+0x130], R24 ;  /* 0x0001301801007387 */ /* 0x0001e80000100a00 */
[----:B------:R1:W-:Y:S01]  /*58a50*/  STL.64 [R1+0x138], R26 ;  /* 0x0001381a01007387 */ /* 0x0003e20000100a00 */
[----:B0-----:R-:W-:Y:S02]  /*58a60*/  IMAD.MOV.U32 R25, RZ, RZ, R20 ;  /* 0x000000ffff197224 */ /* 0x001fe400078e0014 */
[----:B------:R-:W-:Y:S02]  /*58a70*/  IMAD.MOV.U32 R24, RZ, RZ, R21 ;  /* 0x000000ffff187224 */ /* 0x000fe400078e0015 */
[----:B-1----:R-:W-:Y:S02]  /*58a80*/  IMAD.MOV.U32 R27, RZ, RZ, R22 ;  /* 0x000000ffff1b7224 */ /* 0x002fe400078e0016 */
[----:B------:R-:W-:-:S02]  /*58a90*/  IMAD.MOV.U32 R26, RZ, RZ, R23 ;  /* 0x000000ffff1a7224 */ /* 0x000fc400078e0017 */
[----:B------:R-:W2:Y:S04]  /*58aa0*/  LDL.LU.64 R22, [R1+0x52a0] ;  /* 0x0052a00001167983 */ /* 0x000ea80000300a00 */
[----:B------:R-:W2:Y:S04]  /*58ab0*/  LDL.LU.64 R20, [R1+0x5298] ;  /* 0x0052980001147983 */ /* 0x000ea80000300a00 */
[----:B------:R-:W-:Y:S04]  /*58ac0*/  STL.64 [R1+0x4f00], R26 ;  /* 0x004f001a01007387 */ /* 0x000fe80000100a00 */
[----:B------:R0:W-:Y:S04]  /*58ad0*/  STL.64 [R1+0x4ef8], R24 ;  /* 0x004ef81801007387 */ /* 0x0001e80000100a00 */
[----:B0-----:R-:W3:Y:S04]  /*58ae0*/  LDL.LU R24, [R1+0x270] ;  /* 0x0002700001187983 */ /* 0x001ee80000300800 */
[----:B------:R-:W3:Y:S04]  /*58af0*/  LDL.LU R25, [R1+0x274] ;  /* 0x0002740001197983 */ /* 0x000ee80000300800 */
[----:B------:R-:W3:Y:S04]  /*58b00*/  LDL.LU R26, [R1+0x278] ;  /* 0x00027800011a7983 */ /* 0x000ee80000300800 */
[----:B------:R-:W3:Y:S01]  /*58b10*/  LDL.LU R27, [R1+0x27c] ;  /* 0x00027c00011b7983 */ /* 0x000ee20000300800 */
[C---:B--2---:R-:W-:Y:S06]  /*58b20*/  HMMA.16816.F32 R20, R4.reuse, R2, R20 ;  /* 0x000000020414723c */ /* 0x044fec0000001814 */
[----:B---3--:R-:W-:-:S15]  /*58b30*/  HMMA.16816.F32 R24, R4, R16, R24 ;  /* 0x000000100418723c */ /* 0x008fde0000001818 */
[----:B------:R-:W-:-:S08]  /*58b40*/  NOP ;  /* 0x0000000000007918 */ /* 0x000fd00000000000 */
[----:B------:R-:W-:Y:S04]  /*58b50*/  STL.64 [R1+0x160], R24 ;  /* 0x0001601801007387 */ /* 0x000fe80000100a00 */
[----:B------:R-:W-:Y:S04]  /*58b60*/  STL.64 [R1+0x168], R26 ;  /* 0x0001681a01007387 */ /* 0x000fe80000100a00 */
[----:B------:R0:W-:Y:S04]  /*58b70*/  STL.64 [R1+0x150], R20 ;  /* 0x0001501401007387 */ /* 0x0001e80000100a00 */
[----:B------:R5:W-:Y:S04]  /*58b80*/  STL.64 [R1+0x158], R22 ;  /* 0x0001581601007387 */ /* 0x000be80000100a00 */
[----:B0-----:R-:W2:Y:S04]  /*58b90*/  LDL.LU R20, [R1+0x300] ;  /* 0x0003000001147983 */ /* 0x001ea80000300800 */
[----:B------:R-:W2:Y:S01]  /*58ba0*/  LDL.LU R21, [R1+0x304] ;  /* 0x0003040001157983 */ /* 0x000ea20000300800 */
[----:B-----5:R-:W-:-:S03]  /*58bb0*/  IMAD.MOV.U32 R22, RZ, RZ, R29 ;  /* 0x000000ffff167224 */ /* 0x020fc600078e001d */
[----:B------:R-:W3:Y:S04]  /*58bc0*/  LDL.LU R29, [R1+0x5294] ;  /* 0x00529400011d7983 */ /* 0x000ee80000300800 */
[----:B------:R-:W4:Y:S04]  /*58bd0*/  LDL.LU R23, [R1+0x30c] ;  /* 0x00030c0001177983 */ /* 0x000f280000300800 */
[----:B----4-:R3:W-:Y:S04]  /*58be0*/  STL.64 [R1+0x5228], R22 ;  /* 0x0052281601007387 */ /* 0x0107e80000100a00 */
[----:B--2---:R0:W-:Y:S01]  /*58bf0*/  STL.64 [R1+0x5220], R20 ;  /* 0x0052201401007387 */ /* 0x0041e20000100a00 */
[----:B---3--:R-:W-:-:S03]  /*58c00*/  IMAD.MOV.U32 R23, RZ, RZ, R29 ;  /* 0x000000ffff177224 */ /* 0x008fc600078e001d */
[----:B0-----:R-:W2:Y:S04]  /*58c10*/  LDL.LU R20, [R1+0x2f0] ;  /* 0x0002f00001147983 */ /* 0x001ea80000300800 */
[----:B------:R-:W2:Y:S04]  /*58c20*/  LDL.LU R21, [R1+0x2f4] ;  /* 0x0002f40001157983 */ /* 0x000ea80000300800 */
[----:B------:R-:W3:Y:S04]  /*58c30*/  LDL.LU R22, [R1+0x2f8] ;  /* 0x0002f80001167983 */ /* 0x000ee80000300800 */
[----:B------:R-:W4:Y:S04]  /*58c40*/  LDL.LU R29, [R1+0x9ec] ;  /* 0x0009ec00011d7983 */ /* 0x000f280000300800 */
[----:B----4-:R0:W-:Y:S04]  /*58c50*/  STL [R1+0x5240], R29 ;  /* 0x0052401d01007387 */ /* 0x0101e80000100800 */
[----:B0-----:R-:W4:Y:S04]  /*58c60*/  LDL.LU R29, [R1+0x9e8] ;  /* 0x0009e800011d7983 */ /* 0x001f280000300800 */
[----:B----4-:R0:W-:Y:S04]  /*58c70*/  STL [R1+0x5244], R29 ;  /* 0x0052441d01007387 */ /* 0x0101e80000100800 */
[----:B0-----:R-:W4:Y:S04]  /*58c80*/  LDL.LU R29, [R1+0x9e0] ;  /* 0x0009e000011d7983 */ /* 0x001f280000300800 */
[----:B----4-:R0:W-:Y:S04]  /*58c90*/  STL [R1+0x5248], R29 ;  /* 0x0052481d01007387 */ /* 0x0101e80000100800 */
[----:B0-----:R-:W4:Y:S04]  /*58ca0*/  LDL.LU R29, [R1+0x9d8] ;  /* 0x0009d800011d7983 */ /* 0x001f280000300800 */
[----:B---3--:R-:W-:Y:S04]  /*58cb0*/  STL.64 [R1+0x5238], R22 ;  /* 0x0052381601007387 */ /* 0x008fe80000100a00 */
[----:B--2---:R0:W-:Y:S04]  /*58cc0*/  STL.64 [R1+0x5230], R20 ;  /* 0x0052301401007387 */ /* 0x0041e80000100a00 */
[----:B0-----:R-:W2:Y:S04]  /*58cd0*/  LDL.LU R20, [R1+0x2e0] ;  /* 0x0002e00001147983 */ /* 0x001ea80000300800 */
        /* <DEDUP_REMOVED lines=22> */
[----:B------:R-:W3:Y:S01]  /*58e40*/  LDL.LU R23, [R1+0x2ac] ;  /* 0x0002ac0001177983 */ /* 0x000ee20000300800 */
[----:B------:R-:W-:-:S02]  /*58e50*/  IMAD R4, R15, 0x100, R14 ;  /* 0x000001000f047824 */ /* 0x000fc400078e020e */
[----:B------:R-:W-:Y:S02]  /*58e60*/  IMAD R5, R18, 0x100, R28 ;  /* 0x0000010012057824 */ /* 0x000fe400078e021c */
[----:B------:R-:W-:Y:S02]  /*58e70*/  IMAD R6, R19, 0x100, R0 ;  /* 0x0000010013067824 */ /* 0x000fe400078e0200 */
[----:B-----5:R-:W-:Y:S01]  /*58e80*/  IMAD R7, R7, 0x100, R9 ;  /* 0x0000010007077824 */ /* 0x020fe200078e0209 */
        /* <DEDUP_REMOVED lines=48> */
[----:B------:R-:W3:Y:S04]  /*59190*/  LDL.LU R5, [R1+0x9dc] ;  /* 0x0009dc0001057983 */ /* 0x000ee80000300800 */
[----:B-1----:R-:W5:Y:S04]  /*591a0*/  LDL.LU R6, [R1+0x9e4] ;  /* 0x0009e40001067983 */ /* 0x002f680000300800 */
[----:B------:R-:W2:Y:S01]  /*591b0*/  LDL.LU R7, [R1+0x9f0] ;  /* 0x0009f00001077983 */ /* 0x000ea20000300800 */
[----:B----4-:R-:W-:-:S03]  /*591c0*/  IMAD R4, R4, 0x100, R29 ;  /* 0x0000010004047824 */ /* 0x010fc600078e021d */
[----:B------:R-:W3:Y:S02]  /*591d0*/  LDL.LU R29, [R1+0x5248] ;  /* 0x00524800011d7983 */ /* 0x000ee40000300800 */
[----:B---3--:R-:W-:Y:S02]  /*591e0*/  IMAD R5, R5, 0x100, R29 ;  /* 0x0000010005057824 */ /* 0x008fe400078e021d */
[----:B------:R-:W5:Y:S02]  /*591f0*/  LDL.LU R29, [R1+0x5244] ;  /* 0x00524400011d7983 */ /* 0x000f640000300800 */
[----:B-----5:R-:W-:Y:S02]  /*59200*/  IMAD R6, R6, 0x100, R29 ;  /* 0x0000010006067824 */ /* 0x020fe400078e021d */
[----:B------:R-:W2:Y:S01]  /*59210*/  LDL.LU R29, [R1+0x5240] ;  /* 0x00524000011d7983 */ /* 0x000ea20000300800 */
[----:B------:R-:W-:Y:S02]  /*59220*/  F2FP.F16.E4M3.UNPACK_B R4, R4 ;  /* 0x00000004ff04723e */ /* 0x000fe400020006ff */
[----:B------:R-:W-:-:S02]  /*59230*/  F2FP.F16.E4M3.UNPACK_B R5, R5 ;  /* 0x00000005ff05723e */ /* 0x000fc400020006ff */
[----:B------:R-:W-:Y:S01]  /*59240*/  F2FP.F16.E4M3.UNPACK_B R6, R6 ;  /* 0x00000006ff06723e */ /* 0x000fe200020006ff */
[----:B--2---:R-:W-:-:S05]  /*59250*/  IMAD R7, R29, 0x100, R7 ;  /* 0x000001001d077824 */ /* 0x004fca00078e0207 */
[----:B------:R-:W-:-:S07]  /*59260*/  F2FP.F16.E4M3.UNPACK_B R7, R7 ;  /* 0x00000007ff07723e */ /* 0x000fce00020006ff */
[----:B------:R-:W-:-:S15]  /*59270*/  HMMA.16816.F32 R20, R4, R8, R20 ;  /* 0x000000080414723c */ /* 0x000fde0000001814 */
[----:B------:R-:W-:-:S08]  /*59280*/  NOP ;  /* 0x0000000000007918 */ /* 0x000fd00000000000 */
[----:B------:R-:W-:Y:S04]  /*59290*/  STL.64 [R1+0x200], R20 ;  /* 0x0002001401007387 */ /* 0x000fe80000100a00 */
[----:B------:R0:W-:Y:S04]  /*592a0*/  STL.64 [R1+0x208], R22 ;  /* 0x0002081601007387 */ /* 0x0001e80000100a00 */
[----:B0-----:R-:W2:Y:S04]  /*592b0*/  LDL.LU.64 R22, [R1+0x5238] ;  /* 0x0052380001167983 */ /* 0x001ea80000300a00 */
[----:B------:R-:W2:Y:S04]  /*592c0*/  LDL.LU.64 R20, [R1+0x5230] ;  /* 0x0052300001147983 */ /* 0x000ea80000300a00 */
[----:B------:R-:W-:Y:S04]  /*592d0*/  STL [R1+0x521c], R8 ;  /* 0x00521c0801007387 */ /* 0x000fe80000100800 */
[----:B------:R-:W-:Y:S01]  /*592e0*/  STL [R1+0x5218], R9 ;  /* 0x0052180901007387 */ /* 0x000fe20000100800 */
[----:B--2---:R-:W-:-:S15]  /*592f0*/  HMMA.16816.F32 R20, R4, R10, R20 ;  /* 0x0000000a0414723c */ /* 0x004fde0000001814 */
[----:B------:R-:W-:-:S08]  /*59300*/  NOP ;  /* 0x0000000000007918 */ /* 0x000fd00000000000 */
[----:B------:R-:W-:Y:S04]  /*59310*/  STL.64 [R1+0x210], R20 ;  /* 0x0002101401007387 */ /* 0x000fe80000100a00 */
[----:B------:R0:W-:Y:S04]  /*59320*/  STL.64 [R1+0x218], R22 ;  /* 0x0002181601007387 */ /* 0x0001e80000100a00 */
[----:B0-----:R-:W2:Y:S04]  /*59330*/  LDL.LU.64 R22, [R1+0x5228] ;  /* 0x0052280001167983 */ /* 0x001ea80000300a00 */
[----:B------:R-:W2:Y:S04]  /*59340*/  LDL.LU.64 R20, [R1+0x5220] ;  /* 0x0052200001147983 */ /* 0x000ea80000300a00 */
[----:B------:R-:W-:Y:S04]  /*59350*/  STL [R1+0x5204], R10 ;  /* 0x0052040a01007387 */ /* 0x000fe80000100800 */
[----:B------:R2:W-:Y:S01]  /*59360*/  STL [R1+0x5200], R11 ;  /* 0x0052000b01007387 */ /* 0x0005e20000100800 */
[C---:B------:R-:W-:Y:S06]  /*59370*/  HMMA.16816.F32 R24, R4.reuse, R16, R24 ;  /* 0x000000100418723c */ /* 0x040fec0000001818 */
[----:B--2---:R-:W-:-:S15]  /*59380*/  HMMA.16816.F32 R8, R4, R2, R20 ;  /* 0x000000020408723c */ /* 0x004fde0000001814 */
[----:B------:R-:W-:-:S08]  /*59390*/  NOP ;  /* 0x0000000000007918 */ /* 0x000fd00000000000 */
[----:B------:R-:W-:Y:S01]  /*593a0*/  STL.64 [R1+0x220], R8 ;  /* 0x0002200801007387 */ /* 0x000fe20000100a00 */
[----:B------:R-:W-:-:S03]  /*593b0*/  IMAD.MOV.U32 R29, RZ, RZ, R11 ;  /* 0x000000ffff1d7224 */ /* 0x000fc600078e000b */
[----:B------:R0:W-:Y:S04]  /*593c0*/  STL.64 [R1+0x230], R24 ;  /* 0x0002301801007387 */ /* 0x0001e80000100a00 */
[----:B------:R1:W-:Y:S04]  /*593d0*/  STL.64 [R1+0x238], R26 ;  /* 0x0002381a01007387 */ /* 0x0003e80000100a00 */
[----:B------:R-:W-:Y:S04]  /*593e0*/  STL [R1+0x228], R10 ;  /* 0x0002280a01007387 */ /* 0x000fe80000100800 */
[----:B------:R-:W-:Y:S04]  /*593f0*/  STL [R1+0x4eb8], R29 ;  /* 0x004eb81d01007387 */ /* 0x000fe80000100800 */
[----:B0-----:R-:W2:Y:S04]  /*59400*/  LDL.LU R24, [R1+0x3a0] ;  /* 0x0003a00001187983 */ /* 0x001ea80000300800 */
[----:B------:R-:W2:Y:S04]  /*59410*/  LDL.LU R25, [R1+0x3a4] ;  /* 0x0003a40001197983 */ /* 0x000ea80000300800 */
[----:B-1----:R-:W3:Y:S04]  /*59420*/  LDL.LU R26, [R1+0x3a8] ;  /* 0x0003a800011a7983 */ /* 0x002ee80000300800 */
[----:B------:R-:W3:Y:S01]  /*59430*/  LDL.LU R27, [R1+0x3ac] ;  /* 0x0003ac00011b7983 */ /* 0x000ee20000300800 */
[----:B------:R-:W-:-:S02]  /*59440*/  IMAD R12, R13, 0x100, R12 ;  /* 0x000001000d0c7824 */ /* 0x000fc400078e020c */
[----:B------:R-:W-:Y:S02]  /*59450*/  IMAD R13, R15, 0x100, R14 ;  /* 0x000001000f0d7824 */ /* 0x000fe400078e020e */
[----:B------:R-:W-:Y:S02]  /*59460*/  IMAD R14, R18, 0x100, R28 ;  /* 0x00000100120e7824 */ /* 0x000fe400078e021c */
[----:B------:R-:W-:Y:S01]  /*59470*/  IMAD R15, R19, 0x100, R0 ;  /* 0x00000100130f7824 */ /* 0x000fe200078e0200 */
[----:B---3--:R-:W-:Y:S04]  /*59480*/  STL.64 [R1+0x5180], R26 ;  /* 0x0051801a01007387 */ /* 0x008fe80000100a00 */
[----:B--2---:R0:W-:Y:S04]  /*59490*/  STL.64 [R1+0x5178], R24 ;  /* 0x0051781801007387 */ /* 0x0041e80000100a00 */
[----:B0-----:R-:W2:Y:S04]  /*594a0*/  LDL.LU R24, [R1+0x380] ;  /* 0x0003800001187983 */ /* 0x001ea80000300800 */
[----:B------:R-:W2:Y:S04]  /*594b0*/  LDL.LU R25, [R1+0x384] ;  /* 0x0003840001197983 */ /* 0x000ea80000300800 */
[----:B------:R-:W3:Y:S04]  /*594c0*/  LDL.LU R26, [R1+0x388] ;  /* 0x00038800011a7983 */ /* 0x000ee80000300800 */
[----:B------:R-:W3:Y:S04]  /*594d0*/  LDL.LU R27, [R1+0x38c] ;  /* 0x00038c00011b7983 */ /* 0x000ee80000300800 */
[----:B------:R-:W4:Y:S04]  /*594e0*/  LDL.LU R18, [R1+0xa40] ;  /* 0x000a400001127983 */ /* 0x000f280000300800 */
[----:B------:R-:W5:Y:S04]  /*594f0*/  LDL.LU R28, [R1+0xa48] ;  /* 0x000a4800011c7983 */ /* 0x000f680000300800 */
[----:B------:R-:W4:Y:S04]  /*59500*/  LDL.LU R19, [R1+0xa50] ;  /* 0x000a500001137983 */ /* 0x000f280000300800 */
[----:B----4-:R-:W-:Y:S04]  /*59510*/  STL.64 [R1+0x51f8], R18 ;  /* 0x0051f81201007387 */ /* 0x010fe80000100a00 */
[----:B------:R-:W-:Y:S04]  /*59520*/  STL.64 [R1+0x51f0], R16 ;  /* 0x0051f01001007387 */ /* 0x000fe80000100a00 */
[----:B---3--:R-:W-:Y:S04]  /*59530*/  STL.64 [R1+0x5190], R26 ;  /* 0x0051901a01007387 */ /* 0x008fe80000100a00 */
[----:B--2---:R0:W-:Y:S04]  /*59540*/  STL.64 [R1+0x5188], R24 ;  /* 0x0051881801007387 */ /* 0x0041e80000100a00 */
[----:B0-----:R-:W2:Y:S04]  /*59550*/  LDL.LU R24, [R1+0x390] ;  /* 0x0003900001187983 */ /* 0x001ea80000300800 */
[----:B------:R-:W2:Y:S04]  /*59560*/  LDL.LU R25, [R1+0x394] ;  /* 0x0003940001197983 */ /* 0x000ea80000300800 */
[----:B------:R-:W3:Y:S04]  /*59570*/  LDL.LU R26, [R1+0x398] ;  /* 0x00039800011a7983 */ /* 0x000ee80000300800 */
[----:B------:R-:W3:Y:S04]  /*59580*/  LDL.LU R27, [R1+0x39c] ;  /* 0x00039c00011b7983 */ /* 0x000ee80000300800 */
[----:B------:R-:W4:Y:S04]  /*59590*/  LDL.LU R0, [R1+0xa38] ;  /* 0x000a380001007983 */ /* 0x000f280000300800 */
        /* <DEDUP_REMOVED lines=10> */
[----:B----4-:R-:W-:Y:S04]  /*59640*/  STL.64 [R1+0x5210], R18 ;  /* 0x0052101201007387 */ /* 0x010fe80000100a00 */
[----:B-----5:R0:W-:Y:S04]  /*59650*/  STL.64 [R1+0x5208], R16 ;  /* 0x0052081001007387 */ /* 0x0201e80000100a00 */
[----:B0-----:R-:W4:Y:S04]  /*59660*/  LDL.LU R16, [R1+0x320] ;  /* 0x0003200001107983 */ /* 0x001f280000300800 */
[----:B------:R-:W4:Y:S04]  /*59670*/  LDL.LU R17, [R1+0x324] ;  /* 0x0003240001117983 */ /* 0x000f280000300800 */
[----:B------:R-:W4:Y:S04]  /*59680*/  LDL.LU R18, [R1+0x328] ;  /* 0x0003280001127983 */ /* 0x000f280000300800 */
[----:B------:R-:W4:Y:S04]  /*59690*/  LDL.LU R19, [R1+0x32c] ;  /* 0x00032c0001137983 */ /* 0x000f280000300800 */
[----:B------:R-:W5:Y:S04]  /*596a0*/  LDL.LU R8, [R1+0xa18] ;  /* 0x000a180001087983 */ /* 0x000f680000300800 */
[----:B------:R-:W5:Y:S04]  /*596b0*/  LDL.LU R4, [R1+0xa14] ;  /* 0x000a140001047983 */ /* 0x000f680000300800 */
[----:B------:R-:W4:Y:S04]  /*596c0*/  LDL.LU R9, [R1+0xa20] ;  /* 0x000a200001097983 */ /* 0x000f280000300800 */
[----:B------:R-:W4:Y:S04]  /*596d0*/  LDL.LU R5, [R1+0xa1c] ;  /* 0x000a1c0001057983 */ /* 0x000f280000300800 */
[----:B------:R-:W4:Y:S04]  /*596e0*/  LDL.LU R10, [R1+0xa28] ;  /* 0x000a2800010a7983 */ /* 0x000f280000300800 */
[----:B------:R-:W4:Y:S04]  /*596f0*/  LDL.LU R6, [R1+0xa24] ;  /* 0x000a240001067983 */ /* 0x000f280000300800 */
[----:B------:R-:W4:Y:S04]  /*59700*/  LDL.LU R11, [R1+0xa30] ;  /* 0x000a3000010b7983 */ /* 0x000f280000300800 */
[----:B------:R-:W4:Y:S04]  /*59710*/  LDL.LU R7, [R1+0xa2c] ;  /* 0x000a2c0001077983 */ /* 0x000f280000300800 */
        /* <DEDUP_REMOVED lines=12> */
[----:B-----5:R-:W-:-:S02]  /*597e0*/  IMAD R4, R4, 0x100, R8 ;  /* 0x0000010004047824 */ /* 0x020fc400078e0208 */
[----:B----4-:R-:W-:Y:S01]  /*597f0*/  IMAD R5, R5, 0x100, R9 ;  /* 0x0000010005057824 */ /* 0x010fe200078e0209 */
[----:B---3--:R-:W-:Y:S04]  /*59800*/  STL.64 [R1+0x51e8], R26 ;  /* 0x0051e81a01007387 */ /* 0x008fe80000100a00 */
[----:B--2---:R0:W-:Y:S04]  /*59810*/  STL.64 [R1+0x51e0], R24 ;  /* 0x0051e01801007387 */ /* 0x0041e80000100a00 */
[----:B0-----:R-:W2:Y:S04]  /*59820*/  LDL.LU R24, [R1+0x350] ;  /* 0x0003500001187983 */ /* 0x001ea80000300800 */
[----:B------:R-:W2:Y:S04]  /*59830*/  LDL.LU R25, [R1+0x354] ;  /* 0x0003540001197983 */ /* 0x000ea80000300800 */
[----:B------:R-:W2:Y:S04]  /*59840*/  LDL.LU R26, [R1+0x358] ;  /* 0x00035800011a7983 */ /* 0x000ea80000300800 */
[----:B------:R-:W2:Y:S04]  /*59850*/  LDL.LU R27, [R1+0x35c] ;  /* 0x00035c00011b7983 */ /* 0x000ea80000300800 */
[----:B------:R-:W3:Y:S04]  /*59860*/  LDL.LU R29, [R1+0xa5c] ;  /* 0x000a5c00011d7983 */ /* 0x000ee80000300800 */
[----:B------:R-:W4:Y:S04]  /*59870*/  LDL.LU R20, [R1+0xa68] ;  /* 0x000a680001147983 */ /* 0x000f280000300800 */
[----:B------:R-:W4:Y:S04]  /*59880*/  LDL.LU R21, [R1+0xa64] ;  /* 0x000a640001157983 */ /* 0x000f280000300800 */
[----:B------:R-:W5:Y:S04]  /*59890*/  LDL.LU R22, [R1+0xa70] ;  /* 0x000a700001167983 */ /* 0x000f680000300800 */
[----:B------:R-:W5:Y:S04]  /*598a0*/  LDL.LU R23, [R1+0xa6c] ;  /* 0x000a6c0001177983 */ /* 0x000f680000300800 */
[----:B------:R-:W2:Y:S04]  /*598b0*/  LDL.LU R8, [R1+0x521c] ;  /* 0x00521c0001087983 */ /* 0x000ea80000300800 */
[----:B------:R-:W2:Y:S01]  /*598c0*/  LDL.LU R9, [R1+0x5218] ;  /* 0x0052180001097983 */ /* 0x000ea20000300800 */
[----:B------:R-:W-:-:S02]  /*598d0*/  F2FP.F16.E4M3.UNPACK_B R12, R12 ;  /* 0x0000000cff0c723e */ /* 0x000fc400020006ff */
[----:B------:R-:W-:Y:S02]  /*598e0*/  F2FP.F16.E4M3.UNPACK_B R13, R13 ;  /* 0x0000000dff0d723e */ /* 0x000fe400020006ff */
[----:B------:R-:W-:Y:S02]  /*598f0*/  F2FP.F16.E4M3.UNPACK_B R14, R14 ;  /* 0x0000000eff0e723e */ /* 0x000fe400020006ff */
[----:B------:R-:W-:Y:S01]  /*59900*/  F2FP.F16.E4M3.UNPACK_B R15, R15 ;  /* 0x0000000fff0f723e */ /* 0x000fe200020006ff */
[----:B------:R-:W-:Y:S02]  /*59910*/  IMAD R6, R6, 0x100, R10 ;  /* 0x0000010006067824 */ /* 0x000fe400078e020a */
[----:B------:R-:W-:-:S04]  /*59920*/  IMAD R7, R7, 0x100, R11 ;  /* 0x0000010007077824 */ /* 0x000fc800078e020b */
[----:B--2---:R-:W-:-:S15]  /*59930*/  HMMA.16816.F32 R16, R12, R8, R16 ;  /* 0x000000080c10723c */ /* 0x004fde0000001810 */
[----:B------:R-:W-:-:S08]  /*59940*/  NOP ;  /* 0x0000000000007918 */ /* 0x000fd00000000000 */
[----:B------:R-:W-:Y:S04]  /*59950*/  STL.64 [R1+0x240], R16 ;  /* 0x0002401001007387 */ /* 0x000fe80000100a00 */
[----:B------:R0:W-:Y:S04]  /*59960*/  STL.64 [R1+0x248], R18 ;  /* 0x0002481201007387 */ /* 0x0001e80000100a00 */
[----:B0-----:R-:W2:Y:S04]  /*59970*/  LDL.LU.64 R18, [R1+0x5210] ;  /* 0x0052100001127983 */ /* 0x001ea80000300a00 */
[----:B------:R-:W2:Y:S04]  /*59980*/  LDL.LU.64 R16, [R1+0x5208] ;  /* 0x0052080001107983 */ /* 0x000ea80000300a00 */
[----:B------:R-:W2:Y:S04]  /*59990*/  LDL.LU R10, [R1+0x5204] ;  /* 0x00520400010a7983 */ /* 0x000ea80000300800 */
[----:B------:R-:W2:Y:S02]  /*599a0*/  LDL.LU R11, [R1+0x5200] ;  /* 0x00520000010b7983 */ /* 0x000ea40000300800 */
[----:B--2---:R-:W-:-:S15]  /*599b0*/  HMMA.16816.F32 R16, R12, R10, R16 ;  /* 0x0000000a0c10723c */ /* 0x004fde0000001810 */
[----:B------:R-:W-:-:S08]  /*599c0*/  NOP ;  /* 0x0000000000007918 */ /* 0x000fd00000000000 */
[----:B------:R-:W-:Y:S04]  /*599d0*/  STL.64 [R1+0x270], R16 ;  /* 0x0002701001007387 */ /* 0x000fe80000100a00 */
[----:B------:R0:W-:Y:S04]  /*599e0*/  STL.64 [R1+0x278], R18 ;  /* 0x0002781201007387 */ /* 0x0001e80000100a00 */
[----:B0-----:R-:W2:Y:S04]  /*599f0*/  LDL.LU.64 R18, [R1+0x51f8] ;  /* 0x0051f80001127983 */ /* 0x001ea80000300a00 */
[----:B------:R-:W3:Y:S02]  /*59a00*/  LDL.LU.64 R16, [R1+0x51f0] ;  /* 0x0051f00001107983 */ /* 0x000ee40000300a00 */
[----:B---3--:R-:W-:-:S15]  /*59a10*/  HMMA.16816.F32 R24, R12, R16, R24 ;  /* 0x000000100c18723c */ /* 0x008fde0000001818 */
[----:B------:R-:W-:-:S08]  /*59a20*/  NOP ;  /* 0x0000000000007918 */ /* 0x000fd00000000000 */
[----:B------:R-:W-:Y:S04]  /*59a30*/  STL.64 [R1+0x2a0], R24 ;  /* 0x0002a01801007387 */ /* 0x000fe80000100a00 */
[----:B------:R0:W-:Y:S04]  /*59a40*/  STL.64 [R1+0x2a8], R26 ;  /* 0x0002a81a01007387 */ /* 0x0001e80000100a00 */
[----:B0-----:R-:W3:Y:S04]  /*59a50*/  LDL.LU.64 R26, [R1+0x51e8] ;  /* 0x0051e800011a7983 */ /* 0x001ee80000300a00 */
[----:B------:R-:W3:Y:S01]  /*59a60*/  LDL.LU.64 R24, [R1+0x51e0] ;  /* 0x0051e00001187983 */ /* 0x000ee20000300a00 */
[----:B------:R-:W-:-:S02]  /*59a70*/  F2FP.F16.E4M3.UNPACK_B R4, R4 ;  /* 0x00000004ff04723e */ /* 0x000fc400020006ff */
[----:B------:R-:W-:Y:S02]  /*59a80*/  F2FP.F16.E4M3.UNPACK_B R5, R5 ;  /* 0x00000005ff05723e */ /* 0x000fe400020006ff */
[----:B------:R-:W-:Y:S01]  /*59a90*/  F2FP.F16.E4M3.UNPACK_B R6, R6 ;  /* 0x00000006ff06723e */ /* 0x000fe200020006ff */
[----:B---3--:R-:W-:Y:S01]  /*59aa0*/  HMMA.16816.F32 R12, R12, R2, R24 ;  /* 0x000000020c0c723c */ /* 0x008fe20000001818 */
[----:B------:R-:W3:Y:S04]  /*59ab0*/  LDL.LU.64 R26, [R1+0x51d8] ;  /* 0x0051d800011a7983 */ /* 0x000ee80000300a00 */
[----:B------:R-:W3:Y:S01]  /*59ac0*/  LDL.LU.64 R24, [R1+0x51d0] ;  /* 0x0051d00001187983 */ /* 0x000ee20000300a00 */
[----:B------:R-:W-:-:S15]  /*59ad0*/  F2FP.F16.E4M3.UNPACK_B R7, R7 ;  /* 0x00000007ff07723e */ /* 0x000fde00020006ff */
[----:B------:R-:W-:-:S02]  /*59ae0*/  NOP ;  /* 0x0000000000007918 */ /* 0x000fc40000000000 */
[----:B------:R0:W-:Y:S04]  /*59af0*/  STL.64 [R1+0x290], R12 ;  /* 0x0002900c01007387 */ /* 0x0001e80000100a00 */
[----:B------:R1:W-:Y:S04]  /*59b00*/  STL.64 [R1+0x298], R14 ;  /* 0x0002980e01007387 */ /* 0x0003e80000100a00 */
[----:B0-----:R-:W4:Y:S04]  /*59b10*/  LDL.LU R12, [R1+0xa34] ;  /* 0x000a3400010c7983 */ /* 0x001f280000300800 */
[----:B------:R-:W2:Y:S04]  /*59b20*/  LDL.LU R13, [R1+0xa3c] ;  /* 0x000a3c00010d7983 */ /* 0x000ea80000300800 */
[----:B-1----:R-:W5:Y:S04]  /*59b30*/  LDL.LU R14, [R1+0xa44] ;  /* 0x000a4400010e7983 */ /* 0x002f680000300800 */
[----:B------:R-:W5:Y:S01]  /*59b40*/  LDL.LU R15, [R1+0xa4c] ;  /* 0x000a4c00010f7983 */ /* 0x000f620000300800 */
[----:B---3--:R-:W-:-:S15]  /*59b50*/  HMMA.16816.F32 R24, R4, R8, R24 ;  /* 0x000000080418723c */ /* 0x008fde0000001818 */
[----:B------:R-:W-:-:S08]  /*59b60*/  NOP ;  /* 0x0000000000007918 */ /* 0x000fd00000000000 */
[----:B------:R-:W-:Y:S04]  /*59b70*/  STL.64 [R1+0x2e0], R24 ;  /* 0x0002e01801007387 */ /* 0x000fe80000100a00 */
[----:B------:R0:W-:Y:S04]  /*59b80*/  STL.64 [R1+0x2e8], R26 ;  /* 0x0002e81a01007387 */ /* 0x0001e80000100a00 */
[----:B0-----:R-:W3:Y:S04]  /*59b90*/  LDL.LU.64 R26, [R1+0x51c8] ;  /* 0x0051c800011a7983 */ /* 0x001ee80000300a00 */
[----:B------:R-:W3:Y:S01]  /*59ba0*/  LDL.LU.64 R24, [R1+0x51c0] ;  /* 0x0051c00001187983 */ /* 0x000ee20000300a00 */
[----:B----4-:R-:W-:-:S03]  /*59bb0*/  IMAD R12, R12, 0x100, R0 ;  /* 0x000001000c0c7824 */ /* 0x010fc600078e0200 */
[----:B------:R-:W4:Y:S01]  /*59bc0*/  LDL.LU R0, [R1+0x51b8] ;  /* 0x0051b80001007983 */ /* 0x000f220000300800 */
[----:B---3--:R-:W-:-:S15]  /*59bd0*/  HMMA.16816.F32 R24, R4, R10, R24 ;  /* 0x0000000a0418723c */ /* 0x008fde0000001818 */
[----:B------:R-:W-:-:S08]  /*59be0*/  NOP ;  /* 0x0000000000007918 */ /* 0x000fd00000000000 */
[----:B------:R-:W-:Y:S04]  /*59bf0*/  STL.64 [R1+0x310], R24 ;  /* 0x0003101801007387 */ /* 0x000fe80000100a00 */
[----:B------:R0:W-:Y:S04]  /*59c00*/  STL.64 [R1+0x318], R26 ;  /* 0x0003181a01007387 */ /* 0x0001e80000100a00 */
[----:B0-----:R-:W3:Y:S04]  /*59c10*/  LDL.LU.64 R26, [R1+0x51b0] ;  /* 0x0051b000011a7983 */ /* 0x001ee80000300a00 */
[----:B------:R-:W3:Y:S01]  /*59c20*/  LDL.LU.64 R24, [R1+0x51a8] ;  /* 0x0051a80001187983 */ /* 0x000ee20000300a00 */
[----:B--2---:R-:W-:-:S02]  /*59c30*/  IMAD R13, R13, 0x100, R18 ;  /* 0x000001000d0d7824 */ /* 0x004fc400078e0212 */
[----:B-----5:R-:W-:Y:S01]  /*59c40*/  IMAD R14, R14, 0x100, R28 ;  /* 0x000001000e0e7824 */ /* 0x020fe200078e021c */
[----:B------:R-:W2:Y:S01]  /*59c50*/  LDL.LU R18, [R1+0x51a0] ;  /* 0x0051a00001127983 */ /* 0x000ea20000300800 */
[----:B------:R-:W-:-:S03]  /*59c60*/  IMAD R15, R15, 0x100, R19 ;  /* 0x000001000f0f7824 */ /* 0x000fc600078e0213 */
[----:B------:R-:W5:Y:S04]  /*59c70*/  LDL.LU R28, [R1+0x519c] ;  /* 0x00519c00011c7983 */ /* 0x000f680000300800 */
[----:B------:R-:W5:Y:S01]  /*59c80*/  LDL.LU R19, [R1+0x5198] ;  /* 0x0051980001137983 */ /* 0x000f620000300800 */
        /* <DEDUP_REMOVED lines=16> */
[----:B0-----:R-:W5:Y:S04]  /*59d90*/  LDL.LU R5, [R1+0xa58] ;  /* 0x000a580001057983 */ /* 0x001f680000300800 */
[----:B-1----:R-:W5:Y:S04]  /*59da0*/  LDL.LU R6, [R1+0xa54] ;  /* 0x000a540001067983 */ /* 0x002f680000300800 */
[----:B------:R-:W5:Y:S01]  /*59db0*/  LDL.LU R7, [R1+0xa60] ;  /* 0x000a600001077983 */ /* 0x000f620000300800 */
[----:B---3--:R-:W-:-:S15]  /*59dc0*/  HMMA.16816.F32 R24, R12, R8, R24 ;  /* 0x000000080c18723c */ /* 0x008fde0000001818 */
[----:B------:R-:W-:-:S08]  /*59dd0*/  NOP ;  /* 0x0000000000007918 */ /* 0x000fd00000000000 */
[----:B------:R0:W-:Y:S04]  /*59de0*/  STL.64 [R1+0x360], R24 ;  /* 0x0003601801007387 */ /* 0x0001e80000100a00 */
[----:B------:R4:W-:Y:S04]  /*59df0*/  STL.64 [R1+0x368], R26 ;  /* 0x0003681a01007387 */ /* 0x0009e80000100a00 */
[----:B0-----:R-:W3:Y:S01]  /*59e00*/  LDL.LU R24, [R1+0x4a0] ;  /* 0x0004a00001187983 */ /* 0x001ee20000300800 */
[----:B----4-:R-:W-:-:S03]  /*59e10*/  IMAD.MOV.U32 R27, RZ, RZ, R0 ;  /* 0x000000ffff1b7224 */ /* 0x010fc600078e0000 */
[----:B------:R-:W4:Y:S04]  /*59e20*/  LDL.LU R0, [R1+0xa84] ;  /* 0x000a840001007983 */ /* 0x000f280000300800 */
[----:B----4-:R0:W-:Y:S04]  /*59e30*/  STL [R1+0x5114], R0 ;  /* 0x0051140001007387 */ /* 0x0101e80000100800 */
[----:B0-----:R-:W4:Y:S04]  /*59e40*/  LDL.LU R0, [R1+0xaa0] ;  /* 0x000aa00001007983 */ /* 0x001f280000300800 */
[----:B----4-:R0:W-:Y:S04]  /*59e50*/  STL [R1+0x5118], R0 ;  /* 0x0051180001007387 */ /* 0x0101e80000100800 */
[----:B0-----:R-:W4:Y:S01]  /*59e60*/  LDL.LU R0, [R1+0xa90] ;  /* 0x000a900001007983 */ /* 0x001f220000300800 */
[----:B--2---:R-:W-:-:S03]  /*59e70*/  IMAD.MOV.U32 R26, RZ, RZ, R18 ;  /* 0x000000ffff1a7224 */ /* 0x004fc600078e0012 */
[----:B----4-:R-:W-:Y:S04]  /*59e80*/  STL [R1+0x5130], R0 ;  /* 0x0051300001007387 */ /* 0x010fe80000100800 */
[----:B------:R-:W2:Y:S01]  /*59e90*/  LDL.LU R18, [R1+0xaa4] ;  /* 0x000aa40001127983 */ /* 0x000ea20000300800 */
[----:B-----5:R-:W-:-:S03]  /*59ea0*/  IMAD.MOV.U32 R25, RZ, RZ, R28 ;  /* 0x000000ffff197224 */ /* 0x020fc600078e001c */
[----:B--2---:R0:W-:Y:S04]  /*59eb0*/  STL [R1+0x5110], R18 ;  /* 0x0051101201007387 */ /* 0x0041e80000100800 */
[----:B0-----:R-:W2:Y:S01]  /*59ec0*/  LDL.LU R18, [R1+0xa88] ;  /* 0x000a880001127983 */ /* 0x001ea20000300800 */
[----:B------:R-:W-:Y:S02]  /*59ed0*/  IMAD R4, R6, 0x100, R5 ;  /* 0x0000010006047824 */ /* 0x000fe400078e0205 */
[----:B------:R-:W-:Y:S01]  /*59ee0*/  IMAD R5, R29, 0x100, R7 ;  /* 0x000001001d057824 */ /* 0x000fe200078e0207 */
[----:B--2---:R-:W-:Y:S04]  /*59ef0*/  STL [R1+0x5134], R18 ;  /* 0x0051341201007387 */ /* 0x004fe80000100800 */
[----:B------:R-:W2:Y:S04]  /*59f00*/  LDL R29, [R1+0x528] ;  /* 0x00052800011d7983 */ /* 0x000ea80000100800 */
[----:B------:R-:W4:Y:S04]  /*59f10*/  LDL R28, [R1+0x52c] ;  /* 0x00052c00011c7983 */ /* 0x000f280000100800 */
[----:B------:R-:W-:Y:S04]  /*59f20*/  STL.64 [R1+0x50f8], R26 ;  /* 0x0050f81a01007387 */ /* 0x000fe80000100a00 */
[----:B---3--:R0:W-:Y:S04]  /*59f30*/  STL.64 [R1+0x50f0], R24 ;  /* 0x0050f01801007387 */ /* 0x0081e80000100a00 */
[----:B0-----:R-:W3:Y:S04]  /*59f40*/  LDL.LU R24, [R1+0x460] ;  /* 0x0004600001187983 */ /* 0x001ee80000300800 */
[----:B------:R-:W3:Y:S04]  /*59f50*/  LDL.LU R25, [R1+0x464] ;  /* 0x0004640001197983 */ /* 0x000ee80000300800 */
[----:B------:R-:W5:Y:S01]  /*59f60*/  LDL.LU R26, [R1+0x468] ;  /* 0x00046800011a7983 */ /* 0x000f620000300800 */
[----:B------:R-:W-:-:S03]  /*59f70*/  IMAD.MOV.U32 R27, RZ, RZ, R19 ;  /* 0x000000ffff1b7224 */ /* 0x000fc600078e0013 */
[----:B------:R-:W2:Y:S04]  /*59f80*/  LDL.LU R18, [R1+0xa78] ;  /* 0x000a780001127983 */ /* 0x000ea80000300800 */
[----:B------:R-:W4:Y:S04]  /*59f90*/  LDL.LU R0, [R1+0xa80] ;  /* 0x000a800001007983 */ /* 0x000f280000300800 */
        /* <DEDUP_REMOVED lines=34> */
[----:B------:R-:W3:Y:S04]  /*5a1c0*/  LDL.LU R26, [R1+0x3b8] ;  /* 0x0003b800011a7983 */ /* 0x000ee80000300800 */
[----:B------:R-:W3:Y:S01]  /*5a1d0*/  LDL.LU R27, [R1+0x3bc] ;  /* 0x0003bc00011b7983 */ /* 0x000ee20000300800 */
[----:B------:R-:W-:-:S02]  /*5a1e0*/  IMAD R6, R21, 0x100, R20 ;  /* 0x0000010015067824 */ /* 0x000fc400078e0214 */
[----:B------:R-:W-:Y:S01]  /*5a1f0*/  IMAD R7, R23, 0x100, R22 ;  /* 0x0000010017077824 */ /* 0x000fe200078e0216 */
[----:B------:R-:W5:Y:S04]  /*5a200*/  LDL.LU R20, [R1+0xab0] ;  /* 0x000ab00001147983 */ /* 0x000f680000300800 */
[----:B------:R-:W5:Y:S04]  /*5a210*/  LDL.LU R19, [R1+0xaac] ;  /* 0x000aac0001137983 */ /* 0x000f680000300800 */
[----:B------:R-:W5:Y:S04]  /*5a220*/  LDL R21, [R1+0x538] ;  /* 0x0005380001157983 */ /* 0x000f680000100800 */
[----:B------:R-:W5:Y:S01]  /*5a230*/  LDL R22, [R1+0x53c] ;  /* 0x00053c0001167983 */ /* 0x000f620000100800 */
        /* <DEDUP_REMOVED lines=11> */
[----:B------:R-:W3:Y:S04]  /*5a2f0*/  LDL.LU.64 R24, [R1+0x5158] ;  /* 0x0051580001187983 */ /* 0x000ee80000300a00 */
[----:B------:R-:W5:Y:S01]  /*5a300*/  LDL R23, [R1+0x548] ;  /* 0x0005480001177983 */ /* 0x000f620000100800 */
[----:B------:R-:W-:Y:S01]  /*5a310*/  F2FP.F16.E4M3.UNPACK_B R4, R4 ;  /* 0x00000004ff04723e */ /* 0x000fe200020006ff */
[----:B---3--:R-:W-:Y:S02]  /*5a320*/  HMMA.16816.F32 R12, R12, R2, R24 ;  /* 0x000000020c0c723c */ /* 0x008fe40000001818 */
[----:B------:R-:W3:Y:S04]  /*5a330*/  LDL.LU.64 R26, [R1+0x5150] ;  /* 0x00515000011a7983 */ /* 0x000ee80000300a00 */
[----:B------:R-:W3:-:S15]  /*5a340*/  LDL.LU.64 R24, [R1+0x5148] ;  /* 0x0051480001187983 */ /* 0x000ede0000300a00 */
[----:B------:R-:W-:-:S02]  /*5a350*/  NOP ;  /* 0x0000000000007918 */ /* 0x000fc40000000000 */
[----:B------:R0:W-:Y:S04]  /*5a360*/  STL.64 [R1+0x3b0], R12 ;  /* 0x0003b00c01007387 */ /* 0x0001e80000100a00 */
[----:B------:R1:W-:Y:S04]  /*5a370*/  STL.64 [R1+0x3b8], R14 ;  /* 0x0003b80e01007387 */ /* 0x0003e80000100a00 */
[----:B0-----:R-:W2:Y:S04]  /*5a380*/  LDL.LU R12, [R1+0xa74] ;  /* 0x000a7400010c7983 */ /* 0x001ea80000300800 */
[----:B------:R-:W4:Y:S01]  /*5a390*/  LDL.LU R13, [R1+0xa7c] ;  /* 0x000a7c00010d7983 */ /* 0x000f220000300800 */
[----:B------:R-:W-:-:S02]  /*5a3a0*/  F2FP.F16.E4M3.UNPACK_B R5, R5 ;  /* 0x00000005ff05723e */ /* 0x000fc400020006ff */
[----:B------:R-:W-:Y:S01]  /*5a3b0*/  F2FP.F16.E4M3.UNPACK_B R6, R6 ;  /* 0x00000006ff06723e */ /* 0x000fe200020006ff */
[----:B-1----:R-:W5:Y:S01]  /*5a3c0*/  LDL.LU R14, [R1+0xa8c] ;  /* 0x000a8c00010e7983 */ /* 0x002f620000300800 */
[----:B------:R-:W-:-:S03]  /*5a3d0*/  F2FP.F16.E4M3.UNPACK_B R7, R7 ;  /* 0x00000007ff07723e */ /* 0x000fc600020006ff */
[----:B------:R-:W5:Y:S04]  /*5a3e0*/  LDL.LU R15, [R1+0xa9c] ;  /* 0x000a9c00010f7983 */ /* 0x000f680000300800 */
[----:B---3--:R-:W-:-:S15]  /*5a3f0*/  HMMA.16816.F32 R24, R4, R8, R24 ;  /* 0x000000080418723c */ /* 0x008fde0000001818 */
[----:B------:R-:W-:-:S08]  /*5a400*/  NOP ;  /* 0x0000000000007918 */ /* 0x000fd00000000000 */
[----:B------:R-:W-:Y:S04]  /*5a410*/  STL.64 [R1+0x3a0], R24 ;  /* 0x0003a01801007387 */ /* 0x000fe80000100a00 */
[----:B------:R0:W-:Y:S04]  /*5a420*/  STL.64 [R1+0x3a8], R26 ;  /* 0x0003a81a01007387 */ /* 0x0001e80000100a00 */
[----:B0-----:R-:W3:Y:S04]  /*5a430*/  LDL.LU.64 R26, [R1+0x5140] ;  /* 0x00514000011a7983 */ /* 0x001ee80000300a00 */
[----:B------:R-:W3:Y:S01]  /*5a440*/  LDL.LU.64 R24, [R1+0x5138] ;  /* 0x0051380001187983 */ /* 0x000ee20000300a00 */
[----:B--2---:R-:W-:-:S03]  /*5a450*/  IMAD R12, R12, 0x100, R18 ;  /* 0x000001000c0c7824 */ /* 0x004fc600078e0212 */
[----:B------:R-:W2:Y:S01]  /*5a460*/  LDL.LU R8, [R1+0xa94] ;  /* 0x000a940001087983 */ /* 0x000ea20000300800 */
[----:B----4-:R-:W-:-:S03]  /*5a470*/  IMAD R13, R13, 0x100, R0 ;  /* 0x000001000d0d7824 */ /* 0x010fc600078e0200 */
[----:B------:R-:W4:Y:S04]  /*5a480*/  LDL.LU R9, [R1+0xaa8] ;  /* 0x000aa80001097983 */ /* 0x000f280000300800 */
[----:B------:R-:W2:Y:S04]  /*5a490*/  LDL.LU R18, [R1+0x5134] ;  /* 0x0051340001127983 */ /* 0x000ea80000300800 */
[----:B------:R-:W5:Y:S01]  /*5a4a0*/  LDL.LU R0, [R1+0x5130] ;  /* 0x0051300001007983 */ /* 0x000f620000300800 */
[----:B---3--:R-:W-:Y:S01]  /*5a4b0*/  HMMA.16816.F32 R24, R4, R10, R24 ;  /* 0x0000000a0418723c */ /* 0x008fe20000001818 */
[----:B-----5:R-:W-:-:S15]  /*5a4c0*/  IMAD R14, R14, 0x100, R0 ;  /* 0x000001000e0e7824 */ /* 0x020fde00078e0200 */
[----:B------:R-:W-:-:S07]  /*5a4d0*/  NOP ;  /* 0x0000000000007918 */ /* 0x000fce0000000000 */
[----:B------:R-:W-:Y:S04]  /*5a4e0*/  STL.64 [R1+0x390], R24 ;  /* 0x0003901801007387 */ /* 0x000fe80000100a00 */
[----:B------:R0:W-:Y:S04]  /*5a4f0*/  STL.64 [R1+0x398], R26 ;  /* 0x0003981a01007387 */ /* 0x0001e80000100a00 */
[----:B0-----:R-:W3:Y:S04]  /*5a500*/  LDL.LU.64 R26, [R1+0x5128] ;  /* 0x00512800011a7983 */ /* 0x001ee80000300a00 */
[----:B------:R-:W3:Y:S04]  /*5a510*/  LDL.LU.64 R24, [R1+0x5120] ;  /* 0x0051200001187983 */ /* 0x000ee80000300a00 */
[----:B------:R-:W5:Y:S04]  /*5a520*/  LDL.LU R10, [R1+0xa98] ;  /* 0x000a9800010a7983 */ /* 0x000f680000300800 */
[----:B------:R-:W4:Y:S04]  /*5a530*/  LDL.LU R11, [R1+0x54c] ;  /* 0x00054c00010b7983 */ /* 0x000f280000300800 */
[----:B------:R-:W2:Y:S02]  /*5a540*/  LDL.LU R0, [R1+0x5118] ;  /* 0x0051180001007983 */ /* 0x000ea40000300800 */
[----:B--2---:R-:W-:-:S02]  /*5a550*/  IMAD R15, R15, 0x100, R0 ;  /* 0x000001000f0f7824 */ /* 0x004fc400078e0200 */
[----:B------:R-:W2:Y:S01]  /*5a560*/  LDL.LU R0, [R1+0x5114] ;  /* 0x0051140001007983 */ /* 0x000ea20000300800 */
[----:B---3--:R-:W-:Y:S01]  /*5a570*/  HMMA.16816.F32 R24, R4, R16, R24 ;  /* 0x000000100418723c */ /* 0x008fe20000001818 */
[----:B--2---:R-:W-:Y:S02]  /*5a580*/  IMAD R0, R0, 0x100, R18 ;  /* 0x0000010000007824 */ /* 0x004fe400078e0212 */
[----:B------:R-:W4:-:S15]  /*5a590*/  LDL.LU R18, [R1+0x5110] ;  /* 0x0051100001127983 */ /* 0x000f1e0000300800 */
[----:B------:R-:W-:-:S05]  /*5a5a0*/  NOP ;  /* 0x0000000000007918 */ /* 0x000fca0000000000 */
[----:B------:R-:W-:Y:S04]  /*5a5b0*/  STL.64 [R1+0x380], R24 ;  /* 0x0003801801007387 */ /* 0x000fe80000100a00 */
[----:B------:R0:W-:Y:S04]  /*5a5c0*/  STL.64 [R1+0x388], R26 ;  /* 0x0003881a01007387 */ /* 0x0001e80000100a00 */
[----:B0-----:R-:W2:Y:S04]  /*5a5d0*/  LDL.LU.64 R26, [R1+0x5108] ;  /* 0x00510800011a7983 */ /* 0x001ea80000300a00 */
[----:B------:R-:W2:Y:S01]  /*5a5e0*/  LDL.LU.64 R24, [R1+0x5100] ;  /* 0x0051000001187983 */ /* 0x000ea20000300a00 */
[----:B-----5:R-:W-:Y:S01]  /*5a5f0*/  IMAD R10, R8, 0x100, R10 ;  /* 0x00000100080a7824 */ /* 0x020fe200078e020a */
[----:B------:R-:W-:-:S02]  /*5a600*/  F2FP.F16.E4M3.UNPACK_B R12, R12 ;  /* 0x0000000cff0c723e */ /* 0x000fc400020006ff */
[----:B------:R-:W-:Y:S01]  /*5a610*/  F2FP.F16.E4M3.UNPACK_B R13, R13 ;  /* 0x0000000dff0d723e */ /* 0x000fe200020006ff */
[----:B--2---:R-:W-:Y:S01]  /*5a620*/  HMMA.16816.F32 R4, R4, R2, R24 ;  /* 0x000000020404723c */ /* 0x004fe20000001818 */
[----:B------:R-:W2:Y:S04]  /*5a630*/  LDL.LU.64 R26, [R1+0x50f8] ;  /* 0x0050f800011a7983 */ /* 0x000ea80000300a00 */
[----:B------:R-:W2:Y:S01]  /*5a640*/  LDL.LU.64 R24, [R1+0x50f0] ;  /* 0x0050f00001187983 */ /* 0x000ea20000300a00 */
[----:B----4-:R-:W-:Y:S01]  /*5a650*/  IMAD R18, R18, 0x100, R9 ;  /* 0x0000010012127824 */ /* 0x010fe200078e0209 */
[----:B------:R-:W-:Y:S02]  /*5a660*/  F2FP.F16.E4M3.UNPACK_B R14, R14 ;  /* 0x0000000eff0e723e */ /* 0x000fe400020006ff */
[----:B------:R-:W-:-:S02]  /*5a670*/  F2FP.F16.E4M3.UNPACK_B R15, R15 ;  /* 0x0000000fff0f723e */ /* 0x000fc400020006ff */
[----:B------:R-:W-:Y:S02]  /*5a680*/  F2FP.F16.E4M3.UNPACK_B R8, R29 ;  /* 0x0000001dff08723e */ /* 0x000fe400020006ff */
[----:B------:R-:W-:Y:S01]  /*5a690*/  F2FP.F16.E4M3.UNPACK_B R9, R28 ;  /* 0x0000001cff09723e */ /* 0x000fe200020006ff */
[----:B------:R-:W-:Y:S01]  /*5a6a0*/  IMAD R19, R19, 0x100, R20 ;  /* 0x0000010013137824 */ /* 0x000fe200078e0214 */
[----:B------:R-:W-:Y:S02]  /*5a6b0*/  F2FP.F16.E4M3.UNPACK_B R18, R18 ;  /* 0x00000012ff12723e */ /* 0x000fe400020006ff */
[----:B------:R-:W-:Y:S02]  /*5a6c0*/  F2FP.F16.E4M3.UNPACK_B R16, R0 ;  /* 0x00000000ff10723e */ /* 0x000fe400020006ff */
[----:B------:R-:W-:-:S05]  /*5a6d0*/  F2FP.F16.E4M3.UNPACK_B R17, R10 ;  /* 0x0000000aff11723e */ /* 0x000fca00020006ff */
[----:B------:R-:W-:Y:S01]  /*5a6e0*/  IMAD.MOV.U32 R28, RZ, RZ, R7 ;  /* 0x000000ffff1c7224 */ /* 0x000fe200078e0007 */
[----:B------:R-:W-:Y:S04]  /*5a6f0*/  STL.64 [R1+0x3e0], R4 ;  /* 0x0003e00401007387 */ /* 0x000fe80000100a00 */
[----:B------:R-:W-:Y:S04]  /*5a700*/  STL [R1+0x3e8], R6 ;  /* 0x0003e80601007387 */ /* 0x000fe80000100800 */
[----:B------:R-:W-:Y:S04]  /*5a710*/  STL [R1+0x4da0], R28 ;  /* 0x004da01c01007387 */ /* 0x000fe80000100800 */
[----:B------:R-:W-:Y:S01]  /*5a720*/  STL.64 [R1+0x50e8], R18 ;  /* 0x0050e81201007387 */ /* 0x000fe20000100a00 */
[----:B--2---:R-:W-:-:S15]  /*5a730*/  HMMA.16816.F32 R24, R12, R8, R24 ;  /* 0x000000080c18723c */ /* 0x004fde0000001818 */
[----:B------:R-:W-:-:S08]  /*5a740*/  NOP ;  /* 0x0000000000007918 */ /* 0x000fd00000000000 */
[----:B------:R0:W-:Y:S04]  /*5a750*/  STL.64 [R1+0x460], R24 ;  /* 0x0004601801007387 */ /* 0x0001e80000100a00 */
[----:B------:R1:W-:Y:S04]  /*5a760*/  STL.64 [R1+0x468], R26 ;  /* 0x0004681a01007387 */ /* 0x0003e80000100a00 */
[----:B------:R-:W-:Y:S04]  /*5a770*/  STL.64 [R1+0x50e0], R16 ;  /* 0x0050e01001007387 */ /* 0x000fe80000100a00 */
[----:B0-----:R-:W2:Y:S04]  /*5a780*/  LDL.LU R24, [R1+0x400] ;  /* 0x0004000001187983 */ /* 0x001ea80000300800 */
[----:B------:R-:W2:Y:S04]  /*5a790*/  LDL.LU R25, [R1+0x404] ;  /* 0x0004040001197983 */ /* 0x000ea80000300800 */
[----:B-1----:R-:W3:Y:S04]  /*5a7a0*/  LDL.LU R26, [R1+0x408] ;  /* 0x00040800011a7983 */ /* 0x002ee80000300800 */
[----:B------:R-:W3:Y:S04]  /*5a7b0*/  LDL.LU R27, [R1+0x40c] ;  /* 0x00040c00011b7983 */ /* 0x000ee80000300800 */
        /* <DEDUP_REMOVED lines=9> */
[----:B--2---:R0:W-:Y:S04]  /*5a850*/  STL [R1+0x5090], R24 ;  /* 0x0050901801007387 */ /* 0x0041e80000100800 */
[----:B0-----:R-:W2:Y:S04]  /*5a860*/  LDL.LU R24, [R1+0xb08] ;  /* 0x000b080001187983 */ /* 0x001ea80000300800 */
[----:B--2---:R0:W-:Y:S04]  /*5a870*/  STL [R1+0x5094], R24 ;  /* 0x0050941801007387 */ /* 0x0041e80000100800 */
        /* <DEDUP_REMOVED lines=9> */
[----:B------:R-:W2:Y:S04]  /*5a910*/  LDL.LU R25, [R1+0x454] ;  /* 0x0004540001197983 */ /* 0x000ea80000300800 */
[----:B------:R-:W3:Y:S04]  /*5a920*/  LDL.LU R26, [R1+0x458] ;  /* 0x00045800011a7983 */ /* 0x000ee80000300800 */
[----:B------:R-:W3:Y:S04]  /*5a930*/  LDL.LU R27, [R1+0x45c] ;  /* 0x00045c00011b7983 */ /* 0x000ee80000300800 */
[----:B------:R-:W4:Y:S04]  /*5a940*/  LDL R2, [R1+0x518] ;  /* 0x0005180001027983 */ /* 0x000f280000100800 */
[----:B------:R-:W5:Y:S04]  /*5a950*/  LDL R3, [R1+0x51c] ;  /* 0x00051c0001037983 */ /* 0x000f680000100800 */
        /* <DEDUP_REMOVED lines=16> */
[----:B------:R-:W-:-:S02]  /*5aa60*/  F2FP.F16.E4M3.UNPACK_B R6, R21 ;  /* 0x00000015ff06723e */ /* 0x000fc400020006ff */
[----:B------:R-:W-:Y:S01]  /*5aa70*/  F2FP.F16.E4M3.UNPACK_B R7, R22 ;  /* 0x00000016ff07723e */ /* 0x000fe200020006ff */
[----:B---3--:R-:W-:Y:S04]  /*5aa80*/  STL.64 [R1+0x50d8], R26 ;  /* 0x0050d81a01007387 */ /* 0x008fe80000100a00 */
[----:B--2---:R0:W-:Y:S04]  /*5aa90*/  STL.64 [R1+0x50d0], R24 ;  /* 0x0050d01801007387 */ /* 0x0041e80000100a00 */
[----:B0-----:R-:W2:Y:S04]  /*5aaa0*/  LDL.LU R24, [R1+0x4b0] ;  /* 0x0004b00001187983 */ /* 0x001ea80000300800 */
[----:B------:R-:W2:Y:S04]  /*5aab0*/  LDL.LU R25, [R1+0x4b4] ;  /* 0x0004b40001197983 */ /* 0x000ea80000300800 */
[----:B------:R-:W2:Y:S04]  /*5aac0*/  LDL.LU R26, [R1+0x4b8] ;  /* 0x0004b800011a7983 */ /* 0x000ea80000300800 */
[----:B------:R-:W2:Y:S01]  /*5aad0*/  LDL.LU R27, [R1+0x4bc] ;  /* 0x0004bc00011b7983 */ /* 0x000ea20000300800 */
[----:B------:R-:W-:-:S02]  /*5aae0*/  F2FP.F16.E4M3.UNPACK_B R4, R23 ;  /* 0x00000017ff04723e */ /* 0x000fc400020006ff */
[----:B------:R-:W-:Y:S01]  /*5aaf0*/  F2FP.F16.E4M3.UNPACK_B R5, R11 ;  /* 0x0000000bff05723e */ /* 0x000fe200020006ff */
[C---:B----4-:R-:W-:Y:S01]  /*5ab00*/  HMMA.16816.F32 R16, R12.reuse, R6, R16 ;  /* 0x000000060c10723c */ /* 0x050fe20000001810 */
[----:B------:R-:W3:Y:S04]  /*5ab10*/  LDL.LU R10, [R1+0xb18] ;  /* 0x000b1800010a7983 */ /* 0x000ee80000300800 */
[----:B------:R-:W3:Y:S04]  /*5ab20*/  LDL.LU R0, [R1+0xb14] ;  /* 0x000b140001007983 */ /* 0x000ee80000300800 */
[----:B------:R-:W4:Y:S04]  /*5ab30*/  LDL.LU R28, [R1+0xb20] ;  /* 0x000b2000011c7983 */ /* 0x000f280000300800 */
[----:B------:R-:W4:Y:S04]  /*5ab40*/  LDL.LU R29, [R1+0xb1c] ;  /* 0x000b1c00011d7983 */ /* 0x000f280000300800 */
[----:B------:R-:W3:Y:S04]  /*5ab50*/  LDL.LU R20, [R1+0xb28] ;  /* 0x000b280001147983 */ /* 0x000ee80000300800 */
[----:B------:R-:W3:Y:S04]  /*5ab60*/  LDL.LU R21, [R1+0xb24] ;  /* 0x000b240001157983 */ /* 0x000ee80000300800 */
[----:B------:R-:W4:Y:S04]  /*5ab70*/  LDL.LU R22, [R1+0xb30] ;  /* 0x000b300001167983 */ /* 0x000f280000300800 */
[----:B------:R-:W4:Y:S04]  /*5ab80*/  LDL.LU R23, [R1+0xb2c] ;  /* 0x000b2c0001177983 */ /* 0x000f280000300800 */
[----:B------:R-:W-:Y:S04]  /*5ab90*/  STL [R1+0x4cf4], R11 ;  /* 0x004cf40b01007387 */ /* 0x000fe80000100800 */
[----:B------:R-:W-:Y:S04]  /*5aba0*/  STL.64 [R1+0x500], R16 ;  /* 0x0005001001007387 */ /* 0x000fe80000100a00 */
[----:B------:R0:W-:Y:S04]  /*5abb0*/  STL.64 [R1+0x508], R18 ;  /* 0x0005081201007387 */ /* 0x0001e80000100a00 */
[----:B0-----:R-:W3:Y:S04]  /*5abc0*/  LDL.LU.64 R18, [R1+0x50e8] ;  /* 0x0050e80001127983 */ /* 0x001ee80000300a00 */
[----:B------:R-:W4:Y:S01]  /*5abd0*/  LDL.LU.64 R16, [R1+0x50e0] ;  /* 0x0050e00001107983 */ /* 0x000f220000300a00 */
[----:B--2---:R-:W-:-:S15]  /*5abe0*/  HMMA.16816.F32 R24, R12, R4, R24 ;  /* 0x000000040c18723c */ /* 0x004fde0000001818 */
[----:B------:R-:W-:-:S08]  /*5abf0*/  NOP ;  /* 0x0000000000007918 */ /* 0x000fd00000000000 */
[----:B------:R-:W-:Y:S01]  /*5ac00*/  STL.64 [R1+0x4f0], R24 ;  /* 0x0004f01801007387 */ /* 0x000fe20000100a00 */
[----:B------:R-:W-:-:S03]  /*5ac10*/  IMAD.MOV.U32 R11, RZ, RZ, R27 ;  /* 0x000000ffff0b7224 */ /* 0x000fc600078e001b */
[----:B------:R0:W-:Y:S04]  /*5ac20*/  STL [R1+0x4f8], R26 ;  /* 0x0004f81a01007387 */ /* 0x0001e80000100800 */
[----:B0-----:R-:W2:Y:S04]  /*5ac30*/  LDL.LU.64 R26, [R1+0x50d8] ;  /* 0x0050d800011a7983 */ /* 0x001ea80000300a00 */
[----:B------:R-:W2:Y:S01]  /*5ac40*/  LDL.LU.64 R24, [R1+0x50d0] ;  /* 0x0050d00001187983 */ /* 0x000ea20000300a00 */
[----:B------:R-:W-:Y:S02]  /*5ac50*/  F2FP.F16.E4M3.UNPACK_B R2, R2 ;  /* 0x00000002ff02723e */ /* 0x000fe400020006ff */
[----:B-----5:R-:W-:Y:S01]  /*5ac60*/  F2FP.F16.E4M3.UNPACK_B R3, R3 ;  /* 0x00000003ff03723e */ /* 0x020fe200020006ff */
[----:B------:R-:W-:Y:S06]  /*5ac70*/  STL [R1+0x4cf8], R11 ;  /* 0x004cf80b01007387 */ /* 0x000fec0000100800 */
[----:B--2---:R-:W-:Y:S01]  /*5ac80*/  HMMA.16816.F32 R12, R12, R2, R24 ;  /* 0x000000020c0c723c */ /* 0x004fe20000001818 */
[----:B------:R-:W4:Y:S04]  /*5ac90*/  LDL.LU.64 R26, [R1+0x50c8] ;  /* 0x0050c800011a7983 */ /* 0x000f280000300a00 */
[----:B------:R-:W4:Y:S01]  /*5aca0*/  LDL.LU.64 R24, [R1+0x50c0] ;  /* 0x0050c00001187983 */ /* 0x000f220000300a00 */
[----:B---3--:R-:W-:-:S15]  /*5acb0*/  F2FP.F16.E4M3.UNPACK_B R19, R19 ;  /* 0x00000013ff13723e */ /* 0x008fde00020006ff */
[----:B------:R-:W-:-:S02]  /*5acc0*/  NOP ;  /* 0x0000000000007918 */ /* 0x000fc40000000000 */
[----:B------:R0:W-:Y:S04]  /*5acd0*/  STL.64 [R1+0x480], R12 ;  /* 0x0004800c01007387 */ /* 0x0001e80000100a00 */
[----:B------:R1:W-:Y:S04]  /*5ace0*/  STL.64 [R1+0x488], R14 ;  /* 0x0004880e01007387 */ /* 0x0003e80000100a00 */
[----:B0-----:R-:W2:Y:S04]  /*5acf0*/  LDL.LU R12, [R1+0xaf4] ;  /* 0x000af400010c7983 */ /* 0x001ea80000300800 */
[----:B------:R-:W3:Y:S04]  /*5ad00*/  LDL.LU R13, [R1+0xafc] ;  /* 0x000afc00010d7983 */ /* 0x000ee80000300800 */
[----:B-1----:R-:W5:Y:S04]  /*5ad10*/  LDL.LU R14, [R1+0xb04] ;  /* 0x000b0400010e7983 */ /* 0x002f680000300800 */
[----:B------:R-:W5:Y:S01]  /*5ad20*/  LDL.LU R15, [R1+0xb0c] ;  /* 0x000b0c00010f7983 */ /* 0x000f620000300800 */
[----:B----4-:R-:W-:-:S15]  /*5ad30*/  HMMA.16816.F32 R24, R16, R8, R24 ;  /* 0x000000081018723c */ /* 0x010fde0000001818 */
[----:B------:R-:W-:-:S08]  /*5ad40*/  NOP ;  /* 0x0000000000007918 */ /* 0x000fd00000000000 */
[----:B------:R-:W-:Y:S01]  /*5ad50*/  STL.64 [R1+0x4c0], R24 ;  /* 0x0004c01801007387 */ /* 0x000fe20000100a00 */
[----:B------:R-:W-:-:S03]  /*5ad60*/  IMAD.MOV.U32 R11, RZ, RZ, R27 ;  /* 0x000000ffff0b7224 */ /* 0x000fc600078e001b */
[----:B------:R0:W-:Y:S04]  /*5ad70*/  STL [R1+0x4c8], R26 ;  /* 0x0004c81a01007387 */ /* 0x0001e80000100800 */
[----:B0-----:R-:W4:Y:S04]  /*5ad80*/  LDL.LU.64 R26, [R1+0x50b8] ;  /* 0x0050b800011a7983 */ /* 0x001f280000300a00 */
[----:B------:R-:W2:Y:S04]  /*5ad90*/  LDL.LU.64 R24, [R1+0x50b0] ;  /* 0x0050b00001187983 */ /* 0x000ea80000300a00 */
[----:B------:R0:W-:Y:S04]  /*5ada0*/  STL [R1+0x4cfc], R11 ;  /* 0x004cfc0b01007387 */ /* 0x0001e80000100800 */
[----:B0-----:R-:W5:Y:S01]  /*5adb0*/  LDL.LU R11, [R1+0xb10] ;  /* 0x000b1000010b7983 */ /* 0x001f620000300800 */
[----:B--2---:R-:W-:-:S03]  /*5adc0*/  IMAD R12, R12, 0x100, R24 ;  /* 0x000001000c0c7824 */ /* 0x004fc600078e0218 */
[----:B------:R-:W4:Y:S02]  /*5add0*/  LDL.LU R24, [R1+0x50a8] ;  /* 0x0050a80001187983 */ /* 0x000f240000300800 */
[----:B----4-:R-:W-:-:S15]  /*5ade0*/  HMMA.16816.F32 R24, R16, R6, R24 ;  /* 0x000000061018723c */ /* 0x010fde0000001818 */
[----:B------:R-:W-:-:S08]  /*5adf0*/  NOP ;  /* 0x0000000000007918 */ /* 0x000fd00000000000 */
[----:B------:R-:W-:Y:S04]  /*5ae00*/  STL.64 [R1+0x4b0], R24 ;  /* 0x0004b01801007387 */ /* 0x000fe80000100a00 */
[----:B------:R0:W-:Y:S04]  /*5ae10*/  STL.64 [R1+0x4b8], R26 ;  /* 0x0004b81a01007387 */ /* 0x0001e80000100a00 */
[----:B0-----:R-:W2:Y:S04]  /*5ae20*/  LDL.LU.64 R26, [R1+0x50a0] ;  /* 0x0050a000011a7983 */ /* 0x001ea80000300a00 */
[----:B------:R-:W3:Y:S02]  /*5ae30*/  LDL.LU.64 R24, [R1+0x5098] ;  /* 0x0050980001187983 */ /* 0x000ee40000300a00 */
[----:B---3--:R-:W-:-:S02]  /*5ae40*/  IMAD R13, R13, 0x100, R24 ;  /* 0x000001000d0d7824 */ /* 0x008fc400078e0218 */
[----:B------:R-:W5:Y:S02]  /*5ae50*/  LDL.LU R24, [R1+0x5094] ;  /* 0x0050940001187983 */ /* 0x000f640000300800 */
[----:B-----5:R-:W-:Y:S02]  /*5ae60*/  IMAD R14, R14, 0x100, R24 ;  /* 0x000001000e0e7824 */ /* 0x020fe400078e0218 */
[----:B------:R-:W2:Y:S01]  /*5ae70*/  LDL.LU R24, [R1+0x5090] ;  /* 0x0050900001187983 */ /* 0x000ea20000300800 */
[----:B------:R-:W-:Y:S01]  /*5ae80*/  IMAD R15, R15, 0x100, R11 ;  /* 0x000001000f0f7824 */ /* 0x000fe200078e020b */
[----:B--2---:R-:W-:-:S15]  /*5ae90*/  HMMA.16816.F32 R24, R16, R4, R24 ;  /* 0x000000041018723c */ /* 0x004fde0000001818 */
[----:B------:R-:W-:-:S08]  /*5aea0*/  NOP ;  /* 0x0000000000007918 */ /* 0x000fd00000000000 */
[----:B------:R-:W-:Y:S04]  /*5aeb0*/  STL.64 [R1+0x4e0], R24 ;  /* 0x0004e01801007387 */ /* 0x000fe80000100a00 */
[----:B------:R0:W-:Y:S01]  /*5aec0*/  STL [R1+0x4e8], R26 ;  /* 0x0004e81a01007387 */ /* 0x0001e20000100800 */
[----:B------:R-:W-:-:S03]  /*5aed0*/  IMAD.MOV.U32 R11, RZ, RZ, R27 ;  /* 0x000000ffff0b7224 */ /* 0x000fc600078e001b */
[----:B0-----:R-:W2:Y:S04]  /*5aee0*/  LDL.LU.64 R26, [R1+0x5088] ;  /* 0x00508800011a7983 */ /* 0x001ea80000300a00 */
[----:B------:R-:W2:Y:S04]  /*5aef0*/  LDL.LU.64 R24, [R1+0x5080] ;  /* 0x0050800001187983 */ /* 0x000ea80000300a00 */
[----:B------:R-:W-:Y:S01]  /*5af00*/  STL [R1+0x4d00], R11 ;  /* 0x004d000b01007387 */ /* 0x000fe20000100800 */
[----:B------:R-:W-:Y:S02]  /*5af10*/  F2FP.F16.E4M3.UNPACK_B R12, R12 ;  /* 0x0000000cff0c723e */ /* 0x000fe400020006ff */
[----:B------:R-:W-:-:S02]  /*5af20*/  F2FP.F16.E4M3.UNPACK_B R13, R13 ;  /* 0x0000000dff0d723e */ /* 0x000fc400020006ff */
[----:B------:R-:W-:Y:S02]  /*5af30*/  F2FP.F16.E4M3.UNPACK_B R14, R14 ;  /* 0x0000000eff0e723e */ /* 0x000fe400020006ff */
[----:B------:R-:W-:Y:S01]  /*5af40*/  F2FP.F16.E4M3.UNPACK_B R15, R15 ;  /* 0x0000000fff0f723e */ /* 0x000fe200020006ff */
[----:B--2---:R-:W-:Y:S01]  /*5af50*/  HMMA.16816.F32 R16, R16, R2, R24 ;  /* 0x000000021010723c */ /* 0x004fe20000001818 */
[----:B------:R-:W2:Y:S04]  /*5af60*/  LDL.LU.64 R26, [R1+0x5078] ;  /* 0x00507800011a7983 */ /* 0x000ea80000300a00 */
[----:B------:R-:W2:-:S15]  /*5af70*/  LDL.LU.64 R24, [R1+0x5070] ;  /* 0x0050700001187983 */ /* 0x000e9e0000300a00 */
[----:B------:R-:W-:-:S03]  /*5af80*/  NOP ;  /* 0x0000000000007918 */ /* 0x000fc60000000000 */
[----:B------:R-:W-:Y:S04]  /*5af90*/  STL.64 [R1+0x4a0], R16 ;  /* 0x0004a01001007387 */ /* 0x000fe80000100a00 */
[----:B------:R0:W-:Y:S02]  /*5afa0*/  STL.64 [R1+0x4a8], R18 ;  /* 0x0004a81201007387 */ /* 0x0001e40000100a00 */
[----:B0-----:R-:W-:Y:S02]  /*5afb0*/  IMAD R18, R21, 0x100, R20 ;  /* 0x0000010015127824 */ /* 0x001fe400078e0214 */
[----:B------:R-:W-:Y:S02]  /*5afc0*/  IMAD R19, R23, 0x100, R22 ;  /* 0x0000010017137824 */ /* 0x000fe400078e0216 */
[----:B------:R-:W-:Y:S01]  /*5afd0*/  IMAD R16, R0, 0x100, R10 ;  /* 0x0000010000107824 */ /* 0x000fe200078e020a */
[----:B--2---:R-:W-:-:S15]  /*5afe0*/  HMMA.16816.F32 R24, R12, R8, R24 ;  /* 0x000000080c18723c */ /* 0x004fde0000001818 */
[----:B------:R-:W-:-:S09]  /*5aff0*/  NOP ;  /* 0x0000000000007918 */ /* 0x000fd20000000000 */
[----:B------:R-:W-:Y:S01]  /*5b000*/  IMAD.MOV.U32 R11, RZ, RZ, R27 ;  /* 0x000000ffff0b7224 */ /* 0x000fe200078e001b */
[----:B------:R-:W-:Y:S04]  /*5b010*/  STL.64 [R1+0x490], R24 ;  /* 0x0004901801007387 */ /* 0x000fe80000100a00 */
[----:B------:R-:W-:Y:S04]  /*5b020*/  STL [R1+0x498], R26 ;  /* 0x0004981a01007387 */ /* 0x000fe80000100800 */
[----:B------:R-:W-:Y:S04]  /*5b030*/  STL [R1+0x4d18], R11 ;  /* 0x004d180b01007387 */ /* 0x000fe80000100800 */
[----:B------:R-:W2:Y:S04]  /*5b040*/  LDL.LU R20, [R1+0xd0] ;  /* 0x0000d00001147983 */ /* 0x000ea80000300800 */
[----:B------:R-:W2:Y:S04]  /*5b050*/  LDL.LU R21, [R1+0xd4] ;  /* 0x0000d40001157983 */ /* 0x000ea80000300800 */
[----:B------:R-:W3:Y:S04]  /*5b060*/  LDL.LU R22, [R1+0xd8] ;  /* 0x0000d80001167983 */ /* 0x000ee80000300800 */
[----:B------:R-:W3:Y:S04]  /*5b070*/  LDL.LU R23, [R1+0xdc] ;  /* 0x0000dc0001177983 */ /* 0x000ee80000300800 */
[----:B------:R-:W4:Y:S04]  /*5b080*/  LDL.LU R10, [R1+0xb68] ;  /* 0x000b6800010a7983 */ /* 0x000f280000300800 */
[----:B----4-:R-:W-:Y:S04]  /*5b090*/  STL [R1+0x5008], R10 ;  /* 0x0050080a01007387 */ /* 0x010fe80000100800 */
[----:B------:R-:W4:Y:S01]  /*5b0a0*/  LDL.LU R0, [R1+0xb64] ;  /* 0x000b640001007983 */ /* 0x000f220000300800 */
[----:B------:R-:W-:-:S03]  /*5b0b0*/  IMAD R17, R29, 0x100, R28 ;  /* 0x000001001d117824 */ /* 0x000fc600078e021c */
[----:B----4-:R-:W-:Y:S04]  /*5b0c0*/  STL [R1+0x500c], R0 ;  /* 0x00500c0001007387 */ /* 0x010fe80000100800 */
[----:B------:R-:W4:Y:S04]  /*5b0d0*/  LDL.LU R28, [R1+0xb70] ;  /* 0x000b7000011c7983 */ /* 0x000f280000300800 */
[----:B----4-:R-:W-:Y:S04]  /*5b0e0*/  STL [R1+0x5010], R28 ;  /* 0x0050101c01007387 */ /* 0x010fe80000100800 */
[----:B------:R-:W4:Y:S04]  /*5b0f0*/  LDL.LU R29, [R1+0xb6c] ;  /* 0x000b6c00011d7983 */ /* 0x000f280000300800 */
[----:B----4-:R-:W-:Y:S04]  /*5b100*/  STL [R1+0x5028], R29 ;  /* 0x0050281d01007387 */ /* 0x010fe80000100800 */
        /* <DEDUP_REMOVED lines=8> */
[----:B------:R-:W2:Y:S04]  /*5b190*/  LDL.LU R10, [R1+0xb50] ;  /* 0x000b5000010a7983 */ /* 0x000ea80000300800 */
[----:B------:R-:W2:Y:S04]  /*5b1a0*/  LDL.LU R11, [R1+0xb5c] ;  /* 0x000b5c00010b7983 */ /* 0x000ea80000300800 */
[----:B--2---:R-:W-:Y:S04]  /*5b1b0*/  STL.64 [R1+0x5048], R10 ;  /* 0x0050480a01007387 */ /* 0x004fe80000100a00 */
[----:B------:R-:W-:Y:S04]  /*5b1c0*/  STL.64 [R1+0x5040], R8 ;  /* 0x0050400801007387 */ /* 0x000fe80000100a00 */
[----:B---3--:R-:W-:Y:S04]  /*5b1d0*/  STL.64 [R1+0x4fe0], R22 ;  /* 0x004fe01601007387 */ /* 0x008fe80000100a00 */
[----:B------:R0:W-:Y:S04]  /*5b1e0*/  STL.64 [R1+0x4fd8], R20 ;  /* 0x004fd81401007387 */ /* 0x0001e80000100a00 */
[----:B0-----:R-:W2:Y:S04]  /*5b1f0*/  LDL.LU R20, [R1+0x80] ;  /* 0x0000800001147983 */ /* 0x001ea80000300800 */
[----:B------:R-:W2:Y:S04]  /*5b200*/  LDL.LU R21, [R1+0x84] ;  /* 0x0000840001157983 */ /* 0x000ea80000300800 */
        /* <DEDUP_REMOVED lines=11> */
[----:B------:R-:W5:Y:S04]  /*5b2c0*/  LDL.LU R11, [R1+0x3dc] ;  /* 0x0003dc00010b7983 */ /* 0x000f680000300800 */
[----:B-----5:R-:W-:Y:S04]  /*5b2d0*/  STL.64 [R1+0x5068], R10 ;  /* 0x0050680a01007387 */ /* 0x020fe80000100a00 */
[----:B----4-:R0:W-:Y:S04]  /*5b2e0*/  STL.64 [R1+0x5060], R8 ;  /* 0x0050600801007387 */ /* 0x0101e80000100a00 */
[----:B0-----:R-:W4:Y:S04]  /*5b2f0*/  LDL.LU R8, [R1+0x3f0] ;  /* 0x0003f00001087983 */ /* 0x001f280000300800 */
[----:B------:R-:W4:Y:S04]  /*5b300*/  LDL.LU R9, [R1+0x3f4] ;  /* 0x0003f40001097983 */ /* 0x000f280000300800 */
[----:B------:R-:W4:Y:S04]  /*5b310*/  LDL.LU R10, [R1+0x3f8] ;  /* 0x0003f800010a7983 */ /* 0x000f280000300800 */
[----:B------:R-:W4:Y:S04]  /*5b320*/  LDL.LU R11, [R1+0x3fc] ;  /* 0x0003fc00010b7983 */ /* 0x000f280000300800 */
        /* <DEDUP_REMOVED lines=13> */
[C---:B----4-:R-:W-:Y:S03]  /*5b400*/  HMMA.16816.F32 R8, R12.reuse, R6, R8 ;  /* 0x000000060c08723c */ /* 0x050fe60000001808 */
        /* <DEDUP_REMOVED lines=26> */
[----:B------:R-:W-:-:S02]  /*5b5b0*/  F2FP.F16.E4M3.UNPACK_B R16, R16 ;  /* 0x00000010ff10723e */ /* 0x000fc400020006ff */
[----:B------:R-:W-:Y:S02]  /*5b5c0*/  F2FP.F16.E4M3.UNPACK_B R17, R17 ;  /* 0x00000011ff11723e */ /* 0x000fe400020006ff */
[----:B------:R-:W-:Y:S02]  /*5b5d0*/  F2FP.F16.E4M3.UNPACK_B R18, R18 ;  /* 0x00000012ff12723e */ /* 0x000fe400020006ff */
[----:B------:R-:W-:Y:S01]  /*5b5e0*/  F2FP.F16.E4M3.UNPACK_B R19, R19 ;  /* 0x00000013ff13723e */ /* 0x000fe200020006ff */
[----:B----4-:R-:W-:Y:S01]  /*5b5f0*/  HMMA.16816.F32 R12, R12, R2, R8 ;  /* 0x000000020c0c723c */ /* 0x010fe20000001808 */
[----:B------:R-:W4:Y:S04]  /*5b600*/  LDL.LU.64 R10, [R1+0x5048] ;  /* 0x00504800010a7983 */ /* 0x000f280000300a00 */
[----:B------:R-:W2:-:S15]  /*5b610*/  LDL.LU.64 R8, [R1+0x5040] ;  /* 0x0050400001087983 */ /* 0x000e9e0000300a00 */
[----:B------:R-:W-:-:S03]  /*5b620*/  NOP ;  /* 0x0000000000007918 */ /* 0x000fc60000000000 */
[----:B------:R0:W-:Y:S04]  /*5b630*/  STL.64 [R1+0x450], R12 ;  /* 0x0004500c01007387 */ /* 0x0001e80000100a00 */
[----:B------:R1:W-:Y:S04]  /*5b640*/  STL.64 [R1+0x458], R14 ;  /* 0x0004580e01007387 */ /* 0x0003e80000100a00 */
[----:B0-----:R-:W5:Y:S04]  /*5b650*/  LDL.LU R12, [R1+0xb34] ;  /* 0x000b3400010c7983 */ /* 0x001f680000300800 */
[----:B------:R-:W3:Y:S04]  /*5b660*/  LDL.LU R13, [R1+0xb3c] ;  /* 0x000b3c00010d7983 */ /* 0x000ee80000300800 */
[----:B-1----:R-:W4:Y:S04]  /*5b670*/  LDL.LU R14, [R1+0xb44] ;  /* 0x000b4400010e7983 */ /* 0x002f280000300800 */
[----:B------:R-:W4:Y:S01]  /*5b680*/  LDL.LU R15, [R1+0xb4c] ;  /* 0x000b4c00010f7983 */ /* 0x000f220000300800 */
[----:B--2---:R-:W-:-:S15]  /*5b690*/  HMMA.16816.F32 R20, R16, R8, R20 ;  /* 0x000000081014723c */ /* 0x004fde0000001814 */
[----:B------:R-:W-:-:S08]  /*5b6a0*/  NOP ;  /* 0x0000000000007918 */ /* 0x000fd00000000000 */
[----:B------:R-:W-:Y:S04]  /*5b6b0*/  STL.64 [R1+0x440], R20 ;  /* 0x0004401401007387 */ /* 0x000fe80000100a00 */
[----:B------:R0:W-:Y:S04]  /*5b6c0*/  STL.64 [R1+0x448], R22 ;  /* 0x0004481601007387 */ /* 0x0001e80000100a00 */
[----:B0-----:R-:W2:Y:S04]  /*5b6d0*/  LDL.LU.64 R22, [R1+0x5038] ;  /* 0x0050380001167983 */ /* 0x001ea80000300a00 */
[----:B------:R-:W2:Y:S01]  /*5b6e0*/  LDL.LU.64 R20, [R1+0x5030] ;  /* 0x0050300001147983 */ /* 0x000ea20000300a00 */
[----:B-----5:R-:W-:-:S03]  /*5b6f0*/  IMAD R12, R12, 0x100, R29 ;  /* 0x000001000c0c7824 */ /* 0x020fc600078e021d */
[----:B------:R-:W5:Y:S01]  /*5b700*/  LDL.LU R29, [R1+0x5028] ;  /* 0x00502800011d7983 */ /* 0x000f620000300800 */
[----:B--2---:R-:W-:-:S15]  /*5b710*/  HMMA.16816.F32 R20, R16, R6, R20 ;  /* 0x000000061014723c */ /* 0x004fde0000001814 */
[----:B------:R-:W-:-:S08]  /*5b720*/  NOP ;  /* 0x0000000000007918 */ /* 0x000fd00000000000 */
[----:B------:R-:W-:Y:S04]  /*5b730*/  STL.64 [R1+0x430], R20 ;  /* 0x0004301401007387 */ /* 0x000fe80000100a00 */
[----:B------:R0:W-:Y:S04]  /*5b740*/  STL.64 [R1+0x438], R22 ;  /* 0x0004381601007387 */ /* 0x0001e80000100a00 */
[----:B0-----:R-:W2:Y:S04]  /*5b750*/  LDL.LU.64 R22, [R1+0x5020] ;  /* 0x0050200001167983 */ /* 0x001ea80000300a00 */
[----:B------:R-:W2:Y:S01]  /*5b760*/  LDL.LU.64 R20, [R1+0x5018] ;  /* 0x0050180001147983 */ /* 0x000ea20000300a00 */
[----:B---3--:R-:W-:-:S02]  /*5b770*/  IMAD R13, R13, 0x100, R28 ;  /* 0x000001000d0d7824 */ /* 0x008fc400078e021c */
[----:B----4-:R-:W-:Y:S01]  /*5b780*/  IMAD R14, R14, 0x100, R0 ;  /* 0x000001000e0e7824 */ /* 0x010fe200078e0200 */
[----:B------:R-:W5:Y:S04]  /*5b790*/  LDL.LU R28, [R1+0x5010] ;  /* 0x00501000011c7983 */ /* 0x000f680000300800 */
[----:B------:R-:W3:Y:S01]  /*5b7a0*/  LDL.LU R0, [R1+0x500c] ;  /* 0x00500c0001007983 */ /* 0x000ee20000300800 */
[----:B------:R-:W-:-:S03]  /*5b7b0*/  IMAD R15, R15, 0x100, R10 ;  /* 0x000001000f0f7824 */ /* 0x000fc600078e020a */
[----:B------:R-:W3:Y:S01]  /*5b7c0*/  LDL.LU R10, [R1+0x5008] ;  /* 0x00500800010a7983 */ /* 0x000ee20000300800 */
[----:B--2---:R-:W-:-:S15]  /*5b7d0*/  HMMA.16816.F32 R20, R16, R4, R20 ;  /* 0x000000041014723c */ /* 0x004fde0000001814 */
[----:B------:R-:W-:-:S08]  /*5b7e0*/  NOP ;  /* 0x0000000000007918 */ /* 0x000fd00000000000 */
[----:B------:R-:W-:Y:S04]  /*5b7f0*/  STL.64 [R1+0x420], R20 ;  /* 0x0004201401007387 */ /* 0x000fe80000100a00 */
[----:B------:R0:W-:Y:S04]  /*5b800*/  STL.64 [R1+0x428], R22 ;  /* 0x0004281601007387 */ /* 0x0001e80000100a00 */
[----:B0-----:R-:W2:Y:S04]  /*5b810*/  LDL.LU.64 R22, [R1+0x5000] ;  /* 0x0050000001167983 */ /* 0x001ea80000300a00 */
[----:B------:R-:W2:Y:S01]  /*5b820*/  LDL.LU.64 R20, [R1+0x4ff8] ;  /* 0x004ff80001147983 */ /* 0x000ea20000300a00 */
[----:B------:R-:W-:-:S02]  /*5b830*/  F2FP.F16.E4M3.UNPACK_B R12, R12 ;  /* 0x0000000cff0c723e */ /* 0x000fc400020006ff */
[----:B------:R-:W-:Y:S02]  /*5b840*/  F2FP.F16.E4M3.UNPACK_B R13, R13 ;  /* 0x0000000dff0d723e */ /* 0x000fe400020006ff */
[----:B------:R-:W-:Y:S02]  /*5b850*/  F2FP.F16.E4M3.UNPACK_B R14, R14 ;  /* 0x0000000eff0e723e */ /* 0x000fe400020006ff */
[----:B------:R-:W-:Y:S01]  /*5b860*/  F2FP.F16.E4M3.UNPACK_B R15, R15 ;  /* 0x0000000fff0f723e */ /* 0x000fe200020006ff */
[----:B--2---:R-:W-:Y:S01]  /*5b870*/  HMMA.16816.F32 R16, R16, R2, R20 ;  /* 0x000000021010723c */ /* 0x004fe20000001814 */
[----:B------:R-:W2:Y:S04]  /*5b880*/  LDL.LU.64 R22, [R1+0x4ff0] ;  /* 0x004ff00001167983 */ /* 0x000ea80000300a00 */
[----:B------:R-:W2:-:S15]  /*5b890*/  LDL.LU.64 R20, [R1+0x4fe8] ;  /* 0x004fe80001147983 */ /* 0x000e9e0000300a00 */
[----:B------:R-:W-:-:S03]  /*5b8a0*/  NOP ;  /* 0x0000000000007918 */ /* 0x000fc60000000000 */
[----:B------:R0:W-:Y:S04]  /*5b8b0*/  STL.64 [R1+0x410], R16 ;  /* 0x0004101001007387 */ /* 0x0001e80000100a00 */
[----:B------:R1:W-:Y:S04]  /*5b8c0*/  STL.64 [R1+0x418], R18 ;  /* 0x0004181201007387 */ /* 0x0003e80000100a00 */
[----:B0-----:R-:W4:Y:S04]  /*5b8d0*/  LDL.LU R17, [R1+0xb58] ;  /* 0x000b580001117983 */ /* 0x001f280000300800 */
[----:B-1----:R-:W4:Y:S04]  /*5b8e0*/  LDL.LU R18, [R1+0xb54] ;  /* 0x000b540001127983 */ /* 0x002f280000300800 */
[----:B------:R-:W5:Y:S01]  /*5b8f0*/  LDL.LU R19, [R1+0xb60] ;  /* 0x000b600001137983 */ /* 0x000f620000300800 */
        /* <DEDUP_REMOVED lines=17> */
[----:B------:R-:W3:Y:S01]  /*5ba10*/  LDL.LU.64 R20, [R1+0x4fb8] ;  /* 0x004fb80001147983 */ /* 0x000ee20000300a00 */
[----:B------:R-:W-:Y:S03]  /*5ba20*/  HMMA.16816.F32 R12, R12, R2, R24 ;  /* 0x000000020c0c723c */ /* 0x000fe60000001818 */
[----:B------:R-:W-:Y:S04]  /*5ba30*/  STL [R1+0x4f7c], R4 ;  /* 0x004f7c0401007387 */ /* 0x000fe80000100800 */
[----:B------:R-:W-:Y:S04]  /*5ba40*/  STL [R1+0x4f78], R5 ;  /* 0x004f780501007387 */ /* 0x000fe80000100800 */
[----:B------:R-:W-:-:S12]  /*5ba50*/  STL [R1+0x4f80], R3 ;  /* 0x004f800301007387 */ /* 0x000fd80000100800 */
[----:B------:R-:W-:Y:S04]  /*5ba60*/  STL.64 [R1+0x330], R12 ;  /* 0x0003300c01007387 */ /* 0x000fe80000100a00 */
[----:B------:R-:W-:Y:S01]  /*5ba70*/  STL.64 [R1+0x338], R14 ;  /* 0x0003380e01007387 */ /* 0x000fe20000100a00 */
[----:B--2---:R-:W-:Y:S02]  /*5ba80*/  IMAD.MOV.U32 R24, RZ, RZ, R23 ;  /* 0x000000ffff187224 */ /* 0x004fe400078e0017 */
[----:B---3--:R-:W-:Y:S02]  /*5ba90*/  IMAD.MOV.U32 R26, RZ, RZ, R21 ;  /* 0x000000ffff1a7224 */ /* 0x008fe400078e0015 */
[----:B------:R-:W-:Y:S01]  /*5baa0*/  IMAD.MOV.U32 R27, RZ, RZ, R20 ;  /* 0x000000ffff1b7224 */ /* 0x000fe200078e0014 */
[----:B------:R-:W2:Y:S01]  /*5bab0*/  LDL.LU R23, [R1+0x4fb4] ;  /* 0x004fb40001177983 */ /* 0x000ea20000300800 */
[----:B------:R-:W-:-:S03]  /*5bac0*/  IMAD.MOV.U32 R25, RZ, RZ, R22 ;  /* 0x000000ffff197224 */ /* 0x000fc600078e0016 */
[----:B------:R-:W3:Y:S04]  /*5bad0*/  LDL.LU R22, [R1+0x4fb0] ;  /* 0x004fb00001167983 */ /* 0x000ee80000300800 */
[----:B------:R-:W4:Y:S04]  /*5bae0*/  LDL.LU R21, [R1+0x4fac] ;  /* 0x004fac0001157983 */ /* 0x000f280000300800 */
[----:B------:R-:W5:Y:S04]  /*5baf0*/  LDL.LU R20, [R1+0x4fa8] ;  /* 0x004fa80001147983 */ /* 0x000f680000300800 */
[----:B------:R-:W-:Y:S04]  /*5bb00*/  STL.64 [R1+0x4f10], R26 ;  /* 0x004f101a01007387 */ /* 0x000fe80000100a00 */
[----:B------:R0:W-:Y:S04]  /*5bb10*/  STL.64 [R1+0x4f08], R24 ;  /* 0x004f081801007387 */ /* 0x0001e80000100a00 */
[----:B0-----:R-:W3:Y:S04]  /*5bb20*/  LDL.LU R24, [R1+0x30] ;  /* 0x0000300001187983 */ /* 0x001ee80000300800 */
[----:B------:R-:W3:Y:S04]  /*5bb30*/  LDL.LU R25, [R1+0x34] ;  /* 0x0000340001197983 */ /* 0x000ee80000300800 */
[----:B------:R-:W4:Y:S01]  /*5bb40*/  LDL.LU R26, [R1+0x38] ;  /* 0x00003800011a7983 */ /* 0x000f220000300800 */
[----:B--2---:R-:W-:-:S03]  /*5bb50*/  IMAD.MOV.U32 R27, RZ, RZ, R23 ;  /* 0x000000ffff1b7224 */ /* 0x004fc600078e0017 */
[----:B------:R-:W2:Y:S04]  /*5bb60*/  LDL.LU R23, [R1+0x4fa4] ;  /* 0x004fa40001177983 */ /* 0x000ea80000300800 */
[----:B----4-:R-:W-:Y:S04]  /*5bb70*/  STL.64 [R1+0x4f20], R26 ;  /* 0x004f201a01007387 */ /* 0x010fe80000100a00 */
[----:B---3--:R0:W-:Y:S04]  /*5bb80*/  STL.64 [R1+0x4f18], R24 ;  /* 0x004f181801007387 */ /* 0x0081e80000100a00 */
[----:B0-----:R-:W3:Y:S01]  /*5bb90*/  LDL.LU R24, [R1+0xa0] ;  /* 0x0000a00001187983 */ /* 0x001ee20000300800 */
[----:B------:R-:W-:-:S02]  /*5bba0*/  IMAD.MOV.U32 R26, RZ, RZ, R21 ;  /* 0x000000ffff1a7224 */ /* 0x000fc400078e0015 */
[----:B------:R-:W-:Y:S02]  /*5bbb0*/  IMAD.MOV.U32 R27, RZ, RZ, R22 ;  /* 0x000000ffff1b7224 */ /* 0x000fe400078e0016 */
[----:B-----5:R-:W-:Y:S02]  /*5bbc0*/  IMAD.MOV.U32 R25, RZ, RZ, R20 ;  /* 0x000000ffff197224 */ /* 0x020fe400078e0014 */
[----:B------:R-:W4:Y:S04]  /*5bbd0*/  LDL.LU R20, [R1+0x4fa0] ;  /* 0x004fa00001147983 */ /* 0x000f280000300800 */
[----:B------:R-:W4:Y:S04]  /*5bbe0*/  LDL.LU R21, [R1+0x4f9c] ;  /* 0x004f9c0001157983 */ /* 0x000f280000300800 */
[----:B------:R-:W5:Y:S04]  /*5bbf0*/  LDL.LU R22, [R1+0x4f98] ;  /* 0x004f980001167983 */ /* 0x000f680000300800 */
[----:B------:R-:W-:Y:S04]  /*5bc00*/  STL.64 [R1+0x4f30], R26 ;  /* 0x004f301a01007387 */ /* 0x000fe80000100a00 */
[----:B---3--:R0:W-:Y:S04]  /*5bc10*/  STL.64 [R1+0x4f28], R24 ;  /* 0x004f281801007387 */ /* 0x0081e80000100a00 */
[----:B0-----:R-:W3:Y:S01]  /*5bc20*/  LDL.LU R24, [R1+0xb0] ;  /* 0x0000b00001187983 */ /* 0x001ee20000300800 */
[----:B--2---:R-:W-:-:S03]  /*5bc30*/  IMAD.MOV.U32 R27, RZ, RZ, R23 ;  /* 0x000000ffff1b7224 */ /* 0x004fc600078e0017 */
[----:B---3--:R0:W-:Y:S04]  /*5bc40*/  STL [R1+0x4f38], R24 ;  /* 0x004f381801007387 */ /* 0x0081e80000100800 */
[----:B0-----:R-:W2:Y:S04]  /*5bc50*/  LDL.LU R24, [R1+0xba8] ;  /* 0x000ba80001187983 */ /* 0x001ea80000300800 */
[----:B------:R-:W2:Y:S04]  /*5bc60*/  LDL.LU R25, [R1+0xb4] ;  /* 0x0000b40001197983 */ /* 0x000ea80000300800 */
[----:B------:R-:W3:Y:S04]  /*5bc70*/  LDL.LU R26, [R1+0xb8] ;  /* 0x0000b800011a7983 */ /* 0x000ee80000300800 */
        /* <DEDUP_REMOVED lines=23> */
[----:B------:R-:W3:Y:S01]  /*5bdf0*/  LDL.LU R27, [R1+0x4c] ;  /* 0x00004c00011b7983 */ /* 0x000ee20000300800 */
[----:B------:R-:W-:-:S02]  /*5be00*/  IMAD R16, R18, 0x100, R17 ;  /* 0x0000010012107824 */ /* 0x000fc400078e0211 */
[----:B------:R-:W-:Y:S02]  /*5be10*/  IMAD R17, R11, 0x100, R19 ;  /* 0x000001000b117824 */ /* 0x000fe400078e0213 */
[----:B------:R-:W-:Y:S02]  /*5be20*/  IMAD R18, R0, 0x100, R10 ;  /* 0x0000010000127824 */ /* 0x000fe400078e020a */
[----:B------:R-:W-:Y:S01]  /*5be30*/  IMAD R19, R29, 0x100, R28 ;  /* 0x000001001d137824 */ /* 0x000fe200078e021c */
[----:B------:R-:W-:Y:S02]  /*5be40*/  F2FP.F16.E4M3.UNPACK_B R16, R16 ;  /* 0x00000010ff10723e */ /* 0x000fe400020006ff */
[----:B------:R-:W-:Y:S02]  /*5be50*/  F2FP.F16.E4M3.UNPACK_B R17, R17 ;  /* 0x00000011ff11723e */ /* 0x000fe400020006ff */
[----:B------:R-:W-:Y:S02]  /*5be60*/  F2FP.F16.E4M3.UNPACK_B R18, R18 ;  /* 0x00000012ff12723e */ /* 0x000fe400020006ff */
[----:B------:R-:W-:Y:S01]  /*5be70*/  F2FP.F16.E4M3.UNPACK_B R19, R19 ;  /* 0x00000013ff13723e */ /* 0x000fe200020006ff */
[----:B---3--:R-:W-:Y:S04]  /*5be80*/  STL.64 [R1+0x4f60], R26 ;  /* 0x004f601a01007387 */ /* 0x008fe80000100a00 */
[----:B--2---:R0:W-:Y:S04]  /*5be90*/  STL.64 [R1+0x4f58], R24 ;  /* 0x004f581801007387 */ /* 0x0041e80000100a00 */
[----:B0-----:R-:W2:Y:S04]  /*5bea0*/  LDL.LU R24, [R1+0x50] ;  /* 0x0000500001187983 */ /* 0x001ea80000300800 */
[----:B------:R-:W2:Y:S04]  /*5beb0*/  LDL.LU R25, [R1+0x54] ;  /* 0x0000540001197983 */ /* 0x000ea80000300800 */
[----:B------:R-:W3:Y:S04]  /*5bec0*/  LDL.LU R26, [R1+0x58] ;  /* 0x00005800011a7983 */ /* 0x000ee80000300800 */
[----:B------:R-:W3:Y:S01]  /*5bed0*/  LDL.LU R27, [R1+0x5c] ;  /* 0x00005c00011b7983 */ /* 0x000ee20000300800 */
[----:B----4-:R-:W-:Y:S03]  /*5bee0*/  HMMA.16816.F32 R20, R16, R8, R20 ;  /* 0x000000081014723c */ /* 0x010fe60000001814 */
        /* <DEDUP_REMOVED lines=9> */
[----:B------:R-:W4:Y:S04]  /*5bf80*/  LDL.LU R28, [R1+0xbd0] ;  /* 0x000bd000011c7983 */ /* 0x000f280000300800 */
[----:B------:R-:W4:Y:S04]  /*5bf90*/  LDL.LU R29, [R1+0xbcc] ;  /* 0x000bcc00011d7983 */ /* 0x000f280000300800 */
[----:B------:R-:W-:Y:S04]  /*5bfa0*/  STL.64 [R1+0x320], R20 ;  /* 0x0003201401007387 */ /* 0x000fe80000100a00 */
[----:B------:R0:W-:Y:S04]  /*5bfb0*/  STL.64 [R1+0x328], R22 ;  /* 0x0003281601007387 */ /* 0x0001e80000100a00 */
[----:B0-----:R-:W5:Y:S04]  /*5bfc0*/  LDL.LU.64 R22, [R1+0x4f90] ;  /* 0x004f900001167983 */ /* 0x001f680000300a00 */
[----:B------:R-:W2:Y:S01]  /*5bfd0*/  LDL.LU.64 R20, [R1+0x4f88] ;  /* 0x004f880001147983 */ /* 0x000ea20000300a00 */
[----:B-----5:R-:W-:-:S03]  /*5bfe0*/  IMAD R12, R12, 0x100, R23 ;  /* 0x000001000c0c7824 */ /* 0x020fc600078e0217 */
[----:B------:R-:W2:Y:S01]  /*5bff0*/  LDL.LU R23, [R1+0x4f84] ;  /* 0x004f840001177983 */ /* 0x000ea20000300800 */
[----:B------:R-:W-:Y:S02]  /*5c000*/  IMAD R13, R13, 0x100, R3 ;  /* 0x000001000d0d7824 */ /* 0x000fe400078e0203 */
[----:B------:R-:W-:Y:S02]  /*5c010*/  IMAD R14, R14, 0x100, R4 ;  /* 0x000001000e0e7824 */ /* 0x000fe400078e0204 */
[----:B------:R-:W-:Y:S01]  /*5c020*/  IMAD R15, R15, 0x100, R5 ;  /* 0x000001000f0f7824 */ /* 0x000fe200078e0205 */
[----:B--2---:R-:W-:-:S15]  /*5c030*/  HMMA.16816.F32 R20, R16, R6, R20 ;  /* 0x000000061014723c */ /* 0x004fde0000001814 */
[----:B------:R-:W-:-:S08]  /*5c040*/  NOP ;  /* 0x0000000000007918 */ /* 0x000fd00000000000 */
[----:B------:R0:W-:Y:S04]  /*5c050*/  STL.64 [R1+0x300], R20 ;  /* 0x0003001401007387 */ /* 0x0001e80000100a00 */
[----:B------:R1:W-:Y:S04]  /*5c060*/  STL.64 [R1+0x308], R22 ;  /* 0x0003081601007387 */ /* 0x0003e80000100a00 */
[----:B0-----:R-:W2:Y:S04]  /*5c070*/  LDL.LU R20, [R1+0xbac] ;  /* 0x000bac0001147983 */ /* 0x001ea80000300800 */
[----:B------:R-:W5:Y:S04]  /*5c080*/  LDL.LU R21, [R1+0xbb8] ;  /* 0x000bb80001157983 */ /* 0x000f680000300800 */
[----:B-1----:R-:W5:Y:S04]  /*5c090*/  LDL.LU R22, [R1+0xbb4] ;  /* 0x000bb40001167983 */ /* 0x002f680000300800 */
[----:B------:R-:W3:Y:S04]  /*5c0a0*/  LDL.LU R23, [R1+0xbc0] ;  /* 0x000bc00001177983 */ /* 0x000ee80000300800 */
[----:B------:R-:W4:Y:S04]  /*5c0b0*/  LDL.LU R3, [R1+0x4f80] ;  /* 0x004f800001037983 */ /* 0x000f280000300800 */
[----:B------:R-:W2:Y:S04]  /*5c0c0*/  LDL.LU R4, [R1+0x4f7c] ;  /* 0x004f7c0001047983 */ /* 0x000ea80000300800 */
[----:B------:R-:W2:Y:S02]  /*5c0d0*/  LDL.LU R5, [R1+0x4f78] ;  /* 0x004f780001057983 */ /* 0x000ea40000300800 */
[----:B--2---:R-:W-:-:S15]  /*5c0e0*/  HMMA.16816.F32 R24, R16, R4, R24 ;  /* 0x000000041018723c */ /* 0x004fde0000001818 */
[----:B------:R-:W-:-:S08]  /*5c0f0*/  NOP ;  /* 0x0000000000007918 */ /* 0x000fd00000000000 */
[----:B------:R-:W-:Y:S04]  /*5c100*/  STL.64 [R1+0x2f0], R24 ;  /* 0x0002f01801007387 */ /* 0x000fe80000100a00 */
[----:B------:R0:W-:Y:S04]  /*5c110*/  STL.64 [R1+0x2f8], R26 ;  /* 0x0002f81a01007387 */ /* 0x0001e80000100a00 */
[----:B0-----:R-:W4:Y:S04]  /*5c120*/  LDL.LU.64 R26, [R1+0x4f70] ;  /* 0x004f7000011a7983 */ /* 0x001f280000300a00 */
[----:B------:R-:W4:Y:S02]  /*5c130*/  LDL.LU.64 R24, [R1+0x4f68] ;  /* 0x004f680001187983 */ /* 0x000f240000300a00 */
[----:B----4-:R-:W-:Y:S02]  /*5c140*/  HMMA.16816.F32 R16, R16, R2, R24 ;  /* 0x000000021010723c */ /* 0x010fe40000001818 */
[----:B------:R-:W2:Y:S04]  /*5c150*/  LDL.LU.64 R26, [R1+0x4f60] ;  /* 0x004f6000011a7983 */ /* 0x000ea80000300a00 */
[----:B------:R-:W4:-:S15]  /*5c160*/  LDL.LU.64 R24, [R1+0x4f58] ;  /* 0x004f580001187983 */ /* 0x000f1e0000300a00 */
[----:B------:R-:W-:-:S02]  /*5c170*/  NOP ;  /* 0x0000000000007918 */ /* 0x000fc40000000000 */
[----:B------:R0:W-:Y:S04]  /*5c180*/  STL.64 [R1+0x2d0], R16 ;  /* 0x0002d01001007387 */ /* 0x0001e80000100a00 */
[----:B------:R1:W-:Y:S04]  /*5c190*/  STL.64 [R1+0x2d8], R18 ;  /* 0x0002d81201007387 */ /* 0x0003e80000100a00 */
[----:B0-----:R-:W4:Y:S04]  /*5c1a0*/  LDL.LU R16, [R1+0xb94] ;  /* 0x000b940001107983 */ /* 0x001f280000300800 */
[----:B------:R-:W5:Y:S04]  /*5c1b0*/  LDL.LU R17, [R1+0xb9c] ;  /* 0x000b9c0001117983 */ /* 0x000f680000300800 */
[----:B-1----:R-:W3:Y:S04]  /*5c1c0*/  LDL.LU R18, [R1+0xba4] ;  /* 0x000ba40001127983 */ /* 0x002ee80000300800 */
[----:B------:R-:W3:Y:S01]  /*5c1d0*/  LDL.LU R19, [R1+0xbb0] ;  /* 0x000bb00001137983 */ /* 0x000ee20000300800 */
[----:B----4-:R-:W-:-:S03]  /*5c1e0*/  IMAD R16, R16, 0x100, R24 ;  /* 0x0000010010107824 */ /* 0x010fc600078e0218 */
[----:B------:R-:W5:Y:S01]  /*5c1f0*/  LDL.LU R24, [R1+0x4f54] ;  /* 0x004f540001187983 */ /* 0x000f620000300800 */
[----:B------:R-:W-:Y:S02]  /*5c200*/  F2FP.F16.E4M3.UNPACK_B R12, R12 ;  /* 0x0000000cff0c723e */ /* 0x000fe400020006ff */
[----:B------:R-:W-:Y:S02]  /*5c210*/  F2FP.F16.E4M3.UNPACK_B R13, R13 ;  /* 0x0000000dff0d723e */ /* 0x000fe400020006ff */
[----:B------:R-:W-:Y:S02]  /*5c220*/  F2FP.F16.E4M3.UNPACK_B R14, R14 ;  /* 0x0000000eff0e723e */ /* 0x000fe400020006ff */
[----:B------:R-:W-:Y:S01]  /*5c230*/  F2FP.F16.E4M3.UNPACK_B R15, R15 ;  /* 0x0000000fff0f723e */ /* 0x000fe200020006ff */
[----:B-----5:R-:W-:Y:S02]  /*5c240*/  IMAD R17, R17, 0x100, R24 ;  /* 0x0000010011117824 */ /* 0x020fe400078e0218 */
[----:B------:R-:W2:Y:S04]  /*5c250*/  LDL.LU R24, [R1+0x4f50] ;  /* 0x004f500001187983 */ /* 0x000ea80000300800 */
[----:B--2---:R-:W-:-:S15]  /*5c260*/  HMMA.16816.F32 R24, R12, R8, R24 ;  /* 0x000000080c18723c */ /* 0x004fde0000001818 */
[----:B------:R-:W-:-:S08]  /*5c270*/  NOP ;  /* 0x0000000000007918 */ /* 0x000fd00000000000 */
[----:B------:R-:W-:Y:S04]  /*5c280*/  STL.64 [R1+0x2c0], R24 ;  /* 0x0002c01801007387 */ /* 0x000fe80000100a00 */
[----:B------:R0:W-:Y:S04]  /*5c290*/  STL.64 [R1+0x2c8], R26 ;  /* 0x0002c81a01007387 */ /* 0x0001e80000100a00 */
[----:B0-----:R-:W2:Y:S04]  /*5c2a0*/  LDL.LU.64 R26, [R1+0x4f48] ;  /* 0x004f4800011a7983 */ /* 0x001ea80000300a00 */
[----:B------:R-:W3:Y:S02]  /*5c2b0*/  LDL.LU.64 R24, [R1+0x4f40] ;  /* 0x004f400001187983 */ /* 0x000ee40000300a00 */
[----:B---3--:R-:W-:-:S02]  /*5c2c0*/  IMAD R18, R18, 0x100, R24 ;  /* 0x0000010012127824 */ /* 0x008fc400078e0218 */
[----:B------:R-:W2:Y:S02]  /*5c2d0*/  LDL.LU R24, [R1+0x4f38] ;  /* 0x004f380001187983 */ /* 0x000ea40000300800 */
        /* <DEDUP_REMOVED lines=18> */
[----:B0-----:R-:W3:Y:S04]  /*5c400*/  LDL.LU R12, [R1+0x20] ;  /* 0x00002000010c7983 */ /* 0x001ee80000300800 */
[----:B------:R-:W3:Y:S04]  /*5c410*/  LDL.LU R13, [R1+0x24] ;  /* 0x00002400010d7983 */ /* 0x000ee80000300800 */
[----:B-1----:R-:W3:Y:S04]  /*5c420*/  LDL.LU R14, [R1+0x28] ;  /* 0x00002800010e7983 */ /* 0x002ee80000300800 */
[----:B------:R-:W3:Y:S01]  /*5c430*/  LDL.LU R15, [R1+0x2c] ;  /* 0x00002c00010f7983 */ /* 0x000ee20000300800 */
[----:B------:R-:W-:Y:S01]  /*5c440*/  IMAD R19, R20, 0x100, R19 ;  /* 0x0000010014137824 */ /* 0x000fe200078e0213 */
[----:B------:R-:W-:-:S02]  /*5c450*/  F2FP.F16.E4M3.UNPACK_B R16, R16 ;  /* 0x00000010ff10723e */ /* 0x000fc400020006ff */
[----:B------:R-:W-:Y:S02]  /*5c460*/  F2FP.F16.E4M3.UNPACK_B R17, R17 ;  /* 0x00000011ff11723e */ /* 0x000fe400020006ff */
[----:B------:R-:W-:Y:S02]  /*5c470*/  F2FP.F16.E4M3.UNPACK_B R18, R18 ;  /* 0x00000012ff12723e */ /* 0x000fe400020006ff */
[----:B------:R-:W-:-:S07]  /*5c480*/  F2FP.F16.E4M3.UNPACK_B R19, R19 ;  /* 0x00000013ff13723e */ /* 0x000fce00020006ff */
[C---:B--2---:R-:W-:Y:S06]  /*5c490*/  HMMA.16816.F32 R24, R16.reuse, R6, R24 ;  /* 0x000000061018723c */ /* 0x044fec0000001818 */
[----:B---3--:R-:W-:-:S15]  /*5c4a0*/  HMMA.16816.F32 R12, R16, R8, R12 ;  /* 0x00000008100c723c */ /* 0x008fde000000180c */
[----:B------:R-:W-:-:S08]  /*5c4b0*/  NOP ;  /* 0x0000000000007918 */ /* 0x000fd00000000000 */
[----:B------:R0:W-:Y:S04]  /*5c4c0*/  STL.64 [R1+0x1c0], R12 ;  /* 0x0001c00c01007387 */ /* 0x0001e80000100a00 */
[----:B------:R-:W-:Y:S04]  /*5c4d0*/  STL.64 [R1+0x1c8], R14 ;  /* 0x0001c80e01007387 */ /* 0x000fe80000100a00 */
[----:B------:R-:W-:Y:S04]  /*5c4e0*/  STL.64 [R1+0x1b0], R24 ;  /* 0x0001b01801007387 */ /* 0x000fe80000100a00 */
[----:B------:R1:W-:Y:S01]  /*5c4f0*/  STL.64 [R1+0x1b8], R26 ;  /* 0x0001b81a01007387 */ /* 0x0003e20000100a00 */
[----:B0-----:R-:W-:-:S03]  /*5c500*/  IMAD R13, R11, 0x100, R23 ;  /* 0x000001000b0d7824 */ /* 0x001fc600078e0217 */
[----:B-1----:R-:W2:Y:S04]  /*5c510*/  LDL.LU.64 R26, [R1+0x4f00] ;  /* 0x004f0000011a7983 */ /* 0x002ea80000300a00 */
[----:B------:R-:W3:Y:S04]  /*5c520*/  LDL.LU.64 R24, [R1+0x4ef8] ;  /* 0x004ef80001187983 */ /* 0x000ee80000300a00 */
[----:B------:R-:W-:Y:S01]  /*5c530*/  STL [R1+0x4ebc], R7 ;  /* 0x004ebc0701007387 */ /* 0x000fe20000100800 */
[----:B------:R-:W-:-:S03]  /*5c540*/  IMAD R14, R0, 0x100, R10 ;  /* 0x00000100000e7824 */ /* 0x000fc600078e020a */
[----:B------:R-:W4:Y:S04]  /*5c550*/  LDL.LU R11, [R1+0xc08] ;  /* 0x000c0800010b7983 */ /* 0x000f280000300800 */
[----:B------:R-:W4:Y:S01]  /*5c560*/  LDL.LU R10, [R1+0xc04] ;  /* 0x000c0400010a7983 */ /* 0x000f220000300800 */
[----:B------:R-:W-:Y:S02]  /*5c570*/  IMAD R15, R29, 0x100, R28 ;  /* 0x000001001d0f7824 */ /* 0x000fe400078e021c */
[----:B------:R-:W-:Y:S01]  /*5c580*/  IMAD R12, R22, 0x100, R21 ;  /* 0x00000100160c7824 */ /* 0x000fe200078e0215 */
[----:B----4-:R-:W-:Y:S04]  /*5c590*/  STL.64 [R1+0x4ed0], R10 ;  /* 0x004ed00a01007387 */ /* 0x010fe80000100a00 */
[----:B------:R0:W-:Y:S04]  /*5c5a0*/  STL.64 [R1+0x4ec8], R8 ;  /* 0x004ec80801007387 */ /* 0x0001e80000100a00 */
[----:B------:R-:W4:Y:S04]  /*5c5b0*/  LDL.LU R0, [R1+0xc10] ;  /* 0x000c100001007983 */ /* 0x000f280000300800 */
[----:B------:R-:W4:Y:S04]  /*5c5c0*/  LDL.LU R28, [R1+0xc0c] ;  /* 0x000c0c00011c7983 */ /* 0x000f280000300800 */
[----:B------:R-:W5:Y:S04]  /*5c5d0*/  LDL.LU R20, [R1+0x160] ;  /* 0x0001600001147983 */ /* 0x000f680000300800 */
[----:B------:R-:W5:Y:S04]  /*5c5e0*/  LDL.LU R21, [R1+0x164] ;  /* 0x0001640001157983 */ /* 0x000f680000300800 */
[----:B------:R-:W2:Y:S04]  /*5c5f0*/  LDL.LU R22, [R1+0x168] ;  /* 0x0001680001167983 */ /* 0x000ea80000300800 */
[----:B------:R-:W2:Y:S04]  /*5c600*/  LDL.LU R23, [R1+0x16c] ;  /* 0x00016c0001177983 */ /* 0x000ea80000300800 */
[----:B0-----:R-:W3:Y:S04]  /*5c610*/  LDL.LU R8, [R1] ;  /* 0x0000000001087983 */ /* 0x001ee80000300800 */
[----:B------:R-:W3:Y:S04]  /*5c620*/  LDL.LU R9, [R1+0x4] ;  /* 0x0000040001097983 */ /* 0x000ee80000300800 */
[----:B------:R-:W4:Y:S04]  /*5c630*/  LDL.LU R10, [R1+0x8] ;  /* 0x00000800010a7983 */ /* 0x000f280000300800 */
[----:B------:R-:W4:Y:S04]  /*5c640*/  LDL.LU R11, [R1+0xc] ;  /* 0x00000c00010b7983 */ /* 0x000f280000300800 */
[----:B----4-:R-:W-:Y:S04]  /*5c650*/  STL.64 [R1+0x4ee0], R10 ;  /* 0x004ee00a01007387 */ /* 0x010fe80000100a00 */
[----:B---3--:R0:W-:Y:S04]  /*5c660*/  STL.64 [R1+0x4ed8], R8 ;  /* 0x004ed80801007387 */ /* 0x0081e80000100a00 */
[----:B0-----:R-:W3:Y:S04]  /*5c670*/  LDL.LU R8, [R1+0x90] ;  /* 0x0000900001087983 */ /* 0x001ee80000300800 */
[----:B------:R-:W3:Y:S04]  /*5c680*/  LDL.LU R9, [R1+0x94] ;  /* 0x0000940001097983 */ /* 0x000ee80000300800 */
[----:B------:R-:W3:Y:S04]  /*5c690*/  LDL.LU R10, [R1+0x98] ;  /* 0x00009800010a7983 */ /* 0x000ee80000300800 */
[----:B------:R-:W3:Y:S04]  /*5c6a0*/  LDL.LU R11, [R1+0x9c] ;  /* 0x00009c00010b7983 */ /* 0x000ee80000300800 */
[----:B--2---:R-:W-:Y:S04]  /*5c6b0*/  STL.64 [R1+0x4e80], R22 ;  /* 0x004e801601007387 */ /* 0x004fe80000100a00 */
[----:B-----5:R0:W-:Y:S02]  /*5c6c0*/  STL.64 [R1+0x4e78], R20 ;  /* 0x004e781401007387 */ /* 0x0201e40000100a00 */
[----:B0-----:R-:W-:-:S02]  /*5c6d0*/  IMAD.MOV.U32 R20, RZ, RZ, R25 ;  /* 0x000000ffff147224 */ /* 0x001fc400078e0019 */
[----:B------:R-:W-:Y:S01]  /*5c6e0*/  IMAD.MOV.U32 R21, RZ, RZ, R24 ;  /* 0x000000ffff157224 */ /* 0x000fe200078e0018 */
[----:B------:R-:W2:Y:S04]  /*5c6f0*/  LDL.LU R25, [R1+0x4ef4] ;  /* 0x004ef40001197983 */ /* 0x000ea80000300800 */
[----:B------:R-:W4:Y:S01]  /*5c700*/  LDL.LU R24, [R1+0x4ef0] ;  /* 0x004ef00001187983 */ /* 0x000f220000300800 */
[----:B------:R-:W-:Y:S02]  /*5c710*/  IMAD.MOV.U32 R22, RZ, RZ, R27 ;  /* 0x000000ffff167224 */ /* 0x000fe400078e001b */
[----:B------:R-:W-:Y:S02]  /*5c720*/  IMAD.MOV.U32 R23, RZ, RZ, R26 ;  /* 0x000000ffff177224 */ /* 0x000fe400078e001a */
[----:B------:R-:W5:Y:S04]  /*5c730*/  LDL.LU R26, [R1+0xbd8] ;  /* 0x000bd800011a7983 */ /* 0x000f680000300800 */
[----:B------:R-:W5:Y:S04]  /*5c740*/  LDL.LU R27, [R1+0xbe0] ;  /* 0x000be000011b7983 */ /* 0x000f680000300800 */
[----:B------:R-:W5:Y:S04]  /*5c750*/  LDL.LU R7, [R1+0xbe8] ;  /* 0x000be80001077983 */ /* 0x000f680000300800 */
[----:B------:R-:W5:Y:S04]  /*5c760*/  LDL.LU R29, [R1+0xbf0] ;  /* 0x000bf000011d7983 */ /* 0x000f680000300800 */
[----:B------:R-:W-:Y:S04]  /*5c770*/  STL.64 [R1+0x4e90], R22 ;  /* 0x004e901601007387 */ /* 0x000fe80000100a00 */
[----:B------:R0:W-:Y:S04]  /*5c780*/  STL.64 [R1+0x4e88], R20 ;  /* 0x004e881401007387 */ /* 0x0001e80000100a00 */
[----:B0-----:R-:W3:Y:S04]  /*5c790*/  LDL.LU R20, [R1+0x110] ;  /* 0x0001100001147983 */ /* 0x001ee80000300800 */
[----:B------:R-:W3:Y:S04]  /*5c7a0*/  LDL.LU R21, [R1+0x114] ;  /* 0x0001140001157983 */ /* 0x000ee80000300800 */
[----:B------:R-:W2:Y:S04]  /*5c7b0*/  LDL.LU R22, [R1+0x118] ;  /* 0x0001180001167983 */ /* 0x000ea80000300800 */
[----:B------:R-:W2:Y:S04]  /*5c7c0*/  LDL.LU R23, [R1+0x11c] ;  /* 0x00011c0001177983 */ /* 0x000ea80000300800 */
[----:B--2---:R-:W-:Y:S04]  /*5c7d0*/  STL.64 [R1+0x4ea0], R22 ;  /* 0x004ea01601007387 */ /* 0x004fe80000100a00 */
[----:B---3--:R0:W-:Y:S04]  /*5c7e0*/  STL.64 [R1+0x4e98], R20 ;  /* 0x004e981401007387 */ /* 0x0081e80000100a00 */
[----:B0-----:R-:W2:Y:S04]  /*5c7f0*/  LDL.LU R20, [R1+0x120] ;  /* 0x0001200001147983 */ /* 0x001ea80000300800 */
[----:B------:R-:W2:Y:S01]  /*5c800*/  LDL.LU R21, [R1+0x124] ;  /* 0x0001240001157983 */ /* 0x000ea20000300800 */
[----:B------:R-:W-:Y:S01]  /*5c810*/  HMMA.16816.F32 R8, R16, R4, R8 ;  /* 0x000000041008723c */ /* 0x000fe20000001808 */
[----:B----4-:R-:W-:-:S02]  /*5c820*/  IMAD.MOV.U32 R22, RZ, RZ, R24 ;  /* 0x000000ffff167224 */ /* 0x010fc400078e0018 */
[----:B------:R-:W-:Y:S01]  /*5c830*/  IMAD.MOV.U32 R23, RZ, RZ, R25 ;  /* 0x000000ffff177224 */ /* 0x000fe200078e0019 */
[----:B------:R-:W3:Y:S04]  /*5c840*/  LDL.LU R24, [R1+0x4eec] ;  /* 0x004eec0001187983 */ /* 0x000ee80000300800 */
[----:B------:R-:W3:Y:S04]  /*5c850*/  LDL.LU R25, [R1+0x4ee8] ;  /* 0x004ee80001197983 */ /* 0x000ee80000300800 */
[----:B------:R-:W-:Y:S04]  /*5c860*/  STL.64 [R1+0x4eb0], R22 ;  /* 0x004eb01601007387 */ /* 0x000fe80000100a00 */
[----:B--2---:R0:W-:Y:S04]  /*5c870*/  STL.64 [R1+0x4ea8], R20 ;  /* 0x004ea81401007387 */ /* 0x0041e80000100a00 */
[----:B0-----:R-:W2:Y:S04]  /*5c880*/  LDL.LU R20, [R1+0x100] ;  /* 0x0001000001147983 */ /* 0x001ea80000300800 */
[----:B------:R-:W2:Y:S04]  /*5c890*/  LDL.LU R21, [R1+0x104] ;  /* 0x0001040001157983 */ /* 0x000ea80000300800 */
[----:B------:R-:W2:Y:S04]  /*5c8a0*/  LDL.LU R22, [R1+0x108] ;  /* 0x0001080001167983 */ /* 0x000ea80000300800 */
[----:B------:R-:W2:Y:S04]  /*5c8b0*/  LDL.LU R23, [R1+0x10c] ;  /* 0x00010c0001177983 */ /* 0x000ea80000300800 */
[----:B------:R-:W-:Y:S04]  /*5c8c0*/  STL.64 [R1+0x1a0], R8 ;  /* 0x0001a00801007387 */ /* 0x000fe80000100a00 */
[----:B------:R0:W-:Y:S04]  /*5c8d0*/  STL.64 [R1+0x1a8], R10 ;  /* 0x0001a80a01007387 */ /* 0x0001e80000100a00 */
[----:B0-----:R-:W4:Y:S04]  /*5c8e0*/  LDL.LU.64 R10, [R1+0x4ee0] ;  /* 0x004ee000010a7983 */ /* 0x001f280000300a00 */
[----:B------:R-:W4:Y:S02]  /*5c8f0*/  LDL.LU.64 R8, [R1+0x4ed8] ;  /* 0x004ed80001087983 */ /* 0x000f240000300a00 */
[----:B----4-:R-:W-:Y:S02]  /*5c900*/  HMMA.16816.F32 R16, R16, R2, R8 ;  /* 0x000000021010723c */ /* 0x010fe40000001808 */
[----:B------:R-:W4:Y:S04]  /*5c910*/  LDL.LU.64 R10, [R1+0x4ed0] ;  /* 0x004ed000010a7983 */ /* 0x000f280000300a00 */
[----:B------:R-:W3:-:S15]  /*5c920*/  LDL.LU.64 R8, [R1+0x4ec8] ;  /* 0x004ec80001087983 */ /* 0x000ede0000300a00 */
[----:B------:R-:W-:-:S02]  /*5c930*/  NOP ;  /* 0x0000000000007918 */ /* 0x000fc40000000000 */
[----:B------:R0:W-:Y:S04]  /*5c940*/  STL.64 [R1+0xf0], R16 ;  /* 0x0000f01001007387 */ /* 0x0001e80000100a00 */
[----:B------:R1:W-:Y:S04]  /*5c950*/  STL.64 [R1+0xf8], R18 ;  /* 0x0000f81201007387 */ /* 0x0003e80000100a00 */
[----:B0-----:R-:W5:Y:S04]  /*5c960*/  LDL.LU R16, [R1+0xbd4] ;  /* 0x000bd40001107983 */ /* 0x001f680000300800 */
[----:B------:R-:W2:Y:S04]  /*5c970*/  LDL.LU R17, [R1+0xbdc] ;  /* 0x000bdc0001117983 */ /* 0x000ea80000300800 */
[----:B-1----:R-:W4:Y:S04]  /*5c980*/  LDL.LU R18, [R1+0xbe4] ;  /* 0x000be40001127983 */ /* 0x002f280000300800 */
[----:B------:R-:W3:Y:S01]  /*5c990*/  LDL.LU R19, [R1+0xbec] ;  /* 0x000bec0001137983 */ /* 0x000ee20000300800 */
[----:B------:R-:W-:-:S02]  /*5c9a0*/  F2FP.F16.E4M3.UNPACK_B R12, R12 ;  /* 0x0000000cff0c723e */ /* 0x000fc400020006ff */
[----:B------:R-:W-:Y:S01]  /*5c9b0*/  F2FP.F16.E4M3.UNPACK_B R13, R13 ;  /* 0x0000000dff0d723e */ /* 0x000fe200020006ff */
[----:B-----5:R-:W-:Y:S02]  /*5c9c0*/  IMAD R16, R16, 0x100, R26 ;  /* 0x0000010010107824 */ /* 0x020fe400078e021a */
[----:B--2---:R-:W-:Y:S01]  /*5c9d0*/  IMAD R17, R17, 0x100, R27 ;  /* 0x0000010011117824 */ /* 0x004fe200078e021b */
[----:B------:R-:W3:Y:S04]  /*5c9e0*/  LDL.LU R26, [R1+0x4ec4] ;  /* 0x004ec400011a7983 */ /* 0x000ee80000300800 */
[----:B------:R-:W3:Y:S01]  /*5c9f0*/  LDL.LU R27, [R1+0x4ec0] ;  /* 0x004ec000011b7983 */ /* 0x000ee20000300800 */
[----:B------:R-:W-:Y:S02]  /*5ca00*/  F2FP.F16.E4M3.UNPACK_B R14, R14 ;  /* 0x0000000eff0e723e */ /* 0x000fe400020006ff */
[----:B------:R-:W-:Y:S01]  /*5ca10*/  F2FP.F16.E4M3.UNPACK_B R15, R15 ;  /* 0x0000000fff0f723e */ /* 0x000fe200020006ff */
[----:B----4-:R-:W-:-:S06]  /*5ca20*/  IMAD R18, R18, 0x100, R7 ;  /* 0x0000010012127824 */ /* 0x010fcc00078e0207 */
[----:B---3--:R-:W-:-:S15]  /*5ca30*/  HMMA.16816.F32 R24, R12, R8, R24 ;  /* 0x000000080c18723c */ /* 0x008fde0000001818 */
[----:B------:R-:W-:-:S08]  /*5ca40*/  NOP ;  /* 0x0000000000007918 */ /* 0x000fd00000000000 */
[----:B------:R0:W-:Y:S04]  /*5ca50*/  STL.64 [R1+0x80], R24 ;  /* 0x0000801801007387 */ /* 0x0001e80000100a00 */
[----:B------:R1:W-:Y:S04]  /*5ca60*/  STL.64 [R1+0x88], R26 ;  /* 0x0000881a01007387 */ /* 0x0003e80000100a00 */
[----:B0-----:R-:W2:Y:S04]  /*5ca70*/  LDL.LU R24, [R1+0xbf8] ;  /* 0x000bf80001187983 */ /* 0x001ea80000300800 */
[----:B------:R-:W2:Y:S04]  /*5ca80*/  LDL.LU R25, [R1+0xbf4] ;  /* 0x000bf40001197983 */ /* 0x000ea80000300800 */
[----:B-1----:R-:W3:Y:S04]  /*5ca90*/  LDL.LU R26, [R1+0xc00] ;  /* 0x000c0000011a7983 */ /* 0x002ee80000300800 */
[----:B------:R-:W3:Y:S04]  /*5caa0*/  LDL.LU R27, [R1+0xbfc] ;  /* 0x000bfc00011b7983 */ /* 0x000ee80000300800 */
[----:B------:R-:W4:Y:S01]  /*5cab0*/  LDL.LU R7, [R1+0x4ebc] ;  /* 0x004ebc0001077983 */ /* 0x000f220000300800 */
[----:B------:R-:W-:-:S03]  /*5cac0*/  IMAD R19, R19, 0x100, R29 ;  /* 0x0000010013137824 */ /* 0x000fc600078e021d */
[----:B------:R-:W5:Y:S01]  /*5cad0*/  LDL.LU R29, [R1+0x4eb8] ;  /* 0x004eb800011d7983 */ /* 0x000f620000300800 */
        /* <DEDUP_REMOVED lines=19> */
[----:B------:R-:W2:Y:S04]  /*5cc10*/  LDL.LU R13, [R1+0x134] ;  /* 0x00013400010d7983 */ /* 0x000ea80000300800 */
[----:B-1----:R-:W2:Y:S04]  /*5cc20*/  LDL.LU R14, [R1+0x138] ;  /* 0x00013800010e7983 */ /* 0x002ea80000300800 */
[----:B------:R-:W2:Y:S01]  /*5cc30*/  LDL.LU R15, [R1+0x13c] ;  /* 0x00013c00010f7983 */ /* 0x000ea20000300800 */
[----:B------:R-:W-:-:S02]  /*5cc40*/  F2FP.F16.E4M3.UNPACK_B R16, R16 ;  /* 0x00000010ff10723e */ /* 0x000fc400020006ff */
[----:B------:R-:W-:Y:S02]  /*5cc50*/  F2FP.F16.E4M3.UNPACK_B R17, R17 ;  /* 0x00000011ff11723e */ /* 0x000fe400020006ff */
[----:B------:R-:W-:Y:S02]  /*5cc60*/  F2FP.F16.E4M3.UNPACK_B R18, R18 ;  /* 0x00000012ff12723e */ /* 0x000fe400020006ff */
[----:B------:R-:W-:Y:S01]  /*5cc70*/  F2FP.F16.E4M3.UNPACK_B R19, R19 ;  /* 0x00000013ff13723e */ /* 0x000fe200020006ff */
[----:B------:R-:W-:Y:S04]  /*5cc80*/  STL [R1+0x4e64], R8 ;  /* 0x004e640801007387 */ /* 0x000fe80000100800 */
[----:B------:R-:W-:Y:S02]  /*5cc90*/  STL [R1+0x4e60], R9 ;  /* 0x004e600901007387 */ /* 0x000fe40000100800 */
[C---:B----4-:R-:W-:Y:S06]  /*5cca0*/  HMMA.16816.F32 R20, R16.reuse, R6, R20 ;  /* 0x000000061014723c */ /* 0x050fec0000001814 */
[----:B--2---:R-:W-:-:S15]  /*5ccb0*/  HMMA.16816.F32 R12, R16, R8, R12 ;  /* 0x00000008100c723c */ /* 0x004fde000000180c */
[----:B------:R-:W-:-:S08]  /*5ccc0*/  NOP ;  /* 0x0000000000007918 */ /* 0x000fd00000000000 */
[----:B------:R-:W-:Y:S04]  /*5ccd0*/  STL.64 [R1+0x60], R12 ;  /* 0x0000600c01007387 */ /* 0x000fe80000100a00 */
[----:B------:R-:W-:Y:S04]  /*5cce0*/  STL.64 [R1+0x68], R14 ;  /* 0x0000680e01007387 */ /* 0x000fe80000100a00 */
[----:B------:R-:W-:Y:S04]  /*5ccf0*/  STL.64 [R1+0x50], R20 ;  /* 0x0000501401007387 */ /* 0x000fe80000100a00 */
[----:B------:R0:W-:Y:S04]  /*5cd00*/  STL.64 [R1+0x58], R22 ;  /* 0x0000581601007387 */ /* 0x0001e80000100a00 */
[----:B0-----:R-:W2:Y:S04]  /*5cd10*/  LDL.LU.64 R22, [R1+0x4e80] ;  /* 0x004e800001167983 */ /* 0x001ea80000300a00 */
[----:B------:R-:W2:Y:S04]  /*5cd20*/  LDL.LU.64 R20, [R1+0x4e78] ;  /* 0x004e780001147983 */ /* 0x000ea80000300a00 */
[----:B------:R-:W-:Y:S04]  /*5cd30*/  STL [R1+0x4e4c], R6 ;  /* 0x004e4c0601007387 */ /* 0x000fe80000100800 */
[----:B------:R-:W-:Y:S01]  /*5cd40*/  STL [R1+0x4e48], R7 ;  /* 0x004e480701007387 */ /* 0x000fe20000100800 */
[----:B------:R-:W-:-:S03]  /*5cd50*/  IMAD R14, R10, 0x100, R11 ;  /* 0x000001000a0e7824 */ /* 0x000fc600078e020b */
[----:B------:R-:W4:Y:S01]  /*5cd60*/  LDL.LU R11, [R1+0xc44] ;  /* 0x000c4400010b7983 */ /* 0x000f220000300800 */
[----:B------:R-:W-:Y:S02]  /*5cd70*/  IMAD R15, R28, 0x100, R0 ;  /* 0x000001001c0f7824 */ /* 0x000fe400078e0200 */
[----:B------:R-:W-:Y:S02]  /*5cd80*/  IMAD R12, R25, 0x100, R24 ;  /* 0x00000100190c7824 */ /* 0x000fe400078e0218 */
[----:B---3--:R-:W-:Y:S01]  /*5cd90*/  IMAD R13, R27, 0x100, R26 ;  /* 0x000001001b0d7824 */ /* 0x008fe200078e021a */
[----:B--2---:R-:W-:Y:S01]  /*5cda0*/  HMMA.16816.F32 R20, R16, R4, R20 ;  /* 0x000000041014723c */ /* 0x004fe20000001814 */
[----:B----4-:R0:W-:-:S15]  /*5cdb0*/  STL [R1+0x4e00], R11 ;  /* 0x004e000b01007387 */ /* 0x0101de0000100800 */
[----:B------:R-:W-:-:S07]  /*5cdc0*/  NOP ;  /* 0x0000000000007918 */ /* 0x000fce0000000000 */
[----:B------:R-:W-:Y:S04]  /*5cdd0*/  STL.64 [R1+0xc0], R20 ;  /* 0x0000c01401007387 */ /* 0x000fe80000100a00 */
[----:B------:R-:W-:Y:S04]  /*5cde0*/  STL.64 [R1+0xc8], R22 ;  /* 0x0000c81601007387 */ /* 0x000fe80000100a00 */
[----:B------:R-:W2:Y:S04]  /*5cdf0*/  LDL.LU R10, [R1+0xc50] ;  /* 0x000c5000010a7983 */ /* 0x000ea80000300800 */
[----:B------:R-:W2:Y:S04]  /*5ce00*/  LDL.LU R0, [R1+0xc4c] ;  /* 0x000c4c0001007983 */ /* 0x000ea80000300800 */
[----:B------:R-:W3:Y:S04]  /*5ce10*/  LDL.LU R24, [R1+0x230] ;  /* 0x0002300001187983 */ /* 0x000ee80000300800 */
[----:B------:R-:W3:Y:S04]  /*5ce20*/  LDL.LU R25, [R1+0x234] ;  /* 0x0002340001197983 */ /* 0x000ee80000300800 */
[----:B------:R-:W4:Y:S04]  /*5ce30*/  LDL.LU R26, [R1+0x238] ;  /* 0x00023800011a7983 */ /* 0x000f280000300800 */
[----:B------:R-:W4:Y:S04]  /*5ce40*/  LDL.LU R27, [R1+0x23c] ;  /* 0x00023c00011b7983 */ /* 0x000f280000300800 */
[----:B0-----:R-:W2:Y:S04]  /*5ce50*/  LDL.LU R11, [R1+0xc38] ;  /* 0x000c3800010b7983 */ /* 0x001ea80000300800 */
[----:B----4-:R-:W-:Y:S04]  /*5ce60*/  STL.64 [R1+0x4df8], R26 ;  /* 0x004df81a01007387 */ /* 0x010fe80000100a00 */
[----:B---3--:R0:W-:Y:S04]  /*5ce70*/  STL.64 [R1+0x4df0], R24 ;  /* 0x004df01801007387 */ /* 0x0081e80000100a00 */
[----:B0-----:R-:W3:Y:S04]  /*5ce80*/  LDL.LU R24, [R1+0x210] ;  /* 0x0002100001187983 */ /* 0x001ee80000300800 */
[----:B------:R-:W3:Y:S04]  /*5ce90*/  LDL.LU R25, [R1+0x214] ;  /* 0x0002140001197983 */ /* 0x000ee80000300800 */
[----:B------:R-:W4:Y:S04]  /*5cea0*/  LDL.LU R26, [R1+0x218] ;  /* 0x00021800011a7983 */ /* 0x000f280000300800 */
[----:B------:R-:W4:Y:S04]  /*5ceb0*/  LDL.LU R27, [R1+0x21c] ;  /* 0x00021c00011b7983 */ /* 0x000f280000300800 */
[----:B----4-:R-:W-:Y:S04]  /*5cec0*/  STL.64 [R1+0x4e10], R26 ;  /* 0x004e101a01007387 */ /* 0x010fe80000100a00 */
[----:B---3--:R0:W-:Y:S04]  /*5ced0*/  STL.64 [R1+0x4e08], R24 ;  /* 0x004e081801007387 */ /* 0x0081e80000100a00 */
[----:B0-----:R-:W3:Y:S04]  /*5cee0*/  LDL.LU R24, [R1+0x200] ;  /* 0x0002000001187983 */ /* 0x001ee80000300800 */
[----:B------:R-:W3:Y:S04]  /*5cef0*/  LDL.LU R25, [R1+0x204] ;  /* 0x0002040001197983 */ /* 0x000ee80000300800 */
[----:B------:R-:W4:Y:S04]  /*5cf00*/  LDL.LU R26, [R1+0x208] ;  /* 0x00020800011a7983 */ /* 0x000f280000300800 */
[----:B------:R-:W4:Y:S04]  /*5cf10*/  LDL.LU R27, [R1+0x20c] ;  /* 0x00020c00011b7983 */ /* 0x000f280000300800 */
[----:B------:R-:W5:Y:S04]  /*5cf20*/  LDL.LU R6, [R1+0xc28] ;  /* 0x000c280001067983 */ /* 0x000f680000300800 */
[----:B------:R-:W5:Y:S04]  /*5cf30*/  LDL.LU R7, [R1+0xc30] ;  /* 0x000c300001077983 */ /* 0x000f680000300800 */
        /* <DEDUP_REMOVED lines=10> */
[----:B------:R-:W2:Y:S04]  /*5cfe0*/  LDL.LU R6, [R1+0x158] ;  /* 0x0001580001067983 */ /* 0x000ea80000300800 */
[----:B------:R-:W2:Y:S04]  /*5cff0*/  LDL.LU R7, [R1+0x15c] ;  /* 0x00015c0001077983 */ /* 0x000ea80000300800 */
[----:B------:R-:W5:Y:S04]  /*5d000*/  LDL.LU R8, [R1+0xc18] ;  /* 0x000c180001087983 */ /* 0x000f680000300800 */
[----:B------:R-:W5:Y:S04]  /*5d010*/  LDL.LU R9, [R1+0xc20] ;  /* 0x000c200001097983 */ /* 0x000f680000300800 */
        /* <DEDUP_REMOVED lines=11> */
[----:B------:R-:W4:Y:S01]  /*5d0d0*/  LDL.LU R27, [R1+0x1fc] ;  /* 0x0001fc00011b7983 */ /* 0x000f220000300800 */
[----:B--2---:R-:W-:Y:S01]  /*5d0e0*/  HMMA.16816.F32 R16, R16, R2, R4 ;  /* 0x000000021010723c */ /* 0x004fe20000001804 */
[----:B------:R-:W-:-:S02]  /*5d0f0*/  IMAD.MOV.U32 R23, RZ, RZ, R29 ;  /* 0x000000ffff177224 */ /* 0x000fc400078e001d */
[----:B----4-:R-:W-:Y:S04]  /*5d100*/  STL.64 [R1+0x4e40], R26 ;  /* 0x004e401a01007387 */ /* 0x010fe80000100a00 */
[----:B---3--:R0:W-:Y:S04]  /*5d110*/  STL.64 [R1+0x4e38], R24 ;  /* 0x004e381801007387 */ /* 0x0081e80000100a00 */
[----:B0-----:R-:W2:Y:S04]  /*5d120*/  LDL.LU R24, [R1+0x190] ;  /* 0x0001900001187983 */ /* 0x001ea80000300800 */
[----:B------:R-:W2:Y:S04]  /*5d130*/  LDL.LU R25, [R1+0x194] ;  /* 0x0001940001197983 */ /* 0x000ea80000300800 */
[----:B------:R-:W2:Y:S04]  /*5d140*/  LDL.LU R26, [R1+0x198] ;  /* 0x00019800011a7983 */ /* 0x000ea80000300800 */
[----:B------:R-:W2:Y:S04]  /*5d150*/  LDL.LU R27, [R1+0x19c] ;  /* 0x00019c00011b7983 */ /* 0x000ea80000300800 */
[----:B------:R-:W3:Y:S04]  /*5d160*/  LDL.LU R20, [R1+0x220] ;  /* 0x0002200001147983 */ /* 0x000ee80000300800 */
[----:B------:R-:W3:Y:S04]  /*5d170*/  LDL.LU R21, [R1+0x224] ;  /* 0x0002240001157983 */ /* 0x000ee80000300800 */
[----:B------:R-:W3:Y:S04]  /*5d180*/  LDL.LU R22, [R1+0x228] ;  /* 0x0002280001167983 */ /* 0x000ee80000300800 */
[----:B------:R-:W4:Y:S04]  /*5d190*/  LDL.LU R28, [R1+0xc58] ;  /* 0x000c5800011c7983 */ /* 0x000f280000300800 */
[----:B------:R-:W4:Y:S04]  /*5d1a0*/  LDL.LU R29, [R1+0xc54] ;  /* 0x000c5400011d7983 */ /* 0x000f280000300800 */
[----:B------:R-:W2:Y:S04]  /*5d1b0*/  LDL.LU.64 R6, [R1+0x4e70] ;  /* 0x004e700001067983 */ /* 0x000ea80000300a00 */
[----:B------:R-:W2:Y:S04]  /*5d1c0*/  LDL.LU.64 R4, [R1+0x4e68] ;  /* 0x004e680001047983 */ /* 0x000ea80000300a00 */
[----:B------:R0:W-:Y:S04]  /*5d1d0*/  STL.64 [R1+0x40], R16 ;  /* 0x0000401001007387 */ /* 0x0001e80000100a00 */
[----:B------:R1:W-:Y:S04]  /*5d1e0*/  STL.64 [R1+0x48], R18 ;  /* 0x0000481201007387 */ /* 0x0003e80000100a00 */
[----:B0-----:R-:W5:Y:S04]  /*5d1f0*/  LDL.LU R16, [R1+0xc14] ;  /* 0x000c140001107983 */ /* 0x001f680000300800 */
[----:B------:R-:W3:Y:S04]  /*5d200*/  LDL.LU R17, [R1+0xc1c] ;  /* 0x000c1c0001117983 */ /* 0x000ee80000300800 */
[----:B-1----:R-:W4:Y:S04]  /*5d210*/  LDL.LU R18, [R1+0xc24] ;  /* 0x000c240001127983 */ /* 0x002f280000300800 */
[----:B------:R-:W4:Y:S01]  /*5d220*/  LDL.LU R19, [R1+0xc2c] ;  /* 0x000c2c0001137983 */ /* 0x000f220000300800 */
[----:B------:R-:W-:-:S02]  /*5d230*/  F2FP.F16.E4M3.UNPACK_B R12, R12 ;  /* 0x0000000cff0c723e */ /* 0x000fc400020006ff */
[----:B------:R-:W-:Y:S01]  /*5d240*/  F2FP.F16.E4M3.UNPACK_B R13, R13 ;  /* 0x0000000dff0d723e */ /* 0x000fe200020006ff */
[----:B-----5:R-:W-:Y:S02]  /*5d250*/  IMAD R16, R16, 0x100, R8 ;  /* 0x0000010010107824 */ /* 0x020fe400078e0208 */
[----:B---3--:R-:W-:Y:S01]  /*5d260*/  IMAD R17, R17, 0x100, R9 ;  /* 0x0000010011117824 */ /* 0x008fe200078e0209 */
[----:B------:R-:W2:Y:S04]  /*5d270*/  LDL.LU R8, [R1+0x4e64] ;  /* 0x004e640001087983 */ /* 0x000ea80000300800 */
[----:B------:R-:W2:Y:S01]  /*5d280*/  LDL.LU R9, [R1+0x4e60] ;  /* 0x004e600001097983 */ /* 0x000ea20000300800 */
[----:B------:R-:W-:Y:S02]  /*5d290*/  F2FP.F16.E4M3.UNPACK_B R14, R14 ;  /* 0x0000000eff0e723e */ /* 0x000fe400020006ff */
[----:B------:R-:W-:-:S07]  /*5d2a0*/  F2FP.F16.E4M3.UNPACK_B R15, R15 ;  /* 0x0000000fff0f723e */ /* 0x000fce00020006ff */
[----:B--2---:R-:W-:-:S15]  /*5d2b0*/  HMMA.16816.F32 R4, R12, R8, R4 ;  /* 0x000000080c04723c */ /* 0x004fde0000001804 */
[----:B------:R-:W-:-:S08]  /*5d2c0*/  NOP ;  /* 0x0000000000007918 */ /* 0x000fd00000000000 */
[----:B------:R-:W-:Y:S04]  /*5d2d0*/  STL.64 [R1+0x30], R4 ;  /* 0x0000300401007387 */ /* 0x000fe80000100a00 */
[----:B------:R0:W-:Y:S04]  /*5d2e0*/  STL.64 [R1+0x38], R6 ;  /* 0x0000380601007387 */ /* 0x0001e80000100a00 */
[----:B0-----:R-:W4:Y:S04]  /*5d2f0*/  LDL.LU.64 R6, [R1+0x4e58] ;  /* 0x004e580001067983 */ /* 0x001f280000300a00 */
[----:B------:R-:W2:Y:S01]  /*5d300*/  LDL.LU.64 R4, [R1+0x4e50] ;  /* 0x004e500001047983 */ /* 0x000ea20000300a00 */
[----:B----4-:R-:W-:-:S02]  /*5d310*/  IMAD R18, R18, 0x100, R6 ;  /* 0x0000010012127824 */ /* 0x010fc400078e0206 */
[----:B------:R-:W-:Y:S01]  /*5d320*/  IMAD R19, R19, 0x100, R7 ;  /* 0x0000010013137824 */ /* 0x000fe200078e0207 */
[----:B------:R-:W3:Y:S04]  /*5d330*/  LDL.LU R6, [R1+0x4e4c] ;  /* 0x004e4c0001067983 */ /* 0x000ee80000300800 */
[----:B------:R-:W3:Y:S02]  /*5d340*/  LDL.LU R7, [R1+0x4e48] ;  /* 0x004e480001077983 */ /* 0x000ee40000300800 */
[----:B---3--:R-:W-:-:S15]  /*5d350*/  HMMA.16816.F32 R24, R12, R6, R24 ;  /* 0x000000060c18723c */ /* 0x008fde0000001818 */
        /* <DEDUP_REMOVED lines=21> */
[----:B0-----:R-:W3:Y:S04]  /*5d4b0*/  LDL.LU R12, [R1+0xc34] ;  /* 0x000c3400010c7983 */ /* 0x001ee80000300800 */
[----:B------:R-:W4:Y:S04]  /*5d4c0*/  LDL.LU R13, [R1+0xc40] ;  /* 0x000c4000010d7983 */ /* 0x000f280000300800 */
[----:B-1----:R-:W4:Y:S04]  /*5d4d0*/  LDL.LU R14, [R1+0xc3c] ;  /* 0x000c3c00010e7983 */ /* 0x002f280000300800 */
[----:B------:R-:W5:Y:S01]  /*5d4e0*/  LDL.LU R15, [R1+0xc48] ;  /* 0x000c4800010f7983 */ /* 0x000f620000300800 */
[----:B--2---:R-:W-:-:S15]  /*5d4f0*/  HMMA.16816.F32 R24, R16, R8, R24 ;  /* 0x000000081018723c */ /* 0x004fde0000001818 */
[----:B------:R-:W-:-:S08]  /*5d500*/  NOP ;  /* 0x0000000000007918 */ /* 0x000fd00000000000 */
[----:B------:R-:W-:Y:S04]  /*5d510*/  STL.64 [R1+0x10], R24 ;  /* 0x0000101801007387 */ /* 0x000fe80000100a00 */
[----:B------:R0:W-:Y:S04]  /*5d520*/  STL.64 [R1+0x18], R26 ;  /* 0x0000181a01007387 */ /* 0x0001e80000100a00 */
[----:B0-----:R-:W2:Y:S04]  /*5d530*/  LDL.LU.64 R26, [R1+0x4e10] ;  /* 0x004e1000011a7983 */ /* 0x001ea80000300a00 */
[----:B------:R-:W2:Y:S01]  /*5d540*/  LDL.LU.64 R24, [R1+0x4e08] ;  /* 0x004e080001187983 */ /* 0x000ea20000300a00 */
[----:B---3--:R-:W-:-:S03]  /*5d550*/  IMAD R12, R12, 0x100, R11 ;  /* 0x000001000c0c7824 */ /* 0x008fc600078e020b */
[----:B------:R-:W5:Y:S01]  /*5d560*/  LDL.LU R11, [R1+0x4e00] ;  /* 0x004e0000010b7983 */ /* 0x000f620000300800 */
[----:B--2---:R-:W-:-:S15]  /*5d570*/  HMMA.16816.F32 R24, R16, R6, R24 ;  /* 0x000000061018723c */ /* 0x004fde0000001818 */
[----:B------:R-:W-:-:S08]  /*5d580*/  NOP ;  /* 0x0000000000007918 */ /* 0x000fd00000000000 */
[----:B------:R-:W-:Y:S04]  /*5d590*/  STL.64 [R1], R24 ;  /* 0x0000001801007387 */ /* 0x000fe80000100a00 */
[----:B------:R0:W-:Y:S04]  /*5d5a0*/  STL.64 [R1+0x8], R26 ;  /* 0x0000081a01007387 */ /* 0x0001e80000100a00 */
[----:B0-----:R-:W2:Y:S04]  /*5d5b0*/  LDL.LU.64 R26, [R1+0x4df8] ;  /* 0x004df800011a7983 */ /* 0x001ea80000300a00 */
[----:B------:R-:W2:Y:S04]  /*5d5c0*/  LDL.LU.64 R24, [R1+0x4df0] ;  /* 0x004df00001187983 */ /* 0x000ea80000300a00 */
[----:B------:R-:W-:Y:S04]  /*5d5d0*/  STL [R1+0x4dec], R6 ;  /* 0x004dec0601007387 */ /* 0x000fe80000100800 */
[----:B------:R-:W-:Y:S01]  /*5d5e0*/  STL [R1+0x4de8], R7 ;  /* 0x004de80701007387 */ /* 0x000fe20000100800 */
[----:B----4-:R-:W-:-:S02]  /*5d5f0*/  IMAD R13, R14, 0x100, R13 ;  /* 0x000001000e0d7824 */ /* 0x010fc400078e020d */
[----:B-----5:R-:W-:Y:S01]  /*5d600*/  IMAD R14, R11, 0x100, R15 ;  /* 0x000001000b0e7824 */ /* 0x020fe200078e020f */
[----:B--2---:R-:W-:-:S15]  /*5d610*/  HMMA.16816.F32 R24, R16, R4, R24 ;  /* 0x000000041018723c */ /* 0x004fde0000001818 */
[----:B------:R-:W-:-:S08]  /*5d620*/  NOP ;  /* 0x0000000000007918 */ /* 0x000fd00000000000 */
[----:B------:R-:W-:Y:S04]  /*5d630*/  STL.64 [R1+0x90], R24 ;  /* 0x0000901801007387 */ /* 0x000fe80000100a00 */
[----:B------:R0:W-:Y:S02]  /*5d640*/  STL.64 [R1+0x98], R26 ;  /* 0x0000981a01007387 */ /* 0x0001e40000100a00 */
[----:B0-----:R-:W-:Y:S07]  /*5d650*/  HMMA.16816.F32 R24, R16, R2, R20 ;  /* 0x000000021018723c */ /* 0x001fee0000001814 */
[----:B------:R-:W-:-:S15]  /*5d660*/  IMAD R16, R29, 0x100, R28 ;  /* 0x000001001d107824 */ /* 0x000fde00078e021c */
[----:B------:R-:W-:-:S01]  /*5d670*/  NOP ;  /* 0x0000000000007918 */ /* 0x000fc20000000000 */
[----:B------:R-:W-:Y:S04]  /*5d680*/  STL.64 [R1+0x49f0], R26 ;  /* 0x0049f01a01007387 */ /* 0x000fe80000100a00 */
[----:B------:R0:W-:Y:S04]  /*5d690*/  STL.64 [R1+0x49e8], R24 ;  /* 0x0049e81801007387 */ /* 0x0001e80000100a00 */
[----:B------:R-:W2:Y:S04]  /*5d6a0*/  LDL.LU R11, [R1+0xc90] ;  /* 0x000c9000010b7983 */ /* 0x000ea80000300800 */
[----:B------:R-:W2:Y:S04]  /*5d6b0*/  LDL.LU R29, [R1+0xc8c] ;  /* 0x000c8c00011d7983 */ /* 0x000ea80000300800 */
[----:B0-----:R-:W3:Y:S04]  /*5d6c0*/  LDL.LU R24, [R1+0x340] ;  /* 0x0003400001187983 */ /* 0x001ee80000300800 */
[----:B------:R-:W3:Y:S04]  /*5d6d0*/  LDL.LU R25, [R1+0x344] ;  /* 0x0003440001197983 */ /* 0x000ee80000300800 */
[----:B------:R-:W4:Y:S04]  /*5d6e0*/  LDL.LU R26, [R1+0x348] ;  /* 0x00034800011a7983 */ /* 0x000f280000300800 */
[----:B------:R-:W4:Y:S04]  /*5d6f0*/  LDL.LU R27, [R1+0x34c] ;  /* 0x00034c00011b7983 */ /* 0x000f280000300800 */
[----:B------:R-:W5:Y:S01]  /*5d700*/  LDL.LU R28, [R1+0xc78] ;  /* 0x000c7800011c7983 */ /* 0x000f620000300800 */
[----:B------:R-:W-:-:S03]  /*5d710*/  IMAD R15, R0, 0x100, R10 ;  /* 0x00000100000f7824 */ /* 0x000fc600078e020a */
[----:B----4-:R-:W-:Y:S04]  /*5d720*/  STL.64 [R1+0x4d98], R26 ;  /* 0x004d981a01007387 */ /* 0x010fe80000100a00 */
[----:B---3--:R0:W-:Y:S04]  /*5d730*/  STL.64 [R1+0x4d90], R24 ;  /* 0x004d901801007387 */ /* 0x0081e80000100a00 */
[----:B0-----:R-:W3:Y:S04]  /*5d740*/  LDL.LU R24, [R1+0x310] ;  /* 0x0003100001187983 */ /* 0x001ee80000300800 */
[----:B------:R-:W3:Y:S04]  /*5d750*/  LDL.LU R25, [R1+0x314] ;  /* 0x0003140001197983 */ /* 0x000ee80000300800 */
[----:B------:R-:W4:Y:S04]  /*5d760*/  LDL.LU R26, [R1+0x318] ;  /* 0x00031800011a7983 */ /* 0x000f280000300800 */
[----:B------:R-:W4:Y:S04]  /*5d770*/  LDL.LU R27, [R1+0x31c] ;  /* 0x00031c00011b7983 */ /* 0x000f280000300800 */
[----:B------:R-:W2:Y:S04]  /*5d780*/  LDL.LU R10, [R1+0xc60] ;  /* 0x000c6000010a7983 */ /* 0x000ea80000300800 */
[----:B------:R-:W2:Y:S04]  /*5d790*/  LDL.LU R0, [R1+0xc5c] ;  /* 0x000c5c0001007983 */ /* 0x000ea80000300800 */
[----:B------:R-:W5:Y:S04]  /*5d7a0*/  LDL.LU R20, [R1+0x240] ;  /* 0x0002400001147983 */ /* 0x000f680000300800 */
[----:B------:R-:W5:Y:S04]  /*5d7b0*/  LDL.LU R21, [R1+0x244] ;  /* 0x0002440001157983 */ /* 0x000f680000300800 */
        /* <DEDUP_REMOVED lines=10> */
[----:B------:R-:W2:Y:S04]  /*5d860*/  LDL.LU R7, [R1+0xc70] ;  /* 0x000c700001077983 */ /* 0x000ea80000300800 */
[----:B------:R-:W2:Y:S04]  /*5d870*/  LDL.LU R19, [R1+0xc6c] ;  /* 0x000c6c0001137983 */ /* 0x000ea80000300800 */
[----:B----4-:R-:W-:Y:S04]  /*5d880*/  STL.64 [R1+0x4dc0], R26 ;  /* 0x004dc01a01007387 */ /* 0x010fe80000100a00 */
[----:B---3--:R0:W-:Y:S04]  /*5d890*/  STL.64 [R1+0x4db8], R24 ;  /* 0x004db81801007387 */ /* 0x0081e80000100a00 */
[----:B0-----:R-:W3:Y:S04]  /*5d8a0*/  LDL.LU R24, [R1+0x290] ;  /* 0x0002900001187983 */ /* 0x001ee80000300800 */
[----:B------:R-:W3:Y:S04]  /*5d8b0*/  LDL.LU R25, [R1+0x294] ;  /* 0x0002940001197983 */ /* 0x000ee80000300800 */
[----:B------:R-:W4:Y:S04]  /*5d8c0*/  LDL.LU R26, [R1+0x298] ;  /* 0x00029800011a7983 */ /* 0x000f280000300800 */
[----:B------:R-:W4:Y:S01]  /*5d8d0*/  LDL.LU R27, [R1+0x29c] ;  /* 0x00029c00011b7983 */ /* 0x000f220000300800 */
[----:B------:R-:W-:-:S02]  /*5d8e0*/  F2FP.F16.E4M3.UNPACK_B R12, R12 ;  /* 0x0000000cff0c723e */ /* 0x000fc400020006ff */
[----:B------:R-:W-:Y:S02]  /*5d8f0*/  F2FP.F16.E4M3.UNPACK_B R13, R13 ;  /* 0x0000000dff0d723e */ /* 0x000fe400020006ff */
[----:B------:R-:W-:Y:S02]  /*5d900*/  F2FP.F16.E4M3.UNPACK_B R14, R14 ;  /* 0x0000000eff0e723e */ /* 0x000fe400020006ff */
[----:B------:R-:W-:Y:S01]  /*5d910*/  F2FP.F16.E4M3.UNPACK_B R15, R15 ;  /* 0x0000000fff0f723e */ /* 0x000fe200020006ff */
[----:B----4-:R-:W-:Y:S04]  /*5d920*/  STL.64 [R1+0x4dd0], R26 ;  /* 0x004dd01a01007387 */ /* 0x010fe80000100a00 */
[----:B---3--:R0:W-:Y:S04]  /*5d930*/  STL.64 [R1+0x4dc8], R24 ;  /* 0x004dc81801007387 */ /* 0x0081e80000100a00 */
[----:B0-----:R-:W3:Y:S04]  /*5d940*/  LDL.LU R24, [R1+0x2a0] ;  /* 0x0002a00001187983 */ /* 0x001ee80000300800 */
[----:B------:R-:W3:Y:S04]  /*5d950*/  LDL.LU R25, [R1+0x2a4] ;  /* 0x0002a40001197983 */ /* 0x000ee80000300800 */
[----:B------:R-:W4:Y:S04]  /*5d960*/  LDL.LU R26, [R1+0x2a8] ;  /* 0x0002a800011a7983 */ /* 0x000f280000300800 */
[----:B------:R-:W4:Y:S01]  /*5d970*/  LDL.LU R27, [R1+0x2ac] ;  /* 0x0002ac00011b7983 */ /* 0x000f220000300800 */
[----:B-----5:R-:W-:Y:S01]  /*5d980*/  HMMA.16816.F32 R20, R12, R8, R20 ;  /* 0x000000080c14723c */ /* 0x020fe20000001814 */
[----:B--2---:R-:W-:-:S02]  /*5d990*/  IMAD R17, R0, 0x100, R10 ;  /* 0x0000010000117824 */ /* 0x004fc400078e020a */
[----:B------:R-:W-:Y:S02]  /*5d9a0*/  IMAD R18, R18, 0x100, R6 ;  /* 0x0000010012127824 */ /* 0x000fe400078e0206 */
[----:B------:R-:W-:Y:S01]  /*5d9b0*/  IMAD R19, R19, 0x100, R7 ;  /* 0x0000010013137824 */ /* 0x000fe200078e0207 */
        /* <DEDUP_REMOVED lines=8> */
[----:B------:R-:W-:Y:S04]  /*5da40*/  STL [R1+0x4a00], R21 ;  /* 0x004a001501007387 */ /* 0x000fe80000100800 */
[----:B------:R-:W-:Y:S04]  /*5da50*/  STL [R1+0x49fc], R22 ;  /* 0x0049fc1601007387 */ /* 0x000fe80000100800 */
[----:B------:R-:W-:Y:S04]  /*5da60*/  STL [R1+0x49f8], R23 ;  /* 0x0049f81701007387 */ /* 0x000fe80000100800 */
[----:B------:R0:W-:Y:S04]  /*5da70*/  STL [R1+0x4bc0], R20 ;  /* 0x004bc01401007387 */ /* 0x0001e80000100800 */
[----:B0-----:R-:W4:Y:S04]  /*5da80*/  LDL.LU R20, [R1+0x350] ;  /* 0x0003500001147983 */ /* 0x001f280000300800 */
[----:B------:R-:W4:Y:S04]  /*5da90*/  LDL.LU R21, [R1+0x354] ;  /* 0x0003540001157983 */ /* 0x000f280000300800 */
[----:B------:R-:W4:Y:S04]  /*5daa0*/  LDL.LU R22, [R1+0x358] ;  /* 0x0003580001167983 */ /* 0x000f280000300800 */
[----:B------:R-:W4:Y:S04]  /*5dab0*/  LDL.LU R23, [R1+0x35c] ;  /* 0x00035c0001177983 */ /* 0x000f280000300800 */
[----:B------:R-:W2:Y:S04]  /*5dac0*/  LDL.LU R6, [R1+0x4dec] ;  /* 0x004dec0001067983 */ /* 0x000ea80000300800 */
        /* <DEDUP_REMOVED lines=23> */
[----:B0-----:R-:W5:Y:S04]  /*5dc40*/  LDL.LU R12, [R1+0xc74] ;  /* 0x000c7400010c7983 */ /* 0x001f680000300800 */
[----:B------:R-:W3:Y:S04]  /*5dc50*/  LDL.LU R13, [R1+0xc7c] ;  /* 0x000c7c00010d7983 */ /* 0x000ee80000300800 */
[----:B-1----:R-:W3:Y:S04]  /*5dc60*/  LDL.LU R14, [R1+0xc88] ;  /* 0x000c8800010e7983 */ /* 0x002ee80000300800 */
[----:B------:R-:W3:Y:S01]  /*5dc70*/  LDL.LU R15, [R1+0xc84] ;  /* 0x000c8400010f7983 */ /* 0x000ee20000300800 */
        /* <DEDUP_REMOVED lines=14> */
[----:B----4-:R-:W-:Y:S03]  /*5dd60*/  HMMA.16816.F32 R20, R16, R4, R20 ;  /* 0x000000041014723c */ /* 0x010fe60000001814 */
[----:B------:R0:W-:Y:S04]  /*5dd70*/  STL [R1+0x4d7c], R6 ;  /* 0x004d7c0601007387 */ /* 0x0001e80000100800 */
[----:B0-----:R-:W4:Y:S04]  /*5dd80*/  LDL.LU R6, [R1+0xc80] ;  /* 0x000c800001067983 */ /* 0x001f280000300800 */
[----:B------:R-:W-:-:S12]  /*5dd90*/  STL [R1+0x4d78], R7 ;  /* 0x004d780701007387 */ /* 0x000fd80000100800 */
[----:B------:R-:W-:Y:S04]  /*5dda0*/  STL.64 [R1+0x190], R20 ;  /* 0x0001901401007387 */ /* 0x000fe80000100a00 */
[----:B------:R2:W-:Y:S01]  /*5ddb0*/  STL.64 [R1+0x198], R22 ;  /* 0x0001981601007387 */ /* 0x0005e20000100a00 */
[----:B---3--:R-:W-:Y:S02]  /*5ddc0*/  IMAD R14, R15, 0x100, R14 ;  /* 0x000001000f0e7824 */ /* 0x008fe400078e020e */
[----:B------:R-:W-:Y:S01]  /*5ddd0*/  IMAD R15, R29, 0x100, R11 ;  /* 0x000001001d0f7824 */ /* 0x000fe200078e020b */
[----:B--2---:R-:W-:-:S15]  /*5dde0*/  HMMA.16816.F32 R20, R16, R2, R24 ;  /* 0x000000021014723c */ /* 0x004fde0000001818 */
[----:B------:R-:W-:-:S09]  /*5ddf0*/  NOP ;  /* 0x0000000000007918 */ /* 0x000fd20000000000 */
[----:B------:R-:W-:Y:S01]  /*5de00*/  IMAD.MOV.U32 R29, RZ, RZ, R23 ;  /* 0x000000ffff1d7224 */ /* 0x000fe200078e0017 */
[----:B------:R-:W-:Y:S04]  /*5de10*/  STL.64 [R1+0x180], R20 ;  /* 0x0001801401007387 */ /* 0x000fe80000100a00 */
[----:B------:R-:W-:Y:S04]  /*5de20*/  STL [R1+0x188], R22 ;  /* 0x0001881601007387 */ /* 0x000fe80000100800 */
[----:B------:R0:W-:Y:S04]  /*5de30*/  STL [R1+0x4a18], R29 ;  /* 0x004a181d01007387 */ /* 0x0001e80000100800 */
[----:B0-----:R-:W2:Y:S01]  /*5de40*/  LDL.LU R29, [R1+0x52c] ;  /* 0x00052c00011d7983 */ /* 0x001ea20000300800 */
[----:B------:R-:W-:-:S03]  /*5de50*/  IMAD R16, R0, 0x100, R10 ;  /* 0x0000010000107824 */ /* 0x000fc600078e020a */
[----:B--2---:R-:W-:Y:S04]  /*5de60*/  STL [R1+0x4d1c], R29 ;  /* 0x004d1c1d01007387 */ /* 0x004fe80000100800 */
[----:B------:R-:W2:Y:S04]  /*5de70*/  LDL.LU R20, [R1+0x3e0] ;  /* 0x0003e00001147983 */ /* 0x000ea80000300800 */
[----:B------:R-:W2:Y:S04]  /*5de80*/  LDL.LU R21, [R1+0x3e4] ;  /* 0x0003e40001157983 */ /* 0x000ea80000300800 */
[----:B------:R-:W3:Y:S04]  /*5de90*/  LDL.LU R22, [R1+0x3e8] ;  /* 0x0003e80001167983 */ /* 0x000ee80000300800 */
[----:B------:R-:W4:Y:S04]  /*5dea0*/  LDL.LU R0, [R1+0xcb4] ;  /* 0x000cb40001007983 */ /* 0x000f280000300800 */
[----:B------:R-:W5:Y:S04]  /*5deb0*/  LDL.LU R10, [R1+0xcbc] ;  /* 0x000cbc00010a7983 */ /* 0x000f680000300800 */
[----:B-----5:R0:W-:Y:S04]  /*5dec0*/  STL [R1+0x4d34], R10 ;  /* 0x004d340a01007387 */ /* 0x0201e80000100800 */
[----:B0-----:R-:W5:Y:S04]  /*5ded0*/  LDL.LU R10, [R1+0xcb8] ;  /* 0x000cb800010a7983 */ /* 0x001f680000300800 */
[----:B------:R-:W2:Y:S01]  /*5dee0*/  LDL.LU R29, [R1+0xcd0] ;  /* 0x000cd000011d7983 */ /* 0x000ea20000300800 */
[----:B------:R-:W-:-:S03]  /*5def0*/  IMAD.MOV.U32 R23, RZ, RZ, R28 ;  /* 0x000000ffff177224 */ /* 0x000fc600078e001c */
        /* <DEDUP_REMOVED lines=9> */
[----:B------:R-:W5:Y:S01]  /*5df90*/  LDL.LU R23, [R1+0x38c] ;  /* 0x00038c0001177983 */ /* 0x000f620000300800 */
[----:B----4-:R-:W-:-:S03]  /*5dfa0*/  IMAD R13, R13, 0x100, R6 ;  /* 0x000001000d0d7824 */ /* 0x010fc600078e0206 */
[----:B-----5:R-:W-:Y:S04]  /*5dfb0*/  STL.64 [R1+0x4d28], R22 ;  /* 0x004d281601007387 */ /* 0x020fe80000100a00 */
[----:B---3--:R0:W-:Y:S04]  /*5dfc0*/  STL.64 [R1+0x4d20], R20 ;  /* 0x004d201401007387 */ /* 0x0081e80000100a00 */
[----:B0-----:R-:W3:Y:S04]  /*5dfd0*/  LDL.LU R20, [R1+0x390] ;  /* 0x0003900001147983 */ /* 0x001ee80000300800 */
[----:B------:R-:W3:Y:S04]  /*5dfe0*/  LDL.LU R21, [R1+0x394] ;  /* 0x0003940001157983 */ /* 0x000ee80000300800 */
[----:B------:R-:W4:Y:S04]  /*5dff0*/  LDL.LU R22, [R1+0x398] ;  /* 0x0003980001167983 */ /* 0x000f280000300800 */
[----:B------:R-:W4:Y:S04]  /*5e000*/  LDL.LU R23, [R1+0x39c] ;  /* 0x00039c0001177983 */ /* 0x000f280000300800 */
[----:B------:R-:W5:Y:S04]  /*5e010*/  LDL.LU R26, [R1+0xca0] ;  /* 0x000ca000011a7983 */ /* 0x000f680000300800 */
[----:B------:R-:W5:Y:S04]  /*5e020*/  LDL.LU R27, [R1+0xc9c] ;  /* 0x000c9c00011b7983 */ /* 0x000f680000300800 */
[----:B------:R-:W2:Y:S04]  /*5e030*/  LDL.LU R6, [R1+0xca8] ;  /* 0x000ca80001067983 */ /* 0x000ea80000300800 */
[----:B------:R-:W5:Y:S04]  /*5e040*/  LDL.LU R18, [R1+0xca4] ;  /* 0x000ca40001127983 */ /* 0x000f680000300800 */
[----:B------:R-:W2:Y:S04]  /*5e050*/  LDL.LU R7, [R1+0xcb0] ;  /* 0x000cb00001077983 */ /* 0x000ea80000300800 */
[----:B--2---:R-:W-:Y:S04]  /*5e060*/  STL.64 [R1+0x4d88], R6 ;  /* 0x004d880601007387 */ /* 0x004fe80000100a00 */
[----:B------:R0:W-:Y:S04]  /*5e070*/  STL.64 [R1+0x4d80], R4 ;  /* 0x004d800401007387 */ /* 0x0001e80000100a00 */
[----:B0-----:R-:W2:Y:S04]  /*5e080*/  LDL.LU R4, [R1+0x360] ;  /* 0x0003600001047983 */ /* 0x001ea80000300800 */
[----:B------:R-:W2:Y:S04]  /*5e090*/  LDL.LU R5, [R1+0x364] ;  /* 0x0003640001057983 */ /* 0x000ea80000300800 */
[----:B------:R-:W2:Y:S04]  /*5e0a0*/  LDL.LU R6, [R1+0x368] ;  /* 0x0003680001067983 */ /* 0x000ea80000300800 */
[----:B------:R-:W2:Y:S04]  /*5e0b0*/  LDL.LU R7, [R1+0x36c] ;  /* 0x00036c0001077983 */ /* 0x000ea80000300800 */
        /* <DEDUP_REMOVED lines=23> */
[----:B--2---:R-:W-:Y:S01]  /*5e230*/  HMMA.16816.F32 R4, R12, R8, R4 ;  /* 0x000000080c04723c */ /* 0x004fe20000001804 */
[----:B-----5:R-:W-:-:S02]  /*5e240*/  IMAD R17, R27, 0x100, R26 ;  /* 0x000001001b117824 */ /* 0x020fc400078e021a */
        /* <DEDUP_REMOVED lines=8> */
[----:B------:R-:W4:Y:S04]  /*5e2d0*/  LDL.LU R26, [R1+0x538] ;  /* 0x00053800011a7983 */ /* 0x000f280000300800 */
[----:B------:R-:W5:Y:S04]  /*5e2e0*/  LDL.LU R27, [R1+0x53c] ;  /* 0x00053c00011b7983 */ /* 0x000f680000300800 */
[----:B------:R-:W-:Y:S04]  /*5e2f0*/  STL.64 [R1+0x1f0], R4 ;  /* 0x0001f00401007387 */ /* 0x000fe80000100a00 */
[----:B------:R0:W-:Y:S04]  /*5e300*/  STL.64 [R1+0x1f8], R6 ;  /* 0x0001f80601007387 */ /* 0x0001e80000100a00 */
[----:B0-----:R-:W2:Y:S04]  /*5e310*/  LDL.LU.64 R6, [R1+0x4d88] ;  /* 0x004d880001067983 */ /* 0x001ea80000300a00 */
[----:B------:R-:W3:Y:S01]  /*5e320*/  LDL.LU.64 R4, [R1+0x4d80] ;  /* 0x004d800001047983 */ /* 0x000ee20000300a00 */
[----:B--2---:R-:W-:-:S02]  /*5e330*/  IMAD R18, R18, 0x100, R6 ;  /* 0x0000010012127824 */ /* 0x004fc400078e0206 */
[----:B------:R-:W-:Y:S01]  /*5e340*/  IMAD R19, R19, 0x100, R7 ;  /* 0x0000010013137824 */ /* 0x000fe200078e0207 */
[----:B------:R-:W2:Y:S04]  /*5e350*/  LDL.LU R6, [R1+0x4d7c] ;  /* 0x004d7c0001067983 */ /* 0x000ea80000300800 */
[----:B------:R-:W2:Y:S02]  /*5e360*/  LDL.LU R7, [R1+0x4d78] ;  /* 0x004d780001077983 */ /* 0x000ea40000300800 */
        /* <DEDUP_REMOVED lines=20> */
[----:B------:R-:W-:Y:S04]  /*5e4b0*/  STL.64 [R1+0x260], R12 ;  /* 0x0002600c01007387 */ /* 0x000fe80000100a00 */
[----:B------:R0:W-:Y:S04]  /*5e4c0*/  STL.64 [R1+0x268], R14 ;  /* 0x0002680e01007387 */ /* 0x0001e80000100a00 */
[----:B0-----:R-:W3:Y:S04]  /*5e4d0*/  LDL.LU R14, [R1+0xcc4] ;  /* 0x000cc400010e7983 */ /* 0x001ee80000300800 */
[----:B------:R-:W4:Y:S04]  /*5e4e0*/  LDL.LU R15, [R1+0xcd4] ;  /* 0x000cd400010f7983 */ /* 0x000f280000300800 */
[----:B------:R-:W5:Y:S04]  /*5e4f0*/  LDL.LU R12, [R1+0xce8] ;  /* 0x000ce800010c7983 */ /* 0x000f680000300800 */
[----:B------:R-:W5:Y:S01]  /*5e500*/  LDL.LU R13, [R1+0x528] ;  /* 0x00052800010d7983 */ /* 0x000f620000300800 */
[----:B------:R-:W-:Y:S01]  /*5e510*/  IMAD R0, R0, 0x100, R10 ;  /* 0x0000010000007824 */ /* 0x000fe200078e020a */
[----:B--2---:R-:W-:-:S15]  /*5e520*/  HMMA.16816.F32 R20, R16, R8, R20 ;  /* 0x000000081014723c */ /* 0x004fde0000001814 */
[----:B------:R-:W-:-:S08]  /*5e530*/  NOP ;  /* 0x0000000000007918 */ /* 0x000fd00000000000 */
[----:B------:R-:W-:Y:S04]  /*5e540*/  STL.64 [R1+0x250], R20 ;  /* 0x0002501401007387 */ /* 0x000fe80000100a00 */
[----:B------:R0:W-:Y:S04]  /*5e550*/  STL.64 [R1+0x258], R22 ;  /* 0x0002581601007387 */ /* 0x0001e80000100a00 */
[----:B0-----:R-:W2:Y:S04]  /*5e560*/  LDL.LU.64 R22, [R1+0x4d40] ;  /* 0x004d400001167983 */ /* 0x001ea80000300a00 */
[----:B------:R-:W2:Y:S04]  /*5e570*/  LDL.LU.64 R20, [R1+0x4d38] ;  /* 0x004d380001147983 */ /* 0x000ea80000300a00 */
[----:B------:R-:W3:Y:S04]  /*5e580*/  LDL.LU R8, [R1+0xcc8] ;  /* 0x000cc80001087983 */ /* 0x000ee80000300800 */
[----:B------:R-:W4:Y:S04]  /*5e590*/  LDL.LU R9, [R1+0xcd8] ;  /* 0x000cd80001097983 */ /* 0x000f280000300800 */
[----:B------:R-:W5:Y:S01]  /*5e5a0*/  LDL.LU R10, [R1+0x4d34] ;  /* 0x004d3400010a7983 */ /* 0x000f620000300800 */
[----:B--2---:R-:W-:Y:S01]  /*5e5b0*/  HMMA.16816.F32 R20, R16, R6, R20 ;  /* 0x000000061014723c */ /* 0x004fe20000001814 */
[----:B-----5:R-:W-:-:S02]  /*5e5c0*/  IMAD R10, R10, 0x100, R29 ;  /* 0x000001000a0a7824 */ /* 0x020fc400078e021d */
[----:B------:R-:W2:-:S15]  /*5e5d0*/  LDL.LU R29, [R1+0x4d30] ;  /* 0x004d3000011d7983 */ /* 0x000e9e0000300800 */
[----:B------:R-:W-:-:S05]  /*5e5e0*/  NOP ;  /* 0x0000000000007918 */ /* 0x000fca0000000000 */
[----:B------:R-:W-:Y:S04]  /*5e5f0*/  STL.64 [R1+0x240], R20 ;  /* 0x0002401401007387 */ /* 0x000fe80000100a00 */
[----:B------:R0:W-:Y:S04]  /*5e600*/  STL.64 [R1+0x248], R22 ;  /* 0x0002481601007387 */ /* 0x0001e80000100a00 */
[----:B0-----:R-:W5:Y:S04]  /*5e610*/  LDL.LU.64 R22, [R1+0x4d28] ;  /* 0x004d280001167983 */ /* 0x001f680000300a00 */
[----:B------:R-:W5:Y:S04]  /*5e620*/  LDL.LU.64 R20, [R1+0x4d20] ;  /* 0x004d200001147983 */ /* 0x000f680000300a00 */
[----:B------:R-:W2:Y:S04]  /*5e630*/  LDL.LU R6, [R1+0xccc] ;  /* 0x000ccc0001067983 */ /* 0x000ea80000300800 */
[----:B------:R-:W3:Y:S01]  /*5e640*/  LDL.LU R7, [R1+0xcdc] ;  /* 0x000cdc0001077983 */ /* 0x000ee20000300800 */
[----:B-----5:R-:W-:Y:S01]  /*5e650*/  HMMA.16816.F32 R20, R16, R4, R20 ;  /* 0x000000041014723c */ /* 0x020fe20000001814 */
[----:B--2---:R-:W-:-:S02]  /*5e660*/  IMAD R6, R6, 0x100, R29 ;  /* 0x0000010006067824 */ /* 0x004fc400078e021d */
[----:B---3--:R-:W-:Y:S01]  /*5e670*/  IMAD R7, R7, 0x100, R11 ;  /* 0x0000010007077824 */ /* 0x008fe200078e020b */
[----:B------:R-:W2:Y:S04]  /*5e680*/  LDL.LU R29, [R1+0x4d1c] ;  /* 0x004d1c00011d7983 */ /* 0x000ea80000300800 */
[----:B------:R-:W3:-:S15]  /*5e690*/  LDL.LU R11, [R1+0x4d18] ;  /* 0x004d1800010b7983 */ /* 0x000ede0000300800 */
[----:B------:R-:W-:Y:S04]  /*5e6a0*/  STL.64 [R1+0x230], R20 ;  /* 0x0002301401007387 */ /* 0x000fe80000100a00 */
[----:B------:R0:W-:Y:S04]  /*5e6b0*/  STL.64 [R1+0x238], R22 ;  /* 0x0002381601007387 */ /* 0x0001e80000100a00 */
[----:B0-----:R-:W5:Y:S04]  /*5e6c0*/  LDL.LU.64 R22, [R1+0x4d10] ;  /* 0x004d100001167983 */ /* 0x001f680000300a00 */
[----:B------:R-:W5:Y:S01]  /*5e6d0*/  LDL.LU.64 R20, [R1+0x4d08] ;  /* 0x004d080001147983 */ /* 0x000f620000300a00 */
[----:B------:R-:W-:Y:S01]  /*5e6e0*/  F2FP.F16.E4M3.UNPACK_B R4, R0 ;  /* 0x00000000ff04723e */ /* 0x000fe200020006ff */
[----:B-----5:R-:W-:Y:S07]  /*5e6f0*/  HMMA.16816.F32 R20, R16, R2, R20 ;  /* 0x000000021014723c */ /* 0x020fee0000001814 */
[----:B------:R-:W-:-:S05]  /*5e700*/  IMAD R19, R25, 0x100, R24 ;  /* 0x0000010019137824 */ /* 0x000fca00078e0218 */
[----:B------:R-:W-:Y:S11]  /*5e710*/  STL [R1+0x4cf0], R19 ;  /* 0x004cf01301007387 */ /* 0x000ff60000100800 */
[----:B------:R-:W-:Y:S04]  /*5e720*/  STL.64 [R1+0x2a0], R20 ;  /* 0x0002a01401007387 */ /* 0x000fe80000100a00 */
[----:B------:R3:W-:Y:S04]  /*5e730*/  STL.64 [R1+0x2a8], R22 ;  /* 0x0002a81601007387 */ /* 0x0007e80000100a00 */
[----:B------:R-:W5:Y:S01]  /*5e740*/  LDL.LU R0, [R1+0xd20] ;  /* 0x000d200001007983 */ /* 0x000f620000300800 */
[----:B----4-:R-:W-:Y:S01]  /*5e750*/  IMAD R15, R15, 0x100, R9 ;  /* 0x000001000f0f7824 */ /* 0x010fe200078e0209 */
[----:B--2---:R-:W-:-:S02]  /*5e760*/  F2FP.F16.E4M3.UNPACK_B R9, R29.H1 ;  /* 0x0000001dff09723e */ /* 0x004fc400030006ff */
[----:B-----5:R-:W-:Y:S04]  /*5e770*/  STL [R1+0x4c90], R0 ;  /* 0x004c900001007387 */ /* 0x020fe80000100800 */
[----:B------:R-:W2:Y:S01]  /*5e780*/  LDL.LU R29, [R1+0xd1c] ;  /* 0x000d1c00011d7983 */ /* 0x000ea20000300800 */
[----:B---3--:R-:W-:-:S03]  /*5e790*/  IMAD.MOV.U32 R23, RZ, RZ, R11 ;  /* 0x000000ffff177224 */ /* 0x008fc600078e000b */
[----:B--2---:R-:W-:Y:S04]  /*5e7a0*/  STL [R1+0x4c94], R29 ;  /* 0x004c941d01007387 */ /* 0x004fe80000100800 */
[----:B------:R-:W2:Y:S04]  /*5e7b0*/  LDL.LU R20, [R1+0x490] ;  /* 0x0004900001147983 */ /* 0x000ea80000300800 */
[----:B------:R-:W2:Y:S04]  /*5e7c0*/  LDL.LU R21, [R1+0x494] ;  /* 0x0004940001157983 */ /* 0x000ea80000300800 */
        /* <DEDUP_REMOVED lines=9> */
[----:B-----5:R-:W-:Y:S04]  /*5e860*/  STL [R1+0x4ca8], R29 ;  /* 0x004ca81d01007387 */ /* 0x020fe80000100800 */
[----:B------:R-:W5:Y:S04]  /*5e870*/  LDL.LU R0, [R1+0xd08] ;  /* 0x000d080001007983 */ /* 0x000f680000300800 */
[----:B---3--:R-:W-:Y:S04]  /*5e880*/  STL.64 [R1+0x4c88], R22 ;  /* 0x004c881601007387 */ /* 0x008fe80000100a00 */
[----:B--2---:R0:W-:Y:S04]  /*5e890*/  STL.64 [R1+0x4c80], R20 ;  /* 0x004c801401007387 */ /* 0x0041e80000100a00 */
[----:B0-----:R-:W2:Y:S04]  /*5e8a0*/  LDL.LU R20, [R1+0x4e0] ;  /* 0x0004e00001147983 */ /* 0x001ea80000300800 */
[----:B------:R-:W2:Y:S04]  /*5e8b0*/  LDL.LU R21, [R1+0x4e4] ;  /* 0x0004e40001157983 */ /* 0x000ea80000300800 */
[----:B------:R-:W3:Y:S01]  /*5e8c0*/  LDL.LU R22, [R1+0x4e8] ;  /* 0x0004e80001167983 */ /* 0x000ee20000300800 */
[----:B----4-:R-:W-:-:S03]  /*5e8d0*/  IMAD.MOV.U32 R23, RZ, RZ, R11 ;  /* 0x000000ffff177224 */ /* 0x010fc600078e000b */
        /* <DEDUP_REMOVED lines=10> */
[----:B------:R-:W5:Y:S01]  /*5e980*/  LDL.LU R18, [R1+0x468] ;  /* 0x0004680001127983 */ /* 0x000f620000300800 */
[----:B------:R-:W-:-:S03]  /*5e990*/  F2FP.F16.E4M3.UNPACK_B R5, R10 ;  /* 0x0000000aff05723e */ /* 0x000fc600020006ff */
[----:B------:R-:W5:Y:S04]  /*5e9a0*/  LDL.LU R19, [R1+0x46c] ;  /* 0x00046c0001137983 */ /* 0x000f680000300800 */
[----:B------:R-:W5:Y:S04]  /*5e9b0*/  LDL.LU R10, [R1+0x548] ;  /* 0x00054800010a7983 */ /* 0x000f680000300800 */
[----:B------:R-:W5:Y:S04]  /*5e9c0*/  LDL.LU R2, [R1+0x518] ;  /* 0x0005180001027983 */ /* 0x000f680000300800 */
        /* <DEDUP_REMOVED lines=18> */
[----:B------:R-:W3:Y:S01]  /*5eaf0*/  LDL.LU R22, [R1+0x4f8] ;  /* 0x0004f80001167983 */ /* 0x000ee20000300800 */
[----:B----4-:R-:W-:-:S03]  /*5eb00*/  IMAD.MOV.U32 R23, RZ, RZ, R11 ;  /* 0x000000ffff177224 */ /* 0x010fc600078e000b */
[----:B------:R-:W4:Y:S01]  /*5eb10*/  LDL.LU R11, [R1+0x4cf4] ;  /* 0x004cf400010b7983 */ /* 0x000f220000300800 */
[----:B------:R-:W-:Y:S01]  /*5eb20*/  IMAD R14, R14, 0x100, R8 ;  /* 0x000001000e0e7824 */ /* 0x000fe200078e0208 */
[----:B------:R-:W-:Y:S02]  /*5eb30*/  F2FP.F16.E4M3.UNPACK_B R8, R13.H1 ;  /* 0x0000000dff08723e */ /* 0x000fe400030006ff */
[----:B------:R-:W-:Y:S02]  /*5eb40*/  F2FP.F16.E4M3.UNPACK_B R6, R6 ;  /* 0x00000006ff06723e */ /* 0x000fe400020006ff */
[----:B------:R-:W-:Y:S01]  /*5eb50*/  F2FP.F16.E4M3.UNPACK_B R7, R7 ;  /* 0x00000007ff07723e */ /* 0x000fe200020006ff */
[----:B---3--:R-:W-:Y:S04]  /*5eb60*/  STL.64 [R1+0x4ce8], R22 ;  /* 0x004ce81601007387 */ /* 0x008fe80000100a00 */
[----:B--2---:R0:W-:Y:S04]  /*5eb70*/  STL.64 [R1+0x4ce0], R20 ;  /* 0x004ce01401007387 */ /* 0x0041e80000100a00 */
[----:B0-----:R-:W2:Y:S04]  /*5eb80*/  LDL.LU R20, [R1+0x500] ;  /* 0x0005000001147983 */ /* 0x001ea80000300800 */
[----:B------:R-:W2:Y:S04]  /*5eb90*/  LDL.LU R21, [R1+0x504] ;  /* 0x0005040001157983 */ /* 0x000ea80000300800 */
[----:B------:R-:W2:Y:S04]  /*5eba0*/  LDL.LU R22, [R1+0x508] ;  /* 0x0005080001167983 */ /* 0x000ea80000300800 */
[----:B------:R-:W2:Y:S01]  /*5ebb0*/  LDL.LU R23, [R1+0x50c] ;  /* 0x00050c0001177983 */ /* 0x000ea20000300800 */
[----:B------:R-:W-:Y:S01]  /*5ebc0*/  IMAD R28, R28, 0x100, R12 ;  /* 0x000001001c1c7824 */ /* 0x000fe200078e020c */
[----:B------:R-:W-:-:S02]  /*5ebd0*/  F2FP.F16.E4M3.UNPACK_B R12, R26.H1 ;  /* 0x0000001aff0c723e */ /* 0x000fc400030006ff */
[----:B------:R-:W-:Y:S01]  /*5ebe0*/  F2FP.F16.E4M3.UNPACK_B R13, R27.H1 ;  /* 0x0000001bff0d723e */ /* 0x000fe200030006ff */
[----:B-----5:R-:W-:Y:S01]  /*5ebf0*/  HMMA.16816.F32 R16, R4, R8, R16 ;  /* 0x000000080410723c */ /* 0x020fe20000001810 */
[----:B------:R-:W3:Y:S04]  /*5ec00*/  LDL.LU R24, [R1+0xd28] ;  /* 0x000d280001187983 */ /* 0x000ee80000300800 */
[----:B------:R-:W3:Y:S04]  /*5ec10*/  LDL.LU R25, [R1+0xd24] ;  /* 0x000d240001197983 */ /* 0x000ee80000300800 */
[----:B------:R-:W5:Y:S04]  /*5ec20*/  LDL.LU R26, [R1+0xd30] ;  /* 0x000d3000011a7983 */ /* 0x000f680000300800 */
[----:B------:R-:W5:Y:S10]  /*5ec30*/  LDL.LU R27, [R1+0xd2c] ;  /* 0x000d2c00011b7983 */ /* 0x000f740000300800 */
[----:B------:R0:W-:Y:S04]  /*5ec40*/  STL.64 [R1+0x340], R16 ;  /* 0x0003401001007387 */ /* 0x0001e80000100a00 */
[----:B------:R1:W-:Y:S01]  /*5ec50*/  STL.64 [R1+0x348], R18 ;  /* 0x0003481201007387 */ /* 0x0003e20000100a00 */
[----:B0-----:R-:W-:-:S03]  /*5ec60*/  F2FP.F16.E4M3.UNPACK_B R16, R14 ;  /* 0x0000000eff10723e */ /* 0x001fc600020006ff */
[----:B-1----:R-:W3:Y:S04]  /*5ec70*/  LDL.LU R19, [R1+0x4cf0] ;  /* 0x004cf00001137983 */ /* 0x002ee80000300800 */
[----:B------:R-:W5:Y:S01]  /*5ec80*/  LDL.LU R14, [R1+0xd14] ;  /* 0x000d1400010e7983 */ /* 0x000f620000300800 */
[----:B------:R-:W-:Y:S02]  /*5ec90*/  F2FP.F16.E4M3.UNPACK_B R17, R15 ;  /* 0x0000000fff11723e */ /* 0x000fe400020006ff */
[----:B------:R-:W-:Y:S01]  /*5eca0*/  F2FP.F16.E4M3.UNPACK_B R18, R28 ;  /* 0x0000001cff12723e */ /* 0x000fe200020006ff */
[----:B------:R-:W5:Y:S04]  /*5ecb0*/  LDL.LU R15, [R1+0xd18] ;  /* 0x000d1800010f7983 */ /* 0x000f680000300800 */
[----:B------:R-:W5:Y:S01]  /*5ecc0*/  LDL.LU R28, [R1+0xd0c] ;  /* 0x000d0c00011c7983 */ /* 0x000f620000300800 */
[----:B--2---:R-:W-:-:S15]  /*5ecd0*/  HMMA.16816.F32 R20, R4, R12, R20 ;  /* 0x0000000c0414723c */ /* 0x004fde0000001814 */
[----:B------:R-:W-:-:S08]  /*5ece0*/  NOP ;  /* 0x0000000000007918 */ /* 0x000fd00000000000 */
[----:B------:R-:W-:Y:S04]  /*5ecf0*/  STL.64 [R1+0x500], R20 ;  /* 0x0005001401007387 */ /* 0x000fe80000100a00 */
[----:B------:R0:W-:Y:S04]  /*5ed00*/  STL.64 [R1+0x508], R22 ;  /* 0x0005081601007387 */ /* 0x0001e80000100a00 */
[----:B0-----:R-:W2:Y:S04]  /*5ed10*/  LDL.LU.64 R22, [R1+0x4ce8] ;  /* 0x004ce80001167983 */ /* 0x001ea80000300a00 */
[----:B------:R-:W2:Y:S01]  /*5ed20*/  LDL.LU.64 R20, [R1+0x4ce0] ;  /* 0x004ce00001147983 */ /* 0x000ea20000300a00 */
[----:B------:R-:W-:-:S02]  /*5ed30*/  F2FP.F16.E4M3.UNPACK_B R10, R10.H1 ;  /* 0x0000000aff0a723e */ /* 0x000fc400030006ff */
[----:B----4-:R-:W-:-:S07]  /*5ed40*/  F2FP.F16.E4M3.UNPACK_B R11, R11.H1 ;  /* 0x0000000bff0b723e */ /* 0x010fce00030006ff */
[----:B--2---:R-:W-:-:S15]  /*5ed50*/  HMMA.16816.F32 R20, R4, R10, R20 ;  /* 0x0000000a0414723c */ /* 0x004fde0000001814 */
[----:B------:R-:W-:-:S08]  /*5ed60*/  NOP ;  /* 0x0000000000007918 */ /* 0x000fd00000000000 */
[----:B------:R-:W-:Y:S04]  /*5ed70*/  STL.64 [R1+0x4f0], R20 ;  /* 0x0004f01401007387 */ /* 0x000fe80000100a00 */
[----:B------:R0:W-:Y:S04]  /*5ed80*/  STL.64 [R1+0x4f8], R22 ;  /* 0x0004f81601007387 */ /* 0x0001e80000100a00 */
[----:B0-----:R-:W2:Y:S04]  /*5ed90*/  LDL.LU.64 R22, [R1+0x4cd8] ;  /* 0x004cd80001167983 */ /* 0x001ea80000300a00 */
[----:B------:R-:W2:Y:S01]  /*5eda0*/  LDL.LU.64 R20, [R1+0x4cd0] ;  /* 0x004cd00001147983 */ /* 0x000ea20000300a00 */
[----:B------:R-:W-:-:S02]  /*5edb0*/  F2FP.F16.E4M3.UNPACK_B R2, R2.H1 ;  /* 0x00000002ff02723e */ /* 0x000fc400030006ff */
[----:B------:R-:W-:Y:S02]  /*5edc0*/  F2FP.F16.E4M3.UNPACK_B R3, R3.H1 ;  /* 0x00000003ff03723e */ /* 0x000fe400030006ff */
[----:B---3--:R-:W-:-:S05]  /*5edd0*/  F2FP.F16.E4M3.UNPACK_B R19, R19 ;  /* 0x00000013ff13723e */ /* 0x008fca00020006ff */
        /* <DEDUP_REMOVED lines=8> */
[----:B-1----:R-:W5:Y:S04]  /*5ee60*/  LDL.LU R6, [R1+0xd04] ;  /* 0x000d040001067983 */ /* 0x002f680000300800 */
        /* <DEDUP_REMOVED lines=8> */
[----:B------:R-:W4:Y:S01]  /*5eef0*/  LDL.LU R29, [R1+0x4ca8] ;  /* 0x004ca800011d7983 */ /* 0x000f220000300800 */
[----:B--2---:R-:W-:-:S15]  /*5ef00*/  HMMA.16816.F32 R20, R16, R12, R20 ;  /* 0x0000000c1014723c */ /* 0x004fde0000001814 */
[----:B------:R-:W-:-:S08]  /*5ef10*/  NOP ;  /* 0x0000000000007918 */ /* 0x000fd00000000000 */
[----:B------:R-:W-:Y:S04]  /*5ef20*/  STL.64 [R1+0x460], R20 ;  /* 0x0004601401007387 */ /* 0x000fe80000100a00 */
[----:B------:R0:W-:Y:S04]  /*5ef30*/  STL.64 [R1+0x468], R22 ;  /* 0x0004681601007387 */ /* 0x0001e80000100a00 */
[----:B0-----:R-:W2:Y:S04]  /*5ef40*/  LDL.LU.64 R22, [R1+0x4ca0] ;  /* 0x004ca00001167983 */ /* 0x001ea80000300a00 */
[----:B------:R-:W2:Y:S01]  /*5ef50*/  LDL.LU.64 R20, [R1+0x4c98] ;  /* 0x004c980001147983 */ /* 0x000ea20000300a00 */
[----:B----4-:R-:W-:-:S02]  /*5ef60*/  IMAD R5, R5, 0x100, R29 ;  /* 0x0000010005057824 */ /* 0x010fc400078e021d */
[----:B-----5:R-:W-:Y:S01]  /*5ef70*/  IMAD R6, R6, 0x100, R0 ;  /* 0x0000010006067824 */ /* 0x020fe200078e0200 */
[----:B------:R-:W3:Y:S04]  /*5ef80*/  LDL.LU R29, [R1+0x4c94] ;  /* 0x004c9400011d7983 */ /* 0x000ee80000300800 */
[----:B------:R-:W3:Y:S01]  /*5ef90*/  LDL.LU R0, [R1+0x4c90] ;  /* 0x004c900001007983 */ /* 0x000ee20000300800 */
[----:B--2---:R-:W-:-:S15]  /*5efa0*/  HMMA.16816.F32 R20, R16, R10, R20 ;  /* 0x0000000a1014723c */ /* 0x004fde0000001814 */
[----:B------:R-:W-:-:S08]  /*5efb0*/  NOP ;  /* 0x0000000000007918 */ /* 0x000fd00000000000 */
[----:B------:R-:W-:Y:S04]  /*5efc0*/  STL.64 [R1+0x4b0], R20 ;  /* 0x0004b01401007387 */ /* 0x000fe80000100a00 */
[----:B------:R0:W-:Y:S04]  /*5efd0*/  STL.64 [R1+0x4b8], R22 ;  /* 0x0004b81601007387 */ /* 0x0001e80000100a00 */
[----:B0-----:R-:W2:Y:S04]  /*5efe0*/  LDL.LU.64 R22, [R1+0x4c88] ;  /* 0x004c880001167983 */ /* 0x001ea80000300a00 */
[----:B------:R-:W2:Y:S01]  /*5eff0*/  LDL.LU.64 R20, [R1+0x4c80] ;  /* 0x004c800001147983 */ /* 0x000ea20000300a00 */
[----:B------:R-:W-:Y:S01]  /*5f000*/  IMAD R7, R28, 0x100, R7 ;  /* 0x000001001c077824 */ /* 0x000fe200078e0207 */
[----:B------:R-:W-:-:S02]  /*5f010*/  F2FP.F16.E4M3.UNPACK_B R4, R4 ;  /* 0x00000004ff04723e */ /* 0x000fc400020006ff */
[----:B------:R-:W-:Y:S02]  /*5f020*/  F2FP.F16.E4M3.UNPACK_B R5, R5 ;  /* 0x00000005ff05723e */ /* 0x000fe400020006ff */
[----:B------:R-:W-:Y:S01]  /*5f030*/  F2FP.F16.E4M3.UNPACK_B R6, R6 ;  /* 0x00000006ff06723e */ /* 0x000fe200020006ff */
[----:B--2---:R-:W-:Y:S01]  /*5f040*/  HMMA.16816.F32 R16, R16, R2, R20 ;  /* 0x000000021010723c */ /* 0x004fe20000001814 */
[----:B------:R-:W2:Y:S04]  /*5f050*/  LDL.LU.64 R22, [R1+0x4c78] ;  /* 0x004c780001167983 */ /* 0x000ea80000300a00 */
[----:B------:R-:W2:Y:S01]  /*5f060*/  LDL.LU.64 R20, [R1+0x4c70] ;  /* 0x004c700001147983 */ /* 0x000ea20000300a00 */
[----:B------:R-:W-:-:S15]  /*5f070*/  F2FP.F16.E4M3.UNPACK_B R7, R7 ;  /* 0x00000007ff07723e */ /* 0x000fde00020006ff */
[----:B------:R-:W-:-:S02]  /*5f080*/  NOP ;  /* 0x0000000000007918 */ /* 0x000fc40000000000 */
[----:B------:R-:W-:Y:S04]  /*5f090*/  STL.64 [R1+0x4a0], R16 ;  /* 0x0004a01001007387 */ /* 0x000fe80000100a00 */
[----:B------:R0:W-:Y:S04]  /*5f0a0*/  STL.64 [R1+0x4a8], R18 ;  /* 0x0004a81201007387 */ /* 0x0001e80000100a00 */
[----:B------:R-:W-:Y:S04]  /*5f0b0*/  STL.64 [R1+0x4c68], R10 ;  /* 0x004c680a01007387 */ /* 0x000fe80000100a00 */
[----:B------:R-:W-:Y:S01]  /*5f0c0*/  STL.64 [R1+0x4c60], R8 ;  /* 0x004c600801007387 */ /* 0x000fe20000100a00 */
[----:B0-----:R-:W-:-:S02]  /*5f0d0*/  IMAD R18, R25, 0x100, R24 ;  /* 0x0000010019127824 */ /* 0x001fc400078e0218 */
[----:B------:R-:W-:Y:S02]  /*5f0e0*/  IMAD R19, R27, 0x100, R26 ;  /* 0x000001001b137824 */ /* 0x000fe400078e021a */
[----:B------:R-:W-:Y:S01]  /*5f0f0*/  IMAD R16, R14, 0x100, R15 ;  /* 0x000001000e107824 */ /* 0x000fe200078e020f */
[----:B--2---:R-:W-:-:S15]  /*5f100*/  HMMA.16816.F32 R20, R4, R8, R20 ;  /* 0x000000080414723c */ /* 0x004fde0000001814 */
[----:B------:R-:W-:-:S08]  /*5f110*/  NOP ;  /* 0x0000000000007918 */ /* 0x000fd00000000000 */
[----:B------:R-:W-:Y:S04]  /*5f120*/  STL.64 [R1+0x480], R20 ;  /* 0x0004801401007387 */ /* 0x000fe80000100a00 */
[----:B------:R-:W-:Y:S04]  /*5f130*/  STL.64 [R1+0x488], R22 ;  /* 0x0004881601007387 */ /* 0x000fe80000100a00 */
[----:B------:R-:W2:Y:S04]  /*5f140*/  LDL.LU R24, [R1+0x330] ;  /* 0x0003300001187983 */ /* 0x000ea80000300800 */
[----:B------:R-:W2:Y:S04]  /*5f150*/  LDL.LU R25, [R1+0x334] ;  /* 0x0003340001197983 */ /* 0x000ea80000300800 */
[----:B------:R-:W4:Y:S04]  /*5f160*/  LDL.LU R26, [R1+0x338] ;  /* 0x00033800011a7983 */ /* 0x000f280000300800 */
[----:B------:R-:W4:Y:S04]  /*5f170*/  LDL.LU R27, [R1+0x33c] ;  /* 0x00033c00011b7983 */ /* 0x000f280000300800 */
[----:B------:R-:W5:Y:S04]  /*5f180*/  LDL.LU R15, [R1+0xd68] ;  /* 0x000d6800010f7983 */ /* 0x000f680000300800 */
[----:B-----5:R-:W-:Y:S04]  /*5f190*/  STL [R1+0x4c08], R15 ;  /* 0x004c080f01007387 */ /* 0x020fe80000100800 */
[----:B------:R-:W5:Y:S01]  /*5f1a0*/  LDL.LU R14, [R1+0xd64] ;  /* 0x000d6400010e7983 */ /* 0x000f620000300800 */
[----:B---3--:R-:W-:-:S03]  /*5f1b0*/  IMAD R17, R29, 0x100, R0 ;  /* 0x000001001d117824 */ /* 0x008fc600078e0200 */
[----:B-----5:R-:W-:Y:S04]  /*5f1c0*/  STL [R1+0x4c0c], R14 ;  /* 0x004c0c0e01007387 */ /* 0x020fe80000100800 */
[----:B------:R-:W3:Y:S04]  /*5f1d0*/  LDL.LU R0, [R1+0xd70] ;  /* 0x000d700001007983 */ /* 0x000ee80000300800 */
[----:B---3--:R-:W-:Y:S04]  /*5f1e0*/  STL [R1+0x4c10], R0 ;  /* 0x004c100001007387 */ /* 0x008fe80000100800 */
[----:B------:R-:W3:Y:S04]  /*5f1f0*/  LDL.LU R29, [R1+0xd6c] ;  /* 0x000d6c00011d7983 */ /* 0x000ee80000300800 */
[----:B---3--:R-:W-:Y:S04]  /*5f200*/  STL [R1+0x4c28], R29 ;  /* 0x004c281d01007387 */ /* 0x008fe80000100800 */
[----:B----4-:R-:W-:Y:S04]  /*5f210*/  STL.64 [R1+0x4bd0], R26 ;  /* 0x004bd01a01007387 */ /* 0x010fe80000100a00 */
[----:B--2---:R0:W-:Y:S04]  /*5f220*/  STL.64 [R1+0x4bc8], R24 ;  /* 0x004bc81801007387 */ /* 0x0041e80000100a00 */
[----:B0-----:R-:W2:Y:S04]  /*5f230*/  LDL.LU R24, [R1+0x3f0] ;  /* 0x0003f00001187983 */ /* 0x001ea80000300800 */
[----:B------:R-:W2:Y:S04]  /*5f240*/  LDL.LU R25, [R1+0x3f4] ;  /* 0x0003f40001197983 */ /* 0x000ea80000300800 */
[----:B------:R-:W3:Y:S04]  /*5f250*/  LDL.LU R26, [R1+0x3f8] ;  /* 0x0003f800011a7983 */ /* 0x000ee80000300800 */
[----:B------:R-:W3:Y:S04]  /*5f260*/  LDL.LU R27, [R1+0x3fc] ;  /* 0x0003fc00011b7983 */ /* 0x000ee80000300800 */
[----:B------:R-:W4:Y:S04]  /*5f270*/  LDL.LU R0, [R1+0xd40] ;  /* 0x000d400001007983 */ /* 0x000f280000300800 */
[----:B------:R-:W5:Y:S04]  /*5f280*/  LDL.LU R14, [R1+0xd48] ;  /* 0x000d4800010e7983 */ /* 0x000f680000300800 */
        /* <DEDUP_REMOVED lines=37> */
[C---:B-----5:R-:W-:Y:S03]  /*5f4e0*/  HMMA.16816.F32 R8, R4.reuse, R12, R8 ;  /* 0x0000000c0408723c */ /* 0x060fe60000001808 */
        /* <DEDUP_REMOVED lines=31> */
[----:B------:R-:W5:Y:S04]  /*5f6e0*/  LDL.LU.64 R26, [R1+0x4c48] ;  /* 0x004c4800011a7983 */ /* 0x000f680000300a00 */
[----:B------:R-:W5:-:S15]  /*5f6f0*/  LDL.LU.64 R24, [R1+0x4c40] ;  /* 0x004c400001187983 */ /* 0x000f5e0000300a00 */
[----:B------:R-:W-:-:S03]  /*5f700*/  NOP ;  /* 0x0000000000007918 */ /* 0x000fc60000000000 */
[----:B------:R0:W-:Y:S04]  /*5f710*/  STL.64 [R1+0x450], R4 ;  /* 0x0004500401007387 */ /* 0x0001e80000100a00 */
[----:B------:R1:W-:Y:S04]  /*5f720*/  STL.64 [R1+0x458], R6 ;  /* 0x0004580601007387 */ /* 0x0003e80000100a00 */
[----:B0-----:R-:W4:Y:S04]  /*5f730*/  LDL.LU R4, [R1+0xd34] ;  /* 0x000d340001047983 */ /* 0x001f280000300800 */
[----:B------:R-:W2:Y:S04]  /*5f740*/  LDL.LU R5, [R1+0xd3c] ;  /* 0x000d3c0001057983 */ /* 0x000ea80000300800 */
[----:B-1----:R-:W3:Y:S04]  /*5f750*/  LDL.LU R6, [R1+0xd44] ;  /* 0x000d440001067983 */ /* 0x002ee80000300800 */
[----:B------:R-:W3:Y:S01]  /*5f760*/  LDL.LU R7, [R1+0xd4c] ;  /* 0x000d4c0001077983 */ /* 0x000ee20000300800 */
[----:B-----5:R-:W-:-:S15]  /*5f770*/  HMMA.16816.F32 R24, R16, R8, R24 ;  /* 0x000000081018723c */ /* 0x020fde0000001818 */
[----:B------:R-:W-:-:S08]  /*5f780*/  NOP ;  /* 0x0000000000007918 */ /* 0x000fd00000000000 */
[----:B------:R-:W-:Y:S04]  /*5f790*/  STL.64 [R1+0x440], R24 ;  /* 0x0004401801007387 */ /* 0x000fe80000100a00 */
[----:B------:R0:W-:Y:S04]  /*5f7a0*/  STL.64 [R1+0x448], R26 ;  /* 0x0004481a01007387 */ /* 0x0001e80000100a00 */
[----:B0-----:R-:W5:Y:S04]  /*5f7b0*/  LDL.LU.64 R26, [R1+0x4c38] ;  /* 0x004c3800011a7983 */ /* 0x001f680000300a00 */
[----:B------:R-:W5:Y:S01]  /*5f7c0*/  LDL.LU.64 R24, [R1+0x4c30] ;  /* 0x004c300001187983 */ /* 0x000f620000300a00 */
[----:B----4-:R-:W-:-:S03]  /*5f7d0*/  IMAD R4, R4, 0x100, R29 ;  /* 0x0000010004047824 */ /* 0x010fc600078e021d */
[----:B------:R-:W4:Y:S01]  /*5f7e0*/  LDL.LU R29, [R1+0x4c28] ;  /* 0x004c2800011d7983 */ /* 0x000f220000300800 */
[----:B-----5:R-:W-:-:S15]  /*5f7f0*/  HMMA.16816.F32 R24, R16, R12, R24 ;  /* 0x0000000c1018723c */ /* 0x020fde0000001818 */
[----:B------:R-:W-:-:S08]  /*5f800*/  NOP ;  /* 0x0000000000007918 */ /* 0x000fd00000000000 */
[----:B------:R-:W-:Y:S04]  /*5f810*/  STL.64 [R1+0x430], R24 ;  /* 0x0004301801007387 */ /* 0x000fe80000100a00 */
[----:B------:R0:W-:Y:S04]  /*5f820*/  STL.64 [R1+0x438], R26 ;  /* 0x0004381a01007387 */ /* 0x0001e80000100a00 */
[----:B0-----:R-:W5:Y:S04]  /*5f830*/  LDL.LU.64 R26, [R1+0x4c20] ;  /* 0x004c2000011a7983 */ /* 0x001f680000300a00 */
[----:B------:R-:W5:Y:S01]  /*5f840*/  LDL.LU.64 R24, [R1+0x4c18] ;  /* 0x004c180001187983 */ /* 0x000f620000300a00 */
[----:B--2---:R-:W-:-:S02]  /*5f850*/  IMAD R5, R5, 0x100, R0 ;  /* 0x0000010005057824 */ /* 0x004fc400078e0200 */
[----:B---3--:R-:W-:Y:S01]  /*5f860*/  IMAD R6, R6, 0x100, R14 ;  /* 0x0000010006067824 */ /* 0x008fe200078e020e */
[----:B------:R-:W4:Y:S04]  /*5f870*/  LDL.LU R0, [R1+0x4c10] ;  /* 0x004c100001007983 */ /* 0x000f280000300800 */
[----:B------:R-:W2:Y:S01]  /*5f880*/  LDL.LU R14, [R1+0x4c0c] ;  /* 0x004c0c00010e7983 */ /* 0x000ea20000300800 */
[----:B------:R-:W-:-:S03]  /*5f890*/  IMAD R7, R7, 0x100, R15 ;  /* 0x0000010007077824 */ /* 0x000fc600078e020f */
[----:B------:R-:W2:Y:S01]  /*5f8a0*/  LDL.LU R15, [R1+0x4c08] ;  /* 0x004c0800010f7983 */ /* 0x000ea20000300800 */
[----:B-----5:R-:W-:-:S15]  /*5f8b0*/  HMMA.16816.F32 R24, R16, R10, R24 ;  /* 0x0000000a1018723c */ /* 0x020fde0000001818 */
[----:B------:R-:W-:-:S08]  /*5f8c0*/  NOP ;  /* 0x0000000000007918 */ /* 0x000fd00000000000 */
[----:B------:R-:W-:Y:S04]  /*5f8d0*/  STL.64 [R1+0x420], R24 ;  /* 0x0004201801007387 */ /* 0x000fe80000100a00 */
[----:B------:R0:W-:Y:S04]  /*5f8e0*/  STL.64 [R1+0x428], R26 ;  /* 0x0004281a01007387 */ /* 0x0001e80000100a00 */
[----:B0-----:R-:W3:Y:S04]  /*5f8f0*/  LDL.LU.64 R26, [R1+0x4c00] ;  /* 0x004c0000011a7983 */ /* 0x001ee80000300a00 */
[----:B------:R-:W3:Y:S01]  /*5f900*/  LDL.LU.64 R24, [R1+0x4bf8] ;  /* 0x004bf80001187983 */ /* 0x000ee20000300a00 */
[----:B------:R-:W-:-:S02]  /*5f910*/  F2FP.F16.E4M3.UNPACK_B R4, R4 ;  /* 0x00000004ff04723e */ /* 0x000fc400020006ff */
[----:B------:R-:W-:Y:S02]  /*5f920*/  F2FP.F16.E4M3.UNPACK_B R5, R5 ;  /* 0x00000005ff05723e */ /* 0x000fe400020006ff */
[----:B------:R-:W-:Y:S02]  /*5f930*/  F2FP.F16.E4M3.UNPACK_B R6, R6 ;  /* 0x00000006ff06723e */ /* 0x000fe400020006ff */
[----:B------:R-:W-:Y:S01]  /*5f940*/  F2FP.F16.E4M3.UNPACK_B R7, R7 ;  /* 0x00000007ff07723e */ /* 0x000fe200020006ff */
[----:B---3--:R-:W-:Y:S01]  /*5f950*/  HMMA.16816.F32 R16, R16, R2, R24 ;  /* 0x000000021010723c */ /* 0x008fe20000001818 */
[----:B------:R-:W3:Y:S04]  /*5f960*/  LDL.LU.64 R26, [R1+0x4bf0] ;  /* 0x004bf000011a7983 */ /* 0x000ee80000300a00 */
[----:B------:R-:W3:-:S15]  /*5f970*/  LDL.LU.64 R24, [R1+0x4be8] ;  /* 0x004be80001187983 */ /* 0x000ede0000300a00 */
[----:B------:R-:W-:-:S03]  /*5f980*/  NOP ;  /* 0x0000000000007918 */ /* 0x000fc60000000000 */
[----:B------:R0:W-:Y:S04]  /*5f990*/  STL.64 [R1+0x410], R16 ;  /* 0x0004101001007387 */ /* 0x0001e80000100a00 */
[----:B------:R1:W-:Y:S04]  /*5f9a0*/  STL.64 [R1+0x418], R18 ;  /* 0x0004181201007387 */ /* 0x0003e80000100a00 */
[----:B0-----:R-:W5:Y:S04]  /*5f9b0*/  LDL.LU R17, [R1+0xd58] ;  /* 0x000d580001117983 */ /* 0x001f680000300800 */
[----:B-1----:R-:W5:Y:S04]  /*5f9c0*/  LDL.LU R18, [R1+0xd54] ;  /* 0x000d540001127983 */ /* 0x002f680000300800 */
[----:B------:R-:W4:Y:S01]  /*5f9d0*/  LDL.LU R19, [R1+0xd60] ;  /* 0x000d600001137983 */ /* 0x000f220000300800 */
        /* <DEDUP_REMOVED lines=11> */
[----:B------:R-:W3:Y:S01]  /*5fa90*/  LDL.LU.64 R24, [R1+0x4bc8] ;  /* 0x004bc80001187983 */ /* 0x000ee20000300a00 */
[----:B------:R-:W-:Y:S03]  /*5faa0*/  HMMA.16816.F32 R20, R4, R10, R20 ;  /* 0x0000000a0414723c */ /* 0x000fe60000001814 */
[----:B------:R-:W-:-:S15]  /*5fab0*/  STL [R1+0x4ba8], R13 ;  /* 0x004ba80d01007387 */ /* 0x000fde0000100800 */
[----:B------:R-:W-:-:S05]  /*5fac0*/  NOP ;  /* 0x0000000000007918 */ /* 0x000fca0000000000 */
[----:B------:R0:W-:Y:S04]  /*5fad0*/  STL.64 [R1+0x3e0], R20 ;  /* 0x0003e01401007387 */ /* 0x0001e80000100a00 */
[----:B------:R1:W-:Y:S04]  /*5fae0*/  STL.64 [R1+0x3e8], R22 ;  /* 0x0003e81601007387 */ /* 0x0003e80000100a00 */
[----:B0-----:R-:W2:Y:S04]  /*5faf0*/  LDL.LU R20, [R1+0x4bc0] ;  /* 0x004bc00001147983 */ /* 0x001ea80000300800 */
[----:B------:R-:W-:Y:S04]  /*5fb00*/  STL [R1+0x4b8c], R10 ;  /* 0x004b8c0a01007387 */ /* 0x000fe80000100800 */
[----:B------:R-:W-:Y:S04]  /*5fb10*/  STL [R1+0x4b88], R11 ;  /* 0x004b880b01007387 */ /* 0x000fe80000100800 */
[----:B------:R-:W-:Y:S04]  /*5fb20*/  STL [R1+0x4b90], R3 ;  /* 0x004b900301007387 */ /* 0x000fe80000100800 */
[----:B-1----:R-:W5:Y:S01]  /*5fb30*/  LDL.LU R22, [R1+0xdb8] ;  /* 0x000db80001167983 */ /* 0x002f620000300800 */
[----:B---3--:R-:W-:-:S15]  /*5fb40*/  HMMA.16816.F32 R4, R4, R2, R24 ;  /* 0x000000020404723c */ /* 0x008fde0000001818 */
[----:B------:R-:W-:-:S08]  /*5fb50*/  NOP ;  /* 0x0000000000007918 */ /* 0x000fd00000000000 */
[----:B------:R-:W-:Y:S04]  /*5fb60*/  STL.64 [R1+0x3d0], R4 ;  /* 0x0003d00401007387 */ /* 0x000fe80000100a00 */
[----:B------:R-:W-:Y:S04]  /*5fb70*/  STL.64 [R1+0x3d8], R6 ;  /* 0x0003d80601007387 */ /* 0x000fe80000100a00 */
[----:B------:R-:W2:Y:S04]  /*5fb80*/  LDL.LU R21, [R1+0xdb4] ;  /* 0x000db40001157983 */ /* 0x000ea80000300800 */
[----:B-----5:R-:W-:Y:S04]  /*5fb90*/  STL [R1+0x4b30], R22 ;  /* 0x004b301601007387 */ /* 0x020fe80000100800 */
[----:B--2---:R0:W-:Y:S04]  /*5fba0*/  STL.64 [R1+0x4b28], R20 ;  /* 0x004b281401007387 */ /* 0x0041e80000100a00 */
[----:B0-----:R-:W2:Y:S04]  /*5fbb0*/  LDL.LU R20, [R1+0x1d0] ;  /* 0x0001d00001147983 */ /* 0x001ea80000300800 */
[----:B------:R-:W2:Y:S04]  /*5fbc0*/  LDL.LU R21, [R1+0x1d4] ;  /* 0x0001d40001157983 */ /* 0x000ea80000300800 */
[----:B------:R-:W3:Y:S04]  /*5fbd0*/  LDL.LU R22, [R1+0x1d8] ;  /* 0x0001d80001167983 */ /* 0x000ee80000300800 */
[----:B------:R-:W3:Y:S01]  /*5fbe0*/  LDL.LU R23, [R1+0x1dc] ;  /* 0x0001dc0001177983 */ /* 0x000ee20000300800 */
[----:B------:R-:W-:-:S02]  /*5fbf0*/  IMAD R16, R18, 0x100, R17 ;  /* 0x0000010012107824 */ /* 0x000fc400078e0211 */
[----:B----4-:R-:W-:Y:S02]  /*5fc00*/  IMAD R17, R28, 0x100, R19 ;  /* 0x000001001c117824 */ /* 0x010fe400078e0213 */
[----:B------:R-:W-:Y:S01]  /*5fc10*/  IMAD R18, R14, 0x100, R15 ;  /* 0x000001000e127824 */ /* 0x000fe200078e020f */
[----:B------:R-:W4:Y:S04]  /*5fc20*/  LDL.LU R28, [R1+0xd9c] ;  /* 0x000d9c00011c7983 */ /* 0x000f280000300800 */
[----:B------:R-:W5:Y:S01]  /*5fc30*/  LDL.LU R15, [R1+0xda8] ;  /* 0x000da800010f7983 */ /* 0x000f620000300800 */
[----:B------:R-:W-:-:S03]  /*5fc40*/  IMAD R19, R29, 0x100, R0 ;  /* 0x000001001d137824 */ /* 0x000fc600078e0200 */
[----:B------:R-:W5:Y:S04]  /*5fc50*/  LDL.LU R14, [R1+0xda4] ;  /* 0x000da400010e7983 */ /* 0x000f680000300800 */
        /* <DEDUP_REMOVED lines=8> */
[----:B------:R-:W4:Y:S04]  /*5fce0*/  LDL.LU R13, [R1+0xd78] ;  /* 0x000d7800010d7983 */ /* 0x000f280000300800 */
        /* <DEDUP_REMOVED lines=55> */
[----:B------:R-:W5:Y:S02]  /*60060*/  LDL.LU.64 R12, [R1+0x4bb0] ;  /* 0x004bb000010c7983 */ /* 0x000f640000300a00 */
[----:B-----5:R-:W-:-:S02]  /*60070*/  IMAD R4, R4, 0x100, R13 ;  /* 0x0000010004047824 */ /* 0x020fc400078e020d */
[----:B------:R-:W2:Y:S01]  /*60080*/  LDL.LU R13, [R1+0x4ba8] ;  /* 0x004ba800010d7983 */ /* 0x000ea20000300800 */
[----:B------:R-:W-:Y:S02]  /*60090*/  IMAD R5, R5, 0x100, R3 ;  /* 0x0000010005057824 */ /* 0x000fe400078e0203 */
[----:B------:R-:W-:Y:S02]  /*600a0*/  IMAD R6, R6, 0x100, R10 ;  /* 0x0000010006067824 */ /* 0x000fe400078e020a */
[----:B------:R-:W-:Y:S01]  /*600b0*/  IMAD R7, R7, 0x100, R11 ;  /* 0x0000010007077824 */ /* 0x000fe200078e020b */
[----:B--2---:R-:W-:-:S15]  /*600c0*/  HMMA.16816.F32 R20, R16, R12, R20 ;  /* 0x0000000c1014723c */ /* 0x004fde0000001814 */
[----:B------:R-:W-:-:S08]  /*600d0*/  NOP ;  /* 0x0000000000007918 */ /* 0x000fd00000000000 */
[----:B------:R-:W-:Y:S04]  /*600e0*/  STL.64 [R1+0x3b0], R20 ;  /* 0x0003b01401007387 */ /* 0x000fe80000100a00 */
[----:B------:R0:W-:Y:S04]  /*600f0*/  STL.64 [R1+0x3b8], R22 ;  /* 0x0003b81601007387 */ /* 0x0001e80000100a00 */
[----:B0-----:R-:W2:Y:S04]  /*60100*/  LDL.LU.64 R22, [R1+0x4ba0] ;  /* 0x004ba00001167983 */ /* 0x001ea80000300a00 */
[----:B------:R-:W2:Y:S04]  /*60110*/  LDL.LU.64 R20, [R1+0x4b98] ;  /* 0x004b980001147983 */ /* 0x000ea80000300a00 */
[----:B------:R-:W5:Y:S04]  /*60120*/  LDL.LU R3, [R1+0x4b90] ;  /* 0x004b900001037983 */ /* 0x000f680000300800 */
[----:B------:R-:W2:Y:S04]  /*60130*/  LDL.LU R10, [R1+0x4b8c] ;  /* 0x004b8c00010a7983 */ /* 0x000ea80000300800 */
[----:B------:R-:W2:Y:S02]  /*60140*/  LDL.LU R11, [R1+0x4b88] ;  /* 0x004b8800010b7983 */ /* 0x000ea40000300800 */
[----:B--2---:R-:W-:-:S15]  /*60150*/  HMMA.16816.F32 R20, R16, R10, R20 ;  /* 0x0000000a1014723c */ /* 0x004fde0000001814 */
[----:B------:R-:W-:-:S08]  /*60160*/  NOP ;  /* 0x0000000000007918 */ /* 0x000fd00000000000 */
[----:B------:R-:W-:Y:S04]  /*60170*/  STL.64 [R1+0x3a0], R20 ;  /* 0x0003a01401007387 */ /* 0x000fe80000100a00 */
[----:B------:R0:W-:Y:S04]  /*60180*/  STL.64 [R1+0x3a8], R22 ;  /* 0x0003a81601007387 */ /* 0x0001e80000100a00 */
[----:B0-----:R-:W5:Y:S04]  /*60190*/  LDL.LU.64 R22, [R1+0x4b80] ;  /* 0x004b800001167983 */ /* 0x001f680000300a00 */
[----:B------:R-:W5:Y:S01]  /*601a0*/  LDL.LU.64 R20, [R1+0x4b78] ;  /* 0x004b780001147983 */ /* 0x000f620000300a00 */
[----:B------:R-:W-:-:S02]  /*601b0*/  F2FP.F16.E4M3.UNPACK_B R4, R4 ;  /* 0x00000004ff04723e */ /* 0x000fc400020006ff */
[----:B------:R-:W-:Y:S02]  /*601c0*/  F2FP.F16.E4M3.UNPACK_B R5, R5 ;  /* 0x00000005ff05723e */ /* 0x000fe400020006ff */
[----:B------:R-:W-:Y:S02]  /*601d0*/  F2FP.F16.E4M3.UNPACK_B R6, R6 ;  /* 0x00000006ff06723e */ /* 0x000fe400020006ff */
[----:B------:R-:W-:Y:S01]  /*601e0*/  F2FP.F16.E4M3.UNPACK_B R7, R7 ;  /* 0x00000007ff07723e */ /* 0x000fe200020006ff */
[----:B-----5:R-:W-:Y:S01]  /*601f0*/  HMMA.16816.F32 R16, R16, R2, R20 ;  /* 0x000000021010723c */ /* 0x020fe20000001814 */
[----:B------:R-:W2:Y:S04]  /*60200*/  LDL.LU.64 R22, [R1+0x4b70] ;  /* 0x004b700001167983 */ /* 0x000ea80000300a00 */
[----:B------:R-:W2:-:S15]  /*60210*/  LDL.LU.64 R20, [R1+0x4b68] ;  /* 0x004b680001147983 */ /* 0x000e9e0000300a00 */
[----:B------:R-:W-:-:S03]  /*60220*/  NOP ;  /* 0x0000000000007918 */ /* 0x000fc60000000000 */
[----:B------:R0:W-:Y:S04]  /*60230*/  STL.64 [R1+0x370], R16 ;  /* 0x0003701001007387 */ /* 0x0001e80000100a00 */
[----:B------:R1:W-:Y:S04]  /*60240*/  STL.64 [R1+0x378], R18 ;  /* 0x0003781201007387 */ /* 0x0003e80000100a00 */
[----:B0-----:R-:W5:Y:S04]  /*60250*/  LDL.LU R17, [R1+0xd98] ;  /* 0x000d980001117983 */ /* 0x001f680000300800 */
[----:B-1----:R-:W5:Y:S04]  /*60260*/  LDL.LU R18, [R1+0xd94] ;  /* 0x000d940001127983 */ /* 0x002f680000300800 */
[----:B------:R-:W3:Y:S01]  /*60270*/  LDL.LU R19, [R1+0xda0] ;  /* 0x000da00001137983 */ /* 0x000ee20000300800 */
        /* <DEDUP_REMOVED lines=17> */
[----:B------:R-:W2:Y:S04]  /*60390*/  LDL.LU.64 R20, [R1+0x4b38] ;  /* 0x004b380001147983 */ /* 0x000ea80000300a00 */
[----:B------:R-:W-:Y:S04]  /*603a0*/  STL [R1+0x4b1c], R10 ;  /* 0x004b1c0a01007387 */ /* 0x000fe80000100800 */
[----:B------:R-:W-:Y:S01]  /*603b0*/  STL [R1+0x4b18], R11 ;  /* 0x004b180b01007387 */ /* 0x000fe20000100800 */
[----:B--2---:R-:W-:Y:S03]  /*603c0*/  HMMA.16816.F32 R4, R4, R2, R20 ;  /* 0x000000020404723c */ /* 0x004fe60000001814 */
[----:B------:R-:W2:Y:S04]  /*603d0*/  LDL.LU R22, [R1+0x4b30] ;  /* 0x004b300001167983 */ /* 0x000ea80000300800 */
[----:B------:R-:W2:-:S15]  /*603e0*/  LDL.LU.64 R20, [R1+0x4b28] ;  /* 0x004b280001147983 */ /* 0x000e9e0000300a00 */
[----:B------:R-:W-:-:S01]  /*603f0*/  NOP ;  /* 0x0000000000007918 */ /* 0x000fc20000000000 */
[----:B------:R0:W-:Y:S04]  /*60400*/  STL.64 [R1+0x320], R4 ;  /* 0x0003200401007387 */ /* 0x0001e80000100a00 */
[----:B------:R1:W-:Y:S04]  /*60410*/  STL.64 [R1+0x328], R6 ;  /* 0x0003280601007387 */ /* 0x0003e80000100a00 */
[----:B0-----:R-:W2:Y:S04]  /*60420*/  LDL.LU R4, [R1+0x1c0] ;  /* 0x0001c00001047983 */ /* 0x001ea80000300800 */
[----:B------:R-:W2:Y:S04]  /*60430*/  LDL.LU R5, [R1+0x1c4] ;  /* 0x0001c40001057983 */ /* 0x000ea80000300800 */
[----:B-1----:R-:W2:Y:S04]  /*60440*/  LDL.LU R6, [R1+0x1c8] ;  /* 0x0001c80001067983 */ /* 0x002ea80000300800 */
[----:B------:R-:W2:Y:S01]  /*60450*/  LDL.LU R7, [R1+0x1cc] ;  /* 0x0001cc0001077983 */ /* 0x000ea20000300800 */
[----:B-----5:R-:W-:-:S02]  /*60460*/  IMAD R16, R18, 0x100, R17 ;  /* 0x0000010012107824 */ /* 0x020fc400078e0211 */
[----:B---3--:R-:W-:Y:S02]  /*60470*/  IMAD R17, R28, 0x100, R19 ;  /* 0x000001001c117824 */ /* 0x008fe400078e0213 */
[----:B----4-:R-:W-:Y:S02]  /*60480*/  IMAD R18, R14, 0x100, R15 ;  /* 0x000001000e127824 */ /* 0x010fe400078e020f */
[----:B------:R-:W-:Y:S01]  /*60490*/  IMAD R19, R29, 0x100, R0 ;  /* 0x000001001d137824 */ /* 0x000fe200078e0200 */
[----:B------:R-:W-:Y:S02]  /*604a0*/  F2FP.F16.E4M3.UNPACK_B R16, R16 ;  /* 0x00000010ff10723e */ /* 0x000fe400020006ff */
[----:B------:R-:W-:Y:S02]  /*604b0*/  F2FP.F16.E4M3.UNPACK_B R17, R17 ;  /* 0x00000011ff11723e */ /* 0x000fe400020006ff */
[----:B------:R-:W-:Y:S02]  /*604c0*/  F2FP.F16.E4M3.UNPACK_B R18, R18 ;  /* 0x00000012ff12723e */ /* 0x000fe400020006ff */
[----:B------:R-:W-:-:S07]  /*604d0*/  F2FP.F16.E4M3.UNPACK_B R19, R19 ;  /* 0x00000013ff13723e */ /* 0x000fce00020006ff */
[C---:B------:R-:W-:Y:S01]  /*604e0*/  HMMA.16816.F32 R24, R16.reuse, R12, R24 ;  /* 0x0000000c1018723c */ /* 0x040fe20000001818 */
[----:B------:R-:W-:Y:S04]  /*604f0*/  STL [R1+0x4b20], R3 ;  /* 0x004b200301007387 */ /* 0x000fe80000100800 */
[----:B------:R-:W-:Y:S01]  /*60500*/  STL [R1+0x4af0], R9 ;  /* 0x004af00901007387 */ /* 0x000fe20000100800 */
[----:B--2---:R-:W-:-:S15]  /*60510*/  HMMA.16816.F32 R4, R16, R8, R4 ;  /* 0x000000081004723c */ /* 0x004fde0000001804 */
[----:B------:R-:W-:-:S08]  /*60520*/  NOP ;  /* 0x0000000000007918 */ /* 0x000fd00000000000 */
[----:B------:R0:W-:Y:S04]  /*60530*/  STL.64 [R1+0x310], R4 ;  /* 0x0003100401007387 */ /* 0x0001e80000100a00 */
[----:B------:R-:W-:Y:S04]  /*60540*/  STL.64 [R1+0x318], R6 ;  /* 0x0003180601007387 */ /* 0x000fe80000100a00 */
[----:B------:R-:W2:Y:S04]  /*60550*/  LDL.LU R0, [R1+0xdf8] ;  /* 0x000df80001007983 */ /* 0x000ea80000300800 */
[----:B------:R-:W2:Y:S04]  /*60560*/  LDL.LU R29, [R1+0xdf4] ;  /* 0x000df400011d7983 */ /* 0x000ea80000300800 */
[----:B------:R-:W-:Y:S04]  /*60570*/  STL.64 [R1+0x300], R24 ;  /* 0x0003001801007387 */ /* 0x000fe80000100a00 */
[----:B------:R-:W-:Y:S01]  /*60580*/  STL.64 [R1+0x308], R26 ;  /* 0x0003081a01007387 */ /* 0x000fe20000100a00 */
[----:B0-----:R-:W-:-:S03]  /*60590*/  IMAD R4, R21, 0x100, R22 ;  /* 0x0000010015047824 */ /* 0x001fc600078e0216 */
[----:B------:R-:W3:Y:S04]  /*605a0*/  LDL.LU R22, [R1+0xe00] ;  /* 0x000e000001167983 */ /* 0x000ee80000300800 */
[----:B------:R-:W4:Y:S04]  /*605b0*/  LDL.LU R21, [R1+0xdfc] ;  /* 0x000dfc0001157983 */ /* 0x000f280000300800 */
[----:B---3--:R-:W-:Y:S04]  /*605c0*/  STL [R1+0x4aa8], R22 ;  /* 0x004aa81601007387 */ /* 0x008fe80000100800 */
[----:B----4-:R0:W-:Y:S04]  /*605d0*/  STL.64 [R1+0x4aa0], R20 ;  /* 0x004aa01401007387 */ /* 0x0101e80000100a00 */
[----:B0-----:R-:W3:Y:S04]  /*605e0*/  LDL.LU R20, [R1+0x50] ;  /* 0x0000500001147983 */ /* 0x001ee80000300800 */
[----:B------:R-:W3:Y:S04]  /*605f0*/  LDL.LU R21, [R1+0x54] ;  /* 0x0000540001157983 */ /* 0x000ee80000300800 */
[----:B------:R-:W4:Y:S04]  /*60600*/  LDL.LU R22, [R1+0x58] ;  /* 0x0000580001167983 */ /* 0x000f280000300800 */
[----:B------:R-:W4:Y:S04]  /*60610*/  LDL.LU R23, [R1+0x5c] ;  /* 0x00005c0001177983 */ /* 0x000f280000300800 */
[----:B------:R-:W5:Y:S04]  /*60620*/  LDL.LU R28, [R1+0xde4] ;  /* 0x000de400011c7983 */ /* 0x000f680000300800 */
[----:B------:R-:W2:Y:S04]  /*60630*/  LDL.LU R15, [R1+0xdf0] ;  /* 0x000df000010f7983 */ /* 0x000ea80000300800 */
[----:B------:R-:W2:Y:S04]  /*60640*/  LDL.LU R14, [R1+0xdec] ;  /* 0x000dec00010e7983 */ /* 0x000ea80000300800 */
[----:B--2---:R-:W-:Y:S04]  /*60650*/  STL.64 [R1+0x4ae8], R14 ;  /* 0x004ae80e01007387 */ /* 0x004fe80000100a00 */
[----:B------:R0:W-:Y:S04]  /*60660*/  STL.64 [R1+0x4ae0], R12 ;  /* 0x004ae00c01007387 */ /* 0x0001e80000100a00 */
        /* <DEDUP_REMOVED lines=20> */
[----:B------:R-:W2:Y:S04]  /*607b0*/  LDL.LU R14, [R1+0x1a8] ;  /* 0x0001a800010e7983 */ /* 0x000ea80000300800 */
[----:B------:R-:W2:Y:S04]  /*607c0*/  LDL.LU R15, [R1+0x1ac] ;  /* 0x0001ac00010f7983 */ /* 0x000ea80000300800 */
[----:B------:R-:W3:Y:S04]  /*607d0*/  LDL.LU R9, [R1+0xdd8] ;  /* 0x000dd80001097983 */ /* 0x000ee80000300800 */
[----:B----4-:R-:W-:Y:S04]  /*607e0*/  STL.64 [R1+0x4ab8], R22 ;  /* 0x004ab81601007387 */ /* 0x010fe80000100a00 */
[----:B------:R0:W-:Y:S04]  /*607f0*/  STL.64 [R1+0x4ab0], R20 ;  /* 0x004ab01401007387 */ /* 0x0001e80000100a00 */
        /* <DEDUP_REMOVED lines=23> */
[----:B------:R-:W3:Y:S04]  /*60970*/  LDL.LU R3, [R1+0x4b20] ;  /* 0x004b200001037983 */ /* 0x000ee80000300800 */
        /* <DEDUP_REMOVED lines=8> */
[----:B---3--:R-:W-:Y:S02]  /*60a00*/  HMMA.16816.F32 R16, R16, R2, R12 ;  /* 0x000000021010723c */ /* 0x008fe4000000180c */
[----:B------:R-:W2:Y:S04]  /*60a10*/  LDL.LU.64 R14, [R1+0x4b00] ;  /* 0x004b0000010e7983 */ /* 0x000ea80000300a00 */
[----:B------:R-:W2:-:S15]  /*60a20*/  LDL.LU.64 R12, [R1+0x4af8] ;  /* 0x004af800010c7983 */ /* 0x000e9e0000300a00 */
[----:B------:R-:W-:-:S02]  /*60a30*/  NOP ;  /* 0x0000000000007918 */ /* 0x000fc40000000000 */
[----:B------:R0:W-:Y:S04]  /*60a40*/  STL.64 [R1+0x2e0], R16 ;  /* 0x0002e01001007387 */ /* 0x0001e80000100a00 */
[----:B------:R1:W-:Y:S04]  /*60a50*/  STL.64 [R1+0x2e8], R18 ;  /* 0x0002e81201007387 */ /* 0x0003e80000100a00 */
[----:B0-----:R-:W3:Y:S04]  /*60a60*/  LDL.LU R16, [R1+0xdd4] ;  /* 0x000dd40001107983 */ /* 0x001ee80000300800 */
[----:B------:R-:W5:Y:S04]  /*60a70*/  LDL.LU R17, [R1+0xde0] ;  /* 0x000de00001117983 */ /* 0x000f680000300800 */
[----:B-1----:R-:W5:Y:S04]  /*60a80*/  LDL.LU R18, [R1+0xddc] ;  /* 0x000ddc0001127983 */ /* 0x002f680000300800 */
[----:B------:R-:W5:Y:S01]  /*60a90*/  LDL.LU R19, [R1+0xde8] ;  /* 0x000de80001137983 */ /* 0x000f620000300800 */
[----:B------:R-:W-:-:S02]  /*60aa0*/  F2FP.F16.E4M3.UNPACK_B R4, R4 ;  /* 0x00000004ff04723e */ /* 0x000fc400020006ff */
[----:B------:R-:W-:Y:S02]  /*60ab0*/  F2FP.F16.E4M3.UNPACK_B R5, R5 ;  /* 0x00000005ff05723e */ /* 0x000fe400020006ff */
[----:B------:R-:W-:Y:S01]  /*60ac0*/  F2FP.F16.E4M3.UNPACK_B R6, R6 ;  /* 0x00000006ff06723e */ /* 0x000fe200020006ff */
[----:B---3--:R-:W-:Y:S02]  /*60ad0*/  IMAD R16, R16, 0x100, R9 ;  /* 0x0000010010107824 */ /* 0x008fe400078e0209 */
[----:B------:R-:W2:Y:S01]  /*60ae0*/  LDL.LU R9, [R1+0x4af0] ;  /* 0x004af00001097983 */ /* 0x000ea20000300800 */
[----:B------:R-:W-:-:S07]  /*60af0*/  F2FP.F16.E4M3.UNPACK_B R7, R7 ;  /* 0x00000007ff07723e */ /* 0x000fce00020006ff */
[----:B--2---:R-:W-:-:S15]  /*60b00*/  HMMA.16816.F32 R12, R4, R8, R12 ;  /* 0x00000008040c723c */ /* 0x004fde000000180c */
[----:B------:R-:W-:-:S08]  /*60b10*/  NOP ;  /* 0x0000000000007918 */ /* 0x000fd00000000000 */
[----:B------:R-:W-:Y:S04]  /*60b20*/  STL.64 [R1+0x2d0], R12 ;  /* 0x0002d00c01007387 */ /* 0x000fe80000100a00 */
[----:B------:R0:W-:Y:S04]  /*60b30*/  STL.64 [R1+0x2d8], R14 ;  /* 0x0002d80e01007387 */ /* 0x0001e80000100a00 */
[----:B0-----:R-:W2:Y:S04]  /*60b40*/  LDL.LU.64 R14, [R1+0x4ae8] ;  /* 0x004ae800010e7983 */ /* 0x001ea80000300a00 */
[----:B------:R-:W4:Y:S02]  /*60b50*/  LDL.LU.64 R12, [R1+0x4ae0] ;  /* 0x004ae000010c7983 */ /* 0x000f240000300a00 */
[----:B----4-:R-:W-:-:S15]  /*60b60*/  HMMA.16816.F32 R20, R4, R12, R20 ;  /* 0x0000000c0414723c */ /* 0x010fde0000001814 */
        /* <DEDUP_REMOVED lines=17> */
[----:B0-----:R-:W4:Y:S04]  /*60c80*/  LDL.LU R4, [R1+0x60] ;  /* 0x0000600001047983 */ /* 0x001f280000300800 */
[----:B------:R-:W4:Y:S04]  /*60c90*/  LDL.LU R5, [R1+0x64] ;  /* 0x0000640001057983 */ /* 0x000f280000300800 */
[----:B-1----:R-:W4:Y:S04]  /*60ca0*/  LDL.LU R6, [R1+0x68] ;  /* 0x0000680001067983 */ /* 0x002f280000300800 */
[----:B------:R-:W4:Y:S01]  /*60cb0*/  LDL.LU R7, [R1+0x6c] ;  /* 0x00006c0001077983 */ /* 0x000f220000300800 */
[----:B-----5:R-:W-:-:S02]  /*60cc0*/  IMAD R17, R18, 0x100, R17 ;  /* 0x0000010012117824 */ /* 0x020fc400078e0211 */
[----:B------:R-:W-:Y:S02]  /*60cd0*/  IMAD R18, R28, 0x100, R19 ;  /* 0x000001001c127824 */ /* 0x000fe400078e0213 */
[----:B--2---:R-:W-:Y:S01]  /*60ce0*/  IMAD R19, R14, 0x100, R15 ;  /* 0x000001000e137824 */ /* 0x004fe200078e020f */
[----:B------:R-:W-:Y:S02]  /*60cf0*/  F2FP.F16.E4M3.UNPACK_B R16, R16 ;  /* 0x00000010ff10723e */ /* 0x000fe400020006ff */
[----:B------:R-:W-:Y:S02]  /*60d00*/  F2FP.F16.E4M3.UNPACK_B R17, R17 ;  /* 0x00000011ff11723e */ /* 0x000fe400020006ff */
[----:B------:R-:W-:Y:S02]  /*60d10*/  F2FP.F16.E4M3.UNPACK_B R18, R18 ;  /* 0x00000012ff12723e */ /* 0x000fe400020006ff */
[----:B------:R-:W-:Y:S01]  /*60d20*/  F2FP.F16.E4M3.UNPACK_B R19, R19 ;  /* 0x00000013ff13723e */ /* 0x000fe200020006ff */
[----:B------:R-:W-:Y:S04]  /*60d30*/  STL [R1+0x4a7c], R8 ;  /* 0x004a7c0801007387 */ /* 0x000fe80000100800 */
[----:B------:R-:W-:Y:S02]  /*60d40*/  STL [R1+0x4a78], R9 ;  /* 0x004a780901007387 */ /* 0x000fe40000100800 */
[C---:B---3--:R-:W-:Y:S06]  /*60d50*/  HMMA.16816.F32 R20, R16.reuse, R12, R20 ;  /* 0x0000000c1014723c */ /* 0x048fec0000001814 */
[----:B----4-:R-:W-:-:S15]  /*60d60*/  HMMA.16816.F32 R4, R16, R8, R4 ;  /* 0x000000081004723c */ /* 0x010fde0000001804 */
[----:B------:R-:W-:-:S08]  /*60d70*/  NOP ;  /* 0x0000000000007918 */ /* 0x000fd00000000000 */
[----:B------:R-:W-:Y:S04]  /*60d80*/  STL.64 [R1+0x280], R4 ;  /* 0x0002800401007387 */ /* 0x000fe80000100a00 */
[----:B------:R-:W-:Y:S04]  /*60d90*/  STL.64 [R1+0x288], R6 ;  /* 0x0002880601007387 */ /* 0x000fe80000100a00 */
[----:B------:R-:W-:Y:S04]  /*60da0*/  STL.64 [R1+0x210], R20 ;  /* 0x0002101401007387 */ /* 0x000fe80000100a00 */
[----:B------:R0:W-:Y:S04]  /*60db0*/  STL.64 [R1+0x218], R22 ;  /* 0x0002181601007387 */ /* 0x0001e80000100a00 */
[----:B0-----:R-:W2:Y:S04]  /*60dc0*/  LDL.LU R22, [R1+0x4aa8] ;  /* 0x004aa80001167983 */ /* 0x001ea80000300800 */
[----:B------:R-:W2:Y:S04]  /*60dd0*/  LDL.LU.64 R20, [R1+0x4aa0] ;  /* 0x004aa00001147983 */ /* 0x000ea80000300a00 */
[----:B------:R-:W-:Y:S04]  /*60de0*/  STL [R1+0x4a64], R12 ;  /* 0x004a640c01007387 */ /* 0x000fe80000100800 */
[----:B------:R-:W-:Y:S01]  /*60df0*/  STL [R1+0x4a60], R13 ;  /* 0x004a600d01007387 */ /* 0x000fe20000100800 */
[----:B--2---:R-:W-:-:S03]  /*60e00*/  IMAD R5, R21, 0x100, R22 ;  /* 0x0000010015057824 */ /* 0x004fc600078e0216 */
[----:B------:R-:W2:Y:S04]  /*60e10*/  LDL.LU R21, [R1+0xe40] ;  /* 0x000e400001157983 */ /* 0x000ea80000300800 */
[----:B------:R-:W3:Y:S04]  /*60e20*/  LDL.LU R22, [R1+0xe48] ;  /* 0x000e480001167983 */ /* 0x000ee80000300800 */
[----:B------:R-:W3:Y:S04]  /*60e30*/  LDL.LU R23, [R1+0xe50] ;  /* 0x000e500001177983 */ /* 0x000ee80000300800 */
[----:B---3--:R-:W-:Y:S04]  /*60e40*/  STL.64 [R1+0x4a10], R22 ;  /* 0x004a101601007387 */ /* 0x008fe80000100a00 */
[----:B--2---:R0:W-:Y:S04]  /*60e50*/  STL.64 [R1+0x4a08], R20 ;  /* 0x004a081401007387 */ /* 0x0041e80000100a00 */
[----:B0-----:R-:W2:Y:S04]  /*60e60*/  LDL.LU R20, [R1] ;  /* 0x0000000001147983 */ /* 0x001ea80000300800 */
        /* <DEDUP_REMOVED lines=48> */
[----:B------:R-:W2:Y:S01]  /*61170*/  LDL.LU R23, [R1+0xcc] ;  /* 0x0000cc0001177983 */ /* 0x000ea20000300800 */
[----:B------:R-:W-:-:S02]  /*61180*/  IMAD R4, R29, 0x100, R0 ;  /* 0x000001001d047824 */ /* 0x000fc400078e0200 */
[----:B------:R-:W-:Y:S01]  /*61190*/  IMAD R6, R25, 0x100, R24 ;  /* 0x0000010019067824 */ /* 0x000fe200078e0218 */
[----:B------:R-:W3:Y:S04]  /*611a0*/  LDL.LU R29, [R1+0xe38] ;  /* 0x000e3800011d7983 */ /* 0x000ee80000300800 */
[----:B------:R-:W3:Y:S01]  /*611b0*/  LDL.LU R24, [R1+0x90] ;  /* 0x0000900001187983 */ /* 0x000ee20000300800 */
[----:B------:R-:W-:-:S03]  /*611c0*/  IMAD R7, R27, 0x100, R26 ;  /* 0x000001001b077824 */ /* 0x000fc600078e021a */
[----:B------:R-:W3:Y:S04]  /*611d0*/  LDL.LU R25, [R1+0x94] ;  /* 0x0000940001197983 */ /* 0x000ee80000300800 */
[----:B------:R-:W3:Y:S04]  /*611e0*/  LDL.LU R26, [R1+0x98] ;  /* 0x00009800011a7983 */ /* 0x000ee80000300800 */
[----:B------:R-:W3:Y:S04]  /*611f0*/  LDL.LU R27, [R1+0x9c] ;  /* 0x00009c00011b7983 */ /* 0x000ee80000300800 */
[----:B------:R-:W3:Y:S04]  /*61200*/  LDL.LU R28, [R1+0xe58] ;  /* 0x000e5800011c7983 */ /* 0x000ee80000300800 */
[----:B------:R-:W3:Y:S04]  /*61210*/  LDL.LU R15, [R1+0xe54] ;  /* 0x000e5400010f7983 */ /* 0x000ee80000300800 */
[----:B------:R-:W3:Y:S04]  /*61220*/  LDL.LU R14, [R1+0xe60] ;  /* 0x000e6000010e7983 */ /* 0x000ee80000300800 */
[----:B------:R-:W3:Y:S01]  /*61230*/  LDL.LU R0, [R1+0xe5c] ;  /* 0x000e5c0001007983 */ /* 0x000ee20000300800 */
        /* <DEDUP_REMOVED lines=13> */
[----:B------:R-:W5:Y:S04]  /*61310*/  LDL.LU R17, [R1+0xe1c] ;  /* 0x000e1c0001117983 */ /* 0x000f680000300800 */
[----:B-1----:R-:W3:Y:S04]  /*61320*/  LDL.LU R18, [R1+0xe24] ;  /* 0x000e240001127983 */ /* 0x002ee80000300800 */
[----:B------:R-:W2:Y:S01]  /*61330*/  LDL.LU R19, [R1+0xe2c] ;  /* 0x000e2c0001137983 */ /* 0x000ea20000300800 */
[----:B------:R-:W-:-:S02]  /*61340*/  F2FP.F16.E4M3.UNPACK_B R4, R4 ;  /* 0x00000004ff04723e */ /* 0x000fc400020006ff */
[----:B------:R-:W-:Y:S01]  /*61350*/  F2FP.F16.E4M3.UNPACK_B R5, R5 ;  /* 0x00000005ff05723e */ /* 0x000fe200020006ff */
[----:B----4-:R-:W-:Y:S02]  /*61360*/  IMAD R16, R16, 0x100, R8 ;  /* 0x0000010010107824 */ /* 0x010fe400078e0208 */
[----:B-----5:R-:W-:Y:S01]  /*61370*/  IMAD R17, R17, 0x100, R9 ;  /* 0x0000010011117824 */ /* 0x020fe200078e0209 */
[----:B------:R-:W4:Y:S04]  /*61380*/  LDL.LU R8, [R1+0x4a7c] ;  /* 0x004a7c0001087983 */ /* 0x000f280000300800 */
[----:B------:R-:W4:Y:S01]  /*61390*/  LDL.LU R9, [R1+0x4a78] ;  /* 0x004a780001097983 */ /* 0x000f220000300800 */
[----:B------:R-:W-:Y:S02]  /*613a0*/  F2FP.F16.E4M3.UNPACK_B R6, R6 ;  /* 0x00000006ff06723e */ /* 0x000fe400020006ff */
[----:B------:R-:W-:Y:S01]  /*613b0*/  F2FP.F16.E4M3.UNPACK_B R7, R7 ;  /* 0x00000007ff07723e */ /* 0x000fe200020006ff */
[----:B---3--:R-:W-:-:S02]  /*613c0*/  IMAD R18, R18, 0x100, R12 ;  /* 0x0000010012127824 */ /* 0x008fc400078e020c */
[----:B--2---:R-:W-:-:S04]  /*613d0*/  IMAD R19, R19, 0x100, R13 ;  /* 0x0000010013137824 */ /* 0x004fc800078e020d */
[----:B----4-:R-:W-:-:S15]  /*613e0*/  HMMA.16816.F32 R20, R4, R8, R20 ;  /* 0x000000080414723c */ /* 0x010fde0000001814 */
        /* <DEDUP_REMOVED lines=32> */
[----:B------:R-:W4:Y:S01]  /*615f0*/  LDL.LU R7, [R1+0xe4c] ;  /* 0x000e4c0001077983 */ /* 0x000f220000300800 */
[----:B--2---:R-:W-:-:S15]  /*61600*/  HMMA.16816.F32 R20, R16, R8, R20 ;  /* 0x000000081014723c */ /* 0x004fde0000001814 */
[----:B------:R-:W-:-:S08]  /*61610*/  NOP ;  /* 0x0000000000007918 */ /* 0x000fd00000000000 */
[----:B------:R-:W-:Y:S04]  /*61620*/  STL.64 [R1+0x160], R20 ;  /* 0x0001601401007387 */ /* 0x000fe80000100a00 */
[----:B------:R0:W-:Y:S04]  /*61630*/  STL.64 [R1+0x168], R22 ;  /* 0x0001681601007387 */ /* 0x0001e80000100a00 */
[----:B0-----:R-:W2:Y:S04]  /*61640*/  LDL.LU.64 R22, [R1+0x4a28] ;  /* 0x004a280001167983 */ /* 0x001ea80000300a00 */
[----:B------:R-:W2:Y:S01]  /*61650*/  LDL.LU.64 R20, [R1+0x4a20] ;  /* 0x004a200001147983 */ /* 0x000ea20000300a00 */
[----:B---3--:R-:W-:-:S03]  /*61660*/  IMAD R4, R4, 0x100, R29 ;  /* 0x0000010004047824 */ /* 0x008fc600078e021d */
[----:B------:R-:W3:Y:S01]  /*61670*/  LDL.LU R29, [R1+0x4a18] ;  /* 0x004a1800011d7983 */ /* 0x000ee20000300800 */
[----:B--2---:R-:W-:-:S15]  /*61680*/  HMMA.16816.F32 R20, R16, R12, R20 ;  /* 0x0000000c1014723c */ /* 0x004fde0000001814 */
[----:B------:R-:W-:-:S08]  /*61690*/  NOP ;  /* 0x0000000000007918 */ /* 0x000fd00000000000 */
[----:B------:R-:W-:Y:S04]  /*616a0*/  STL.64 [R1+0x110], R20 ;  /* 0x0001101401007387 */ /* 0x000fe80000100a00 */
[----:B------:R0:W-:Y:S04]  /*616b0*/  STL.64 [R1+0x118], R22 ;  /* 0x0001181601007387 */ /* 0x0001e80000100a00 */
[----:B0-----:R-:W5:Y:S04]  /*616c0*/  LDL.LU.64 R22, [R1+0x4a10] ;  /* 0x004a100001167983 */ /* 0x001f680000300a00 */
[----:B------:R-:W4:Y:S01]  /*616d0*/  LDL.LU.64 R20, [R1+0x4a08] ;  /* 0x004a080001147983 */ /* 0x000f220000300a00 */
[----:B------:R-:W-:Y:S01]  /*616e0*/  HMMA.16816.F32 R24, R16, R10, R24 ;  /* 0x0000000a1018723c */ /* 0x000fe20000001818 */
[----:B-----5:R-:W-:-:S02]  /*616f0*/  IMAD R6, R6, 0x100, R22 ;  /* 0x0000010006067824 */ /* 0x020fc400078e0216 */
[----:B----4-:R-:W-:Y:S02]  /*61700*/  IMAD R5, R5, 0x100, R21 ;  /* 0x0000010005057824 */ /* 0x010fe400078e0215 */
[----:B------:R-:W-:Y:S01]  /*61710*/  IMAD R7, R7, 0x100, R23 ;  /* 0x0000010007077824 */ /* 0x000fe200078e0217 */
[----:B------:R-:W2:Y:S04]  /*61720*/  LDL.LU R21, [R1+0x4a00] ;  /* 0x004a000001157983 */ /* 0x000ea80000300800 */
[----:B------:R-:W2:Y:S04]  /*61730*/  LDL.LU R22, [R1+0x49fc] ;  /* 0x0049fc0001167983 */ /* 0x000ea80000300800 */
[----:B------:R-:W2:Y:S09]  /*61740*/  LDL.LU R23, [R1+0x49f8] ;  /* 0x0049f80001177983 */ /* 0x000eb20000300800 */
[----:B------:R-:W-:Y:S04]  /*61750*/  STL.64 [R1+0x100], R24 ;  /* 0x0001001801007387 */ /* 0x000fe80000100a00 */
[----:B------:R0:W-:Y:S04]  /*61760*/  STL.64 [R1+0x108], R26 ;  /* 0x0001081a01007387 */ /* 0x0001e80000100a00 */
[----:B0-----:R-:W4:Y:S04]  /*61770*/  LDL.LU.64 R26, [R1+0x49f0] ;  /* 0x0049f000011a7983 */ /* 0x001f280000300a00 */
[----:B------:R-:W4:Y:S01]  /*61780*/  LDL.LU.64 R24, [R1+0x49e8] ;  /* 0x0049e80001187983 */ /* 0x000f220000300a00 */
[----:B------:R-:W-:-:S02]  /*61790*/  F2FP.F16.E4M3.UNPACK_B R4, R4 ;  /* 0x00000004ff04723e */ /* 0x000fc400020006ff */
[----:B------:R-:W-:Y:S02]  /*617a0*/  F2FP.F16.E4M3.UNPACK_B R5, R5 ;  /* 0x00000005ff05723e */ /* 0x000fe400020006ff */
[----:B------:R-:W-:Y:S02]  /*617b0*/  F2FP.F16.E4M3.UNPACK_B R6, R6 ;  /* 0x00000006ff06723e */ /* 0x000fe400020006ff */
[----:B------:R-:W-:-:S07]  /*617c0*/  F2FP.F16.E4M3.UNPACK_B R7, R7 ;  /* 0x00000007ff07723e */ /* 0x000fce00020006ff */
[----:B--2---:R-:W-:Y:S06]  /*617d0*/  HMMA.16816.F32 R20, R4, R8, R20 ;  /* 0x000000080414723c */ /* 0x004fec0000001814 */
[----:B----4-:R-:W-:-:S15]  /*617e0*/  HMMA.16816.F32 R24, R16, R2, R24 ;  /* 0x000000021018723c */ /* 0x010fde0000001818 */
[----:B------:R-:W-:-:S08]  /*617f0*/  NOP ;  /* 0x0000000000007918 */ /* 0x000fd00000000000 */
[----:B------:R-:W-:Y:S04]  /*61800*/  STL.64 [R1+0xe0], R24 ;  /* 0x0000e01801007387 */ /* 0x000fe80000100a00 */
[----:B------:R-:W-:Y:S04]  /*61810*/  STL.64 [R1+0xe8], R26 ;  /* 0x0000e81a01007387 */ /* 0x000fe80000100a00 */
[----:B------:R-:W-:Y:S04]  /*61820*/  STL.64 [R1+0x49d8], R10 ;  /* 0x0049d80a01007387 */ /* 0x000fe80000100a00 */
[----:B------:R-:W-:Y:S04]  /*61830*/  STL.64 [R1+0x49d0], R8 ;  /* 0x0049d00801007387 */ /* 0x000fe80000100a00 */
[----:B------:R0:W-:Y:S04]  /*61840*/  STL.64 [R1+0x80], R20 ;  /* 0x0000801401007387 */ /* 0x0001e80000100a00 */
[----:B------:R1:W-:Y:S04]  /*61850*/  STL.64 [R1+0x88], R22 ;  /* 0x0000881601007387 */ /* 0x0003e80000100a00 */
[----:B0-----:R-:W2:Y:S04]  /*61860*/  LDL.LU R20, [R1+0xe88] ;  /* 0x000e880001147983 */ /* 0x001ea80000300800 */
[----:B------:R-:W2:Y:S04]  /*61870*/  LDL.LU R21, [R1+0xe84] ;  /* 0x000e840001157983 */ /* 0x000ea80000300800 */
[----:B-1----:R-:W4:Y:S04]  /*61880*/  LDL.LU R22, [R1+0xe90] ;  /* 0x000e900001167983 */ /* 0x002f280000300800 */
[----:B------:R-:W4:Y:S01]  /*61890*/  LDL.LU R23, [R1+0xe8c] ;  /* 0x000e8c0001177983 */ /* 0x000f220000300800 */
[----:B------:R-:W-:-:S02]  /*618a0*/  IMAD R16, R15, 0x100, R28 ;  /* 0x000001000f107824 */ /* 0x000fc400078e021c */
[----:B------:R-:W-:Y:S01]  /*618b0*/  IMAD R17, R0, 0x100, R14 ;  /* 0x0000010000117824 */ /* 0x000fe200078e020e */
[----:B----4-:R-:W-:Y:S04]  /*618c0*/  STL.64 [R1+0x4988], R22 ;  /* 0x0049881601007387 */ /* 0x010fe80000100a00 */
[----:B--2---:R0:W-:Y:S04]  /*618d0*/  STL.64 [R1+0x4980], R20 ;  /* 0x0049801401007387 */ /* 0x0041e80000100a00 */
[----:B0-----:R-:W2:Y:S04]  /*618e0*/  LDL.LU R20, [R1+0x190] ;  /* 0x0001900001147983 */ /* 0x001ea80000300800 */
[----:B------:R-:W2:Y:S04]  /*618f0*/  LDL.LU R21, [R1+0x194] ;  /* 0x0001940001157983 */ /* 0x000ea80000300800 */
[----:B------:R-:W4:Y:S04]  /*61900*/  LDL.LU R22, [R1+0x198] ;  /* 0x0001980001167983 */ /* 0x000f280000300800 */
[----:B------:R-:W4:Y:S04]  /*61910*/  LDL.LU R23, [R1+0x19c] ;  /* 0x00019c0001177983 */ /* 0x000f280000300800 */
[----:B------:R-:W5:Y:S04]  /*61920*/  LDL.LU R28, [R1+0xe68] ;  /* 0x000e6800011c7983 */ /* 0x000f680000300800 */
[----:B------:R-:W5:Y:S04]  /*61930*/  LDL.LU R15, [R1+0xe64] ;  /* 0x000e6400010f7983 */ /* 0x000f680000300800 */
[----:B------:R-:W5:Y:S04]  /*61940*/  LDL.LU R14, [R1+0xe70] ;  /* 0x000e7000010e7983 */ /* 0x000f680000300800 */
[----:B------:R-:W5:Y:S04]  /*61950*/  LDL.LU R0, [R1+0xe6c] ;  /* 0x000e6c0001007983 */ /* 0x000f680000300800 */
[----:B------:R-:W3:Y:S04]  /*61960*/  LDL.LU R8, [R1+0x120] ;  /* 0x0001200001087983 */ /* 0x000ee80000300800 */
[----:B------:R-:W3:Y:S04]  /*61970*/  LDL.LU R9, [R1+0x124] ;  /* 0x0001240001097983 */ /* 0x000ee80000300800 */
[----:B------:R-:W3:Y:S04]  /*61980*/  LDL.LU R10, [R1+0x128] ;  /* 0x00012800010a7983 */ /* 0x000ee80000300800 */
[----:B------:R-:W3:Y:S04]  /*61990*/  LDL.LU R11, [R1+0x12c] ;  /* 0x00012c00010b7983 */ /* 0x000ee80000300800 */
        /* <DEDUP_REMOVED lines=10> */
[----:B------:R-:W4:Y:S04]  /*61a40*/  LDL.LU R22, [R1+0x158] ;  /* 0x0001580001167983 */ /* 0x000f280000300800 */
[----:B------:R-:W4:Y:S01]  /*61a50*/  LDL.LU R23, [R1+0x15c] ;  /* 0x00015c0001177983 */ /* 0x000f220000300800 */
[----:B---3--:R-:W-:Y:S03]  /*61a60*/  HMMA.16816.F32 R8, R4, R12, R8 ;  /* 0x0000000c0408723c */ /* 0x008fe60000001808 */
[----:B----4-:R-:W-:Y:S04]  /*61a70*/  STL.64 [R1+0x49b8], R22 ;  /* 0x0049b81601007387 */ /* 0x010fe80000100a00 */
[----:B--2---:R0:W-:Y:S04]  /*61a80*/  STL.64 [R1+0x49b0], R20 ;  /* 0x0049b01401007387 */ /* 0x0041e80000100a00 */
[----:B0-----:R-:W2:Y:S04]  /*61a90*/  LDL.LU R20, [R1+0x130] ;  /* 0x0001300001147983 */ /* 0x001ea80000300800 */
[----:B------:R-:W2:Y:S04]  /*61aa0*/  LDL.LU R21, [R1+0x134] ;  /* 0x0001340001157983 */ /* 0x000ea80000300800 */
[----:B------:R-:W3:Y:S04]  /*61ab0*/  LDL.LU R22, [R1+0x138] ;  /* 0x0001380001167983 */ /* 0x000ee80000300800 */
[----:B------:R-:W3:Y:S01]  /*61ac0*/  LDL.LU R23, [R1+0x13c] ;  /* 0x00013c0001177983 */ /* 0x000ee20000300800 */
[----:B------:R-:W-:-:S03]  /*61ad0*/  IMAD.MOV.U32 R27, RZ, RZ, R29 ;  /* 0x000000ffff1b7224 */ /* 0x000fc600078e001d */
        /* <DEDUP_REMOVED lines=20> */
[----:B-----5:R-:W-:-:S02]  /*61c20*/  IMAD R18, R15, 0x100, R28 ;  /* 0x000001000f127824 */ /* 0x020fc400078e021c */
[----:B------:R-:W-:Y:S01]  /*61c30*/  IMAD R19, R0, 0x100, R14 ;  /* 0x0000010000137824 */ /* 0x000fe200078e020e */
[----:B------:R-:W-:Y:S02]  /*61c40*/  F2FP.F16.E4M3.UNPACK_B R16, R16 ;  /* 0x00000010ff10723e */ /* 0x000fe400020006ff */
[----:B------:R-:W-:Y:S01]  /*61c50*/  F2FP.F16.E4M3.UNPACK_B R17, R17 ;  /* 0x00000011ff11723e */ /* 0x000fe200020006ff */
[----:B--2---:R-:W-:Y:S01]  /*61c60*/  HMMA.16816.F32 R4, R4, R2, R20 ;  /* 0x000000020404723c */ /* 0x004fe20000001814 */
[----:B------:R-:W3:Y:S04]  /*61c70*/  LDL.LU.64 R22, [R1+0x49b8] ;  /* 0x0049b80001167983 */ /* 0x000ee80000300a00 */
[----:B------:R-:W3:Y:S01]  /*61c80*/  LDL.LU.64 R20, [R1+0x49b0] ;  /* 0x0049b00001147983 */ /* 0x000ee20000300a00 */
[----:B------:R-:W-:-:S02]  /*61c90*/  F2FP.F16.E4M3.UNPACK_B R18, R18 ;  /* 0x00000012ff12723e */ /* 0x000fc400020006ff */
[----:B------:R-:W-:-:S15]  /*61ca0*/  F2FP.F16.E4M3.UNPACK_B R19, R19 ;  /* 0x00000013ff13723e */ /* 0x000fde00020006ff */
[----:B------:R0:W-:Y:S04]  /*61cb0*/  STL.64 [R1+0x70], R4 ;  /* 0x0000700401007387 */ /* 0x0001e80000100a00 */
[----:B------:R1:W-:Y:S04]  /*61cc0*/  STL.64 [R1+0x78], R6 ;  /* 0x0000780601007387 */ /* 0x0003e80000100a00 */
[----:B0-----:R-:W2:Y:S04]  /*61cd0*/  LDL.LU R4, [R1+0xe78] ;  /* 0x000e780001047983 */ /* 0x001ea80000300800 */
        /* <DEDUP_REMOVED lines=15> */
[----:B------:R-:W-:Y:S04]  /*61dd0*/  STL [R1+0x494c], R12 ;  /* 0x00494c0c01007387 */ /* 0x000fe80000100800 */
[----:B------:R-:W-:Y:S01]  /*61de0*/  STL [R1+0x4948], R13 ;  /* 0x0049480d01007387 */ /* 0x000fe20000100800 */
[----:B----4-:R-:W-:Y:S01]  /*61df0*/  LOP3.LUT R0, R29, 0x40, RZ, 0x3c, !PT ;  /* 0x000000401d007812 */ /* 0x010fe200078e3cff */
[----:B---3--:R-:W-:-:S15]  /*61e00*/  HMMA.16816.F32 R20, R16, R10, R20 ;  /* 0x0000000a1014723c */ /* 0x008fde0000001814 */
[----:B------:R-:W-:-:S09]  /*61e10*/  NOP ;  /* 0x0000000000007918 */ /* 0x000fd20000000000 */
[----:B------:R-:W-:Y:S02]  /*61e20*/  IMAD.MOV.U32 R15, RZ, RZ, R22 ;  /* 0x000000ffff0f7224 */ /* 0x000fe400078e0016 */
[----:B------:R-:W-:Y:S02]  /*61e30*/  IMAD.MOV.U32 R14, RZ, RZ, R23 ;  /* 0x000000ffff0e7224 */ /* 0x000fe400078e0017 */
[----:B------:R-:W-:Y:S02]  /*61e40*/  IMAD.MOV.U32 R29, RZ, RZ, R20 ;  /* 0x000000ffff1d7224 */ /* 0x000fe400078e0014 */
[----:B------:R-:W-:Y:S01]  /*61e50*/  IMAD.MOV.U32 R28, RZ, RZ, R21 ;  /* 0x000000ffff1c7224 */ /* 0x000fe200078e0015 */
[----:B------:R-:W3:Y:S04]  /*61e60*/  LDL.LU.64 R22, [R1+0x4988] ;  /* 0x0049880001167983 */ /* 0x000ee80000300a00 */
[----:B------:R-:W4:Y:S01]  /*61e70*/  LDL.LU.64 R20, [R1+0x4980] ;  /* 0x0049800001147983 */ /* 0x000f220000300a00 */
[----:B--2---:R-:W-:-:S02]  /*61e80*/  IMAD R4, R5, 0x100, R4 ;  /* 0x0000010005047824 */ /* 0x004fc400078e0204 */
[----:B-----5:R-:W-:Y:S01]  /*61e90*/  IMAD R5, R7, 0x100, R6 ;  /* 0x0000010007057824 */ /* 0x020fe200078e0206 */
[----:B------:R-:W-:Y:S04]  /*61ea0*/  STL.64 [R1+0x4968], R10 ;  /* 0x0049680a01007387 */ /* 0x000fe80000100a00 */
[----:B------:R-:W-:Y:S04]  /*61eb0*/  STL.64 [R1+0x4960], R8 ;  /* 0x0049600801007387 */ /* 0x000fe80000100a00 */
[----:B------:R-:W-:Y:S04]  /*61ec0*/  STL [R1+0x45a8], R14 ;  /* 0x0045a80e01007387 */ /* 0x000fe80000100800 */
[----:B------:R-:W-:Y:S04]  /*61ed0*/  STL [R1+0x45a4], R28 ;  /* 0x0045a41c01007387 */ /* 0x000fe80000100800 */
[----:B------:R-:W-:Y:S04]  /*61ee0*/  STL [R1+0x45a0], R29 ;  /* 0x0045a01d01007387 */ /* 0x000fe80000100800 */
[----:B------:R-:W-:Y:S01]  /*61ef0*/  STL [R1+0x459c], R15 ;  /* 0x00459c0f01007387 */ /* 0x000fe20000100800 */
[----:B---3--:R-:W-:-:S02]  /*61f00*/  IMAD R7, R23, 0x100, R22 ;  /* 0x0000010017077824 */ /* 0x008fc400078e0216 */
[----:B----4-:R-:W-:Y:S02]  /*61f10*/  IMAD R6, R21, 0x100, R20 ;  /* 0x0000010015067824 */ /* 0x010fe400078e0214 */
[----:B------:R-:W0:Y:S04]  /*61f20*/  LDSM.16.M88.4 R20, [R0+UR4] ;  /* 0x000000040014783b */ /* 0x000e280008000200 */
[----:B0-----:R0:W-:Y:S04]  /*61f30*/  STL.64 [R1+0x640], R20 ;  /* 0x0006401401007387 */ /* 0x0011e80000100a00 */
[----:B------:R1:W-:Y:S04]  /*61f40*/  STL.64 [R1+0x648], R22 ;  /* 0x0006481601007387 */ /* 0x0003e80000100a00 */
[----:B0-----:R-:W2:Y:S04]  /*61f50*/  LDL.LU R20, [R1+0x230] ;  /* 0x0002300001147983 */ /* 0x001ea80000300800 */
[----:B--2---:R-:W-:Y:S04]  /*61f60*/  STL [R1+0x4900], R20 ;  /* 0x0049001401007387 */ /* 0x004fe80000100800 */
[----:B------:R-:W2:Y:S01]  /*61f70*/  LDL.LU R21, [R1+0x234] ;  /* 0x0002340001157983 */ /* 0x000ea20000300800 */
[----:B------:R-:W-:Y:S03]  /*61f80*/  HMMA.16816.F32 R8, R16, R2, R24 ;  /* 0x000000021008723c */ /* 0x000fe60000001818 */
[----:B--2---:R-:W-:Y:S04]  /*61f90*/  STL [R1+0x4904], R21 ;  /* 0x0049041501007387 */ /* 0x004fe80000100800 */
[----:B-1----:R-:W2:Y:S04]  /*61fa0*/  LDL.LU R22, [R1+0x238] ;  /* 0x0002380001167983 */ /* 0x002ea80000300800 */
[----:B------:R-:W2:Y:S04]  /*61fb0*/  LDL.LU R23, [R1+0x23c] ;  /* 0x00023c0001177983 */ /* 0x000ea80000300800 */
[----:B------:R-:W3:Y:S04]  /*61fc0*/  LDL.LU R24, [R1+0x240] ;  /* 0x0002400001187983 */ /* 0x000ee80000300800 */
        /* <DEDUP_REMOVED lines=9> */
[----:B------:R-:W-:-:S02]  /*62060*/  IMAD.MOV.U32 R14, RZ, RZ, R8 ;  /* 0x000000ffff0e7224 */ /* 0x000fc400078e0008 */
[----:B------:R-:W-:Y:S02]  /*62070*/  IMAD.MOV.U32 R28, RZ, RZ, R9 ;  /* 0x000000ffff1c7224 */ /* 0x000fe400078e0009 */
[----:B------:R-:W-:Y:S02]  /*62080*/  IMAD.MOV.U32 R29, RZ, RZ, R10 ;  /* 0x000000ffff1d7224 */ /* 0x000fe400078e000a */
[----:B------:R-:W-:Y:S01]  /*62090*/  IMAD.MOV.U32 R15, RZ, RZ, R11 ;  /* 0x000000ffff0f7224 */ /* 0x000fe200078e000b */
        /* <DEDUP_REMOVED lines=9> */
[----:B------:R-:W2:Y:S04]  /*62130*/  LDL.LU R11, [R1+0xe9c] ;  /* 0x000e9c00010b7983 */ /* 0x000ea80000300800 */
[----:B--2---:R-:W-:Y:S04]  /*62140*/  STL.64 [R1+0x4978], R10 ;  /* 0x0049780a01007387 */ /* 0x004fe80000100a00 */
[----:B-----5:R-:W-:Y:S04]  /*62150*/  STL.64 [R1+0x4970], R8 ;  /* 0x0049700801007387 */ /* 0x020fe80000100a00 */
[----:B------:R-:W2:Y:S04]  /*62160*/  LDL.LU R12, [R1+0xea8] ;  /* 0x000ea800010c7983 */ /* 0x000ea80000300800 */
[----:B------:R-:W5:Y:S04]  /*62170*/  LDL.LU R13, [R1+0xeb0] ;  /* 0x000eb000010d7983 */ /* 0x000f680000300800 */
[----:B----4-:R-:W-:Y:S04]  /*62180*/  STL.64 [R1+0x4930], R26 ;  /* 0x0049301a01007387 */ /* 0x010fe80000100a00 */
[----:B---3--:R0:W-:Y:S04]  /*62190*/  STL.64 [R1+0x4928], R24 ;  /* 0x0049281801007387 */ /* 0x0081e80000100a00 */
[----:B------:R-:W1:Y:S04]  /*621a0*/  LDSM.16.M88.4 R8, [R0+UR4+0x400] ;  /* 0x000400040008783b */ /* 0x000e680008000200 */
        /* <DEDUP_REMOVED lines=11> */
[----:B------:R-:W-:Y:S01]  /*62260*/  F2FP.F16.E4M3.UNPACK_B R19, R7 ;  /* 0x00000007ff13723e */ /* 0x000fe200020006ff */
[----:B----4-:R-:W-:Y:S04]  /*62270*/  STL.64 [R1+0x4958], R26 ;  /* 0x0049581a01007387 */ /* 0x010fe80000100a00 */
[----:B---3--:R0:W-:Y:S04]  /*62280*/  STL.64 [R1+0x4950], R24 ;  /* 0x0049501801007387 */ /* 0x0081e80000100a00 */
[----:B0-----:R-:W3:Y:S04]  /*62290*/  LDL.LU R24, [R1+0x1f0] ;  /* 0x0001f00001187983 */ /* 0x001ee80000300800 */
[----:B------:R-:W3:Y:S04]  /*622a0*/  LDL.LU R25, [R1+0x1f4] ;  /* 0x0001f40001197983 */ /* 0x000ee80000300800 */
[----:B------:R-:W3:Y:S04]  /*622b0*/  LDL.LU R26, [R1+0x1f8] ;  /* 0x0001f800011a7983 */ /* 0x000ee80000300800 */
[----:B------:R-:W3:Y:S04]  /*622c0*/  LDL.LU R27, [R1+0x1fc] ;  /* 0x0001fc00011b7983 */ /* 0x000ee80000300800 */
[----:B------:R-:W4:Y:S04]  /*622d0*/  LDL.LU R21, [R1+0xeb8] ;  /* 0x000eb80001157983 */ /* 0x000f280000300800 */
[----:B------:R-:W4:Y:S04]  /*622e0*/  LDL.LU R20, [R1+0xec0] ;  /* 0x000ec00001147983 */ /* 0x000f280000300800 */
[----:B------:R0:W-:Y:S04]  /*622f0*/  STL [R1+0x4618], R15 ;  /* 0x0046180f01007387 */ /* 0x0001e80000100800 */
[----:B0-----:R-:W4:Y:S04]  /*62300*/  LDL.LU R15, [R1+0xee4] ;  /* 0x000ee400010f7983 */ /* 0x001f280000300800 */
[----:B------:R0:W-:Y:S04]  /*62310*/  STL [R1+0x45f4], R29 ;  /* 0x0045f41d01007387 */ /* 0x0001e80000100800 */
[----:B0-----:R-:W4:Y:S04]  /*62320*/  LDL.LU R29, [R1+0xee8] ;  /* 0x000ee800011d7983 */ /* 0x001f280000300800 */
[----:B------:R-:W-:Y:S04]  /*62330*/  STL [R1+0x45f0], R28 ;  /* 0x0045f01c01007387 */ /* 0x000fe80000100800 */
[----:B------:R-:W-:Y:S04]  /*62340*/  STL [R1+0x45d8], R14 ;  /* 0x0045d80e01007387 */ /* 0x000fe80000100800 */
[----:B------:R-:W2:Y:S04]  /*62350*/  LDL.LU R6, [R1+0xea4] ;  /* 0x000ea40001067983 */ /* 0x000ea80000300800 */
[----:B------:R-:W5:Y:S04]  /*62360*/  LDL.LU R7, [R1+0xeac] ;  /* 0x000eac0001077983 */ /* 0x000f680000300800 */
[----:B-1----:R-:W-:Y:S04]  /*62370*/  STL.64 [R1+0x650], R8 ;  /* 0x0006500801007387 */ /* 0x002fe80000100a00 */
[----:B------:R0:W-:Y:S04]  /*62380*/  STL.64 [R1+0x658], R10 ;  /* 0x0006580a01007387 */ /* 0x0001e80000100a00 */
[----:B0-----:R-:W3:Y:S04]  /*62390*/  LDL.LU.64 R10, [R1+0x4978] ;  /* 0x00497800010a7983 */ /* 0x001ee80000300a00 */
[----:B------:R-:W4:Y:S01]  /*623a0*/  LDL.LU.64 R8, [R1+0x4970] ;  /* 0x0049700001087983 */ /* 0x000f220000300a00 */
[----:B------:R-:W-:-:S02]  /*623b0*/  F2FP.F16.E4M3.UNPACK_B R16, R4 ;  /* 0x00000004ff10723e */ /* 0x000fc400020006ff */
[----:B------:R-:W-:Y:S01]  /*623c0*/  F2FP.F16.E4M3.UNPACK_B R17, R5 ;  /* 0x00000005ff11723e */ /* 0x000fe200020006ff */
[----:B---3--:R-:W-:Y:S02]  /*623d0*/  IMAD R5, R11, 0x100, R10 ;  /* 0x000001000b057824 */ /* 0x008fe400078e020a */
[----:B----4-:R-:W-:Y:S02]  /*623e0*/  IMAD R4, R9, 0x100, R8 ;  /* 0x0000010009047824 */ /* 0x010fe400078e0208 */
[----:B------:R-:W0:Y:S04]  /*623f0*/  LDSM.16.M88.4 R8, [R0+UR4+0x800] ;  /* 0x000800040008783b */ /* 0x000e280008000200 */
[----:B0-----:R-:W-:Y:S04]  /*62400*/  STL.64 [R1+0x660], R8 ;  /* 0x0006600801007387 */ /* 0x001fe80000100a00 */
[----:B------:R-:W-:Y:S04]  /*62410*/  STL.64 [R1+0x668], R10 ;  /* 0x0006680a01007387 */ /* 0x000fe80000100a00 */
[----:B------:R-:W0:Y:S04]  /*62420*/  LDSM.16.M88.4 R8, [R0+UR4+0xc00] ;  /* 0x000c00040008783b */ /* 0x000e280008000200 */
[----:B0-----:R-:W-:Y:S04]  /*62430*/  STL.64 [R1+0x670], R8 ;  /* 0x0006700801007387 */ /* 0x001fe80000100a00 */
[----:B------:R0:W-:Y:S01]  /*62440*/  STL.64 [R1+0x678], R10 ;  /* 0x0006780a01007387 */ /* 0x0001e20000100a00 */
[----:B------:R-:W-:-:S02]  /*62450*/  IMAD.MOV.U32 R28, RZ, RZ, R8 ;  /* 0x000000ffff1c7224 */ /* 0x000fc400078e0008 */
[----:B------:R-:W-:Y:S01]  /*62460*/  IMAD.MOV.U32 R14, RZ, RZ, R9 ;  /* 0x000000ffff0e7224 */ /* 0x000fe200078e0009 */
[----:B0-----:R-:W3:Y:S04]  /*62470*/  LDL.LU.64 R10, [R1+0x4968] ;  /* 0x00496800010a7983 */ /* 0x001ee80000300a00 */
[----:B------:R-:W4:Y:S04]  /*62480*/  LDL.LU.64 R8, [R1+0x4960] ;  /* 0x0049600001087983 */ /* 0x000f280000300a00 */
[----:B------:R-:W3:Y:S01]  /*62490*/  LDL.LU R0, [R1+0xec4] ;  /* 0x000ec40001007983 */ /* 0x000ee20000300800 */
[----:B--2---:R-:W-:-:S02]  /*624a0*/  IMAD R6, R6, 0x100, R12 ;  /* 0x0000010006067824 */ /* 0x004fc400078e020c */
[----:B-----5:R-:W-:Y:S01]  /*624b0*/  IMAD R7, R7, 0x100, R13 ;  /* 0x0000010007077824 */ /* 0x020fe200078e020d */
        /* <DEDUP_REMOVED lines=39> */
[----:B------:R-:W2:Y:S04]  /*62730*/  LDL.LU.64 R24, [R1+0x4908] ;  /* 0x0049080001187983 */ /* 0x000ea80000300a00 */
[----:B------:R-:W5:Y:S04]  /*62740*/  LDL.LU R8, [R1+0xed8] ;  /* 0x000ed80001087983 */ /* 0x000f680000300800 */
[----:B------:R-:W5:Y:S01]  /*62750*/  LDL.LU R9, [R1+0xed4] ;  /* 0x000ed40001097983 */ /* 0x000f620000300800 */
[----:B---3--:R-:W-:-:S02]  /*62760*/  IMAD R16, R16, 0x100, R21 ;  /* 0x0000010010107824 */ /* 0x008fc400078e0215 */
[----:B----4-:R-:W-:Y:S01]  /*62770*/  IMAD R17, R17, 0x100, R20 ;  /* 0x0000010011117824 */ /* 0x010fe200078e0214 */
[----:B------:R-:W3:Y:S04]  /*62780*/  LDL.LU R21, [R1+0x4904] ;  /* 0x0049040001157983 */ /* 0x000ee80000300800 */
[----:B------:R-:W3:Y:S01]  /*62790*/  LDL.LU R20, [R1+0x4900] ;  /* 0x0049000001147983 */ /* 0x000ee20000300800 */
[----:B--2---:R-:W-:Y:S03]  /*627a0*/  HMMA.16816.F32 R24, R4, R12, R24 ;  /* 0x0000000c0418723c */ /* 0x004fe60000001818 */
[----:B------:R-:W2:Y:S04]  /*627b0*/  LDL.LU R12, [R1+0xee0] ;  /* 0x000ee000010c7983 */ /* 0x000ea80000300800 */
[----:B------:R-:W4:-:S15]  /*627c0*/  LDL.LU R13, [R1+0xec8] ;  /* 0x000ec800010d7983 */ /* 0x000f1e0000300800 */
[----:B------:R-:W-:-:S01]  /*627d0*/  NOP ;  /* 0x0000000000007918 */ /* 0x000fc20000000000 */
[----:B------:R0:W-:Y:S04]  /*627e0*/  STL.64 [R1+0x4538], R26 ;  /* 0x0045381a01007387 */ /* 0x0001e80000100a00 */
[----:B0-----:R-:W5:Y:S04]  /*627f0*/  LDL.LU R27, [R1+0xed0] ;  /* 0x000ed000011b7983 */ /* 0x001f680000300800 */
[----:B------:R0:W-:Y:S04]  /*62800*/  STL.64 [R1+0x4530], R24 ;  /* 0x0045301801007387 */ /* 0x0001e80000100a00 */
[----:B0-----:R-:W3:Y:S04]  /*62810*/  LDL.LU R24, [R1+0x460] ;  /* 0x0004600001187983 */ /* 0x001ee80000300800 */
[----:B------:R-:W3:Y:S04]  /*62820*/  LDL.LU R25, [R1+0x464] ;  /* 0x0004640001197983 */ /* 0x000ee80000300800 */
[----:B------:R-:W2:Y:S01]  /*62830*/  LDL.LU R26, [R1+0x468] ;  /* 0x00046800011a7983 */ /* 0x000ea20000300800 */
[----:B-----5:R-:W-:-:S03]  /*62840*/  IMAD R18, R18, 0x100, R27 ;  /* 0x0000010012127824 */ /* 0x020fc600078e021b */
[----:B------:R-:W2:Y:S04]  /*62850*/  LDL.LU R27, [R1+0x46c] ;  /* 0x00046c00011b7983 */ /* 0x000ea80000300800 */
[----:B--2---:R-:W-:Y:S04]  /*62860*/  STL.64 [R1+0x48b8], R26 ;  /* 0x0048b81a01007387 */ /* 0x004fe80000100a00 */
[----:B---3--:R0:W-:Y:S04]  /*62870*/  STL.64 [R1+0x48b0], R24 ;  /* 0x0048b01801007387 */ /* 0x0081e80000100a00 */
[----:B0-----:R-:W2:Y:S04]  /*62880*/  LDL.LU R24, [R1+0x380] ;  /* 0x0003800001187983 */ /* 0x001ea80000300800 */
[----:B------:R-:W2:Y:S04]  /*62890*/  LDL.LU R25, [R1+0x384] ;  /* 0x0003840001197983 */ /* 0x000ea80000300800 */
[----:B------:R-:W3:Y:S04]  /*628a0*/  LDL.LU R26, [R1+0x388] ;  /* 0x00038800011a7983 */ /* 0x000ee80000300800 */
[----:B------:R-:W3:Y:S01]  /*628b0*/  LDL.LU R27, [R1+0x38c] ;  /* 0x00038c00011b7983 */ /* 0x000ee20000300800 */
[----:B------:R-:W-:Y:S03]  /*628c0*/  HMMA.16816.F32 R20, R4, R10, R20 ;  /* 0x0000000a0414723c */ /* 0x000fe60000001814 */
[----:B---3--:R-:W-:Y:S04]  /*628d0*/  STL.64 [R1+0x48c8], R26 ;  /* 0x0048c81a01007387 */ /* 0x008fe80000100a00 */
[----:B--2---:R0:W-:Y:S04]  /*628e0*/  STL.64 [R1+0x48c0], R24 ;  /* 0x0048c01801007387 */ /* 0x0041e80000100a00 */
[----:B0-----:R-:W2:Y:S04]  /*628f0*/  LDL.LU R24, [R1+0x4f0] ;  /* 0x0004f00001187983 */ /* 0x001ea80000300800 */
[----:B------:R-:W2:Y:S04]  /*62900*/  LDL.LU R25, [R1+0x4f4] ;  /* 0x0004f40001197983 */ /* 0x000ea80000300800 */
[----:B------:R-:W3:Y:S04]  /*62910*/  LDL.LU R26, [R1+0x4f8] ;  /* 0x0004f800011a7983 */ /* 0x000ee80000300800 */
[----:B------:R-:W3:Y:S04]  /*62920*/  LDL.LU R27, [R1+0x4fc] ;  /* 0x0004fc00011b7983 */ /* 0x000ee80000300800 */
[----:B------:R-:W5:Y:S04]  /*62930*/  LDL R10, [R1+0x650] ;  /* 0x00065000010a7983 */ /* 0x000f680000100800 */
[----:B------:R-:W5:Y:S01]  /*62940*/  LDL R11, [R1+0x654] ;  /* 0x00065400010b7983 */ /* 0x000f620000100800 */
[----:B------:R-:W-:-:S02]  /*62950*/  IMAD R8, R9, 0x100, R8 ;  /* 0x0000010009087824 */ /* 0x000fc400078e0208 */
[----:B------:R-:W-:Y:S02]  /*62960*/  IMAD R9, R15, 0x100, R29 ;  /* 0x000001000f097824 */ /* 0x000fe400078e021d */
[----:B------:R-:W-:Y:S02]  /*62970*/  IMAD R19, R19, 0x100, R12 ;  /* 0x0000010013137824 */ /* 0x000fe400078e020c */
[----:B----4-:R-:W-:Y:S01]  /*62980*/  IMAD R0, R0, 0x100, R13 ;  /* 0x0000010000007824 */ /* 0x010fe200078e020d */
[----:B------:R-:W4:Y:S04]  /*62990*/  LDL R12, [R1+0x640] ;  /* 0x00064000010c7983 */ /* 0x000f280000100800 */
[----:B------:R-:W4:Y:S04]  /*629a0*/  LDL R13, [R1+0x644] ;  /* 0x00064400010d7983 */ /* 0x000f280000100800 */
[----:B-----5:R-:W-:Y:S04]  /*629b0*/  STL.64 [R1+0x48f8], R10 ;  /* 0x0048f80a01007387 */ /* 0x020fe80000100a00 */
[----:B------:R0:W-:Y:S04]  /*629c0*/  STL.64 [R1+0x48f0], R8 ;  /* 0x0048f00801007387 */ /* 0x0001e80000100a00 */
[----:B0-----:R-:W5:Y:S04]  /*629d0*/  LDL.LU R8, [R1+0x2a0] ;  /* 0x0002a00001087983 */ /* 0x001f680000300800 */
        /* <DEDUP_REMOVED lines=18> */
[----:B------:R-:W-:Y:S02]  /*62b00*/  F2FP.F16.E4M3.UNPACK_B R19, R19 ;  /* 0x00000013ff13723e */ /* 0x000fe400020006ff */
[----:B----4-:R-:W-:Y:S02]  /*62b10*/  F2FP.F16.E4M3.UNPACK_B R12, R12 ;  /* 0x0000000cff0c723e */ /* 0x010fe400020006ff */
[----:B------:R-:W-:Y:S01]  /*62b20*/  F2FP.F16.E4M3.UNPACK_B R13, R13 ;  /* 0x0000000dff0d723e */ /* 0x000fe200020006ff */
[----:B-----5:R-:W-:Y:S01]  /*62b30*/  HMMA.16816.F32 R4, R4, R2, R8 ;  /* 0x000000020404723c */ /* 0x020fe20000001808 */
[----:B------:R-:W3:Y:S04]  /*62b40*/  LDL.LU R29, [R1+0xef8] ;  /* 0x000ef800011d7983 */ /* 0x000ee80000300800 */
[----:B------:R-:W3:Y:S04]  /*62b50*/  LDL.LU R15, [R1+0xef4] ;  /* 0x000ef400010f7983 */ /* 0x000ee80000300800 */
[----:B------:R-:W-:Y:S04]  /*62b60*/  STL.64 [R1+0x4548], R22 ;  /* 0x0045481601007387 */ /* 0x000fe80000100a00 */
[----:B------:R0:W-:Y:S04]  /*62b70*/  STL.64 [R1+0x4540], R20 ;  /* 0x0045401401007387 */ /* 0x0001e80000100a00 */
[----:B0-----:R-:W4:Y:S04]  /*62b80*/  LDL.LU R20, [R1+0x390] ;  /* 0x0003900001147983 */ /* 0x001f280000300800 */
[----:B------:R-:W4:Y:S04]  /*62b90*/  LDL.LU R21, [R1+0x394] ;  /* 0x0003940001157983 */ /* 0x000f280000300800 */
[----:B------:R-:W4:Y:S04]  /*62ba0*/  LDL.LU R22, [R1+0x398] ;  /* 0x0003980001167983 */ /* 0x000f280000300800 */
[----:B------:R-:W4:Y:S04]  /*62bb0*/  LDL.LU R23, [R1+0x39c] ;  /* 0x00039c0001177983 */ /* 0x000f280000300800 */
[----:B------:R-:W5:Y:S04]  /*62bc0*/  LDL.LU.64 R10, [R1+0x48f8] ;  /* 0x0048f800010a7983 */ /* 0x000f680000300a00 */
[----:B------:R-:W3:Y:S04]  /*62bd0*/  LDL.LU.64 R8, [R1+0x48f0] ;  /* 0x0048f00001087983 */ /* 0x000ee80000300a00 */
[----:B------:R-:W-:Y:S04]  /*62be0*/  STL.64 [R1], R4 ;  /* 0x0000000401007387 */ /* 0x000fe80000100a00 */
[----:B------:R0:W-:Y:S04]  /*62bf0*/  STL.64 [R1+0x8], R6 ;  /* 0x0000080601007387 */ /* 0x0001e80000100a00 */
[----:B0-----:R-:W4:Y:S04]  /*62c00*/  LDL.LU R6, [R1+0xef0] ;  /* 0x000ef00001067983 */ /* 0x001f280000300800 */
[----:B------:R-:W4:Y:S04]  /*62c10*/  LDL.LU R7, [R1+0xeec] ;  /* 0x000eec0001077983 */ /* 0x000f280000300800 */
[----:B------:R-:W3:Y:S04]  /*62c20*/  LDL R2, [R1+0x660] ;  /* 0x0006600001027983 */ /* 0x000ee80000100800 */
[----:B------:R-:W3:Y:S01]  /*62c30*/  LDL R3, [R1+0x664] ;  /* 0x0006640001037983 */ /* 0x000ee20000100800 */
[----:B--2---:R-:W-:-:S15]  /*62c40*/  HMMA.16816.F32 R24, R16, R12, R24 ;  /* 0x0000000c1018723c */ /* 0x004fde0000001818 */
[----:B------:R-:W-:-:S08]  /*62c50*/  NOP ;  /* 0x0000000000007918 */ /* 0x000fd00000000000 */
[----:B------:R-:W-:Y:S04]  /*62c60*/  STL.64 [R1+0xf0], R24 ;  /* 0x0000f01801007387 */ /* 0x000fe80000100a00 */
[----:B------:R0:W-:Y:S04]  /*62c70*/  STL.64 [R1+0xf8], R26 ;  /* 0x0000f81a01007387 */ /* 0x0001e80000100a00 */
[----:B0-----:R-:W2:Y:S04]  /*62c80*/  LDL.LU.64 R26, [R1+0x48e8] ;  /* 0x0048e800011a7983 */ /* 0x001ea80000300a00 */
[----:B------:R-:W2:Y:S01]  /*62c90*/  LDL.LU.64 R24, [R1+0x48e0] ;  /* 0x0048e00001187983 */ /* 0x000ea20000300a00 */
[----:B-----5:R-:W-:-:S02]  /*62ca0*/  F2FP.F16.E4M3.UNPACK_B R10, R10 ;  /* 0x0000000aff0a723e */ /* 0x020fc400020006ff */
[----:B------:R-:W-:-:S07]  /*62cb0*/  F2FP.F16.E4M3.UNPACK_B R11, R11 ;  /* 0x0000000bff0b723e */ /* 0x000fce00020006ff */
[----:B--2---:R-:W-:-:S15]  /*62cc0*/  HMMA.16816.F32 R24, R16, R10, R24 ;  /* 0x0000000a1018723c */ /* 0x004fde0000001818 */
[----:B------:R-:W-:-:S08]  /*62cd0*/  NOP ;  /* 0x0000000000007918 */ /* 0x000fd00000000000 */
[----:B------:R-:W-:Y:S04]  /*62ce0*/  STL.64 [R1+0x4d0], R24 ;  /* 0x0004d01801007387 */ /* 0x000fe80000100a00 */
[----:B------:R0:W-:Y:S04]  /*62cf0*/  STL.64 [R1+0x4d8], R26 ;  /* 0x0004d81a01007387 */ /* 0x0001e80000100a00 */
[----:B0-----:R-:W2:Y:S04]  /*62d00*/  LDL.LU.64 R26, [R1+0x48d8] ;  /* 0x0048d800011a7983 */ /* 0x001ea80000300a00 */
[----:B------:R-:W2:Y:S01]  /*62d10*/  LDL.LU.64 R24, [R1+0x48d0] ;  /* 0x0048d00001187983 */ /* 0x000ea20000300a00 */
[----:B----4-:R-:W-:Y:S01]  /*62d20*/  IMAD R7, R7, 0x100, R6 ;  /* 0x0000010007077824 */ /* 0x010fe200078e0206 */
[----:B---3--:R-:W-:-:S02]  /*62d30*/  F2FP.F16.E4M3.UNPACK_B R5, R8 ;  /* 0x00000008ff05723e */ /* 0x008fc400020006ff */
        /* <DEDUP_REMOVED lines=9> */
[----:B------:R-:W-:-:S02]  /*62dd0*/  F2FP.F16.E4M3.UNPACK_B R2, R28 ;  /* 0x0000001cff02723e */ /* 0x000fc400020006ff */
[----:B------:R-:W-:Y:S01]  /*62de0*/  F2FP.F16.E4M3.UNPACK_B R3, R14 ;  /* 0x0000000eff03723e */ /* 0x000fe200020006ff */
[----:B------:R-:W-:Y:S04]  /*62df0*/  STL [R1+0x48a4], R8 ;  /* 0x0048a40801007387 */ /* 0x000fe80000100800 */
[----:B------:R-:W-:Y:S01]  /*62e00*/  STL [R1+0x48a0], R9 ;  /* 0x0048a00901007387 */ /* 0x000fe20000100800 */
[----:B------:R-:W-:Y:S02]  /*62e10*/  F2FP.F16.E4M3.UNPACK_B R4, R0 ;  /* 0x00000000ff04723e */ /* 0x000fe400020006ff */
[----:B------:R-:W-:Y:S01]  /*62e20*/  F2FP.F16.E4M3.UNPACK_B R7, R7 ;  /* 0x00000007ff07723e */ /* 0x000fe200020006ff */
[----:B--2---:R-:W-:Y:S01]  /*62e30*/  HMMA.16816.F32 R16, R16, R2, R24 ;  /* 0x000000021010723c */ /* 0x004fe20000001818 */
[----:B------:R-:W2:Y:S04]  /*62e40*/  LDL.LU.64 R26, [R1+0x48b8] ;  /* 0x0048b800011a7983 */ /* 0x000ea80000300a00 */
[----:B------:R-:W2:Y:S04]  /*62e50*/  LDL.LU.64 R24, [R1+0x48b0] ;  /* 0x0048b00001187983 */ /* 0x000ea80000300a00 */
[----:B------:R-:W-:-:S14]  /*62e60*/  STL [R1+0x48a8], R3 ;  /* 0x0048a80301007387 */ /* 0x000fdc0000100800 */
[----:B------:R-:W-:Y:S04]  /*62e70*/  STL.64 [R1+0x130], R16 ;  /* 0x0001301001007387 */ /* 0x000fe80000100a00 */
[----:B------:R0:W-:Y:S02]  /*62e80*/  STL.64 [R1+0x138], R18 ;  /* 0x0001381201007387 */ /* 0x0001e40000100a00 */
[----:B0-----:R-:W-:Y:S06]  /*62e90*/  HMMA.16816.F32 R16, R4, R12, R20 ;  /* 0x0000000c0410723c */ /* 0x001fec0000001814 */
[----:B------:R-:W-:Y:S04]  /*62ea0*/  STL [R1+0x487c], R12 ;  /* 0x00487c0c01007387 */ /* 0x000fe80000100800 */
[----:B------:R-:W-:-:S13]  /*62eb0*/  STL [R1+0x4878], R13 ;  /* 0x0048780d01007387 */ /* 0x000fda0000100800 */
[----:B------:R0:W-:Y:S02]  /*62ec0*/  STL.64 [R1+0x140], R16 ;  /* 0x0001401001007387 */ /* 0x0001e40000100a00 */
[----:B0-----:R-:W-:Y:S02]  /*62ed0*/  IMAD R16, R15, 0x100, R29 ;  /* 0x000001000f107824 */ /* 0x001fe400078e021d */
[----:B------:R-:W-:Y:S04]  /*62ee0*/  STL.64 [R1+0x148], R18 ;  /* 0x0001481201007387 */ /* 0x000fe80000100a00 */
[----:B------:R-:W-:Y:S04]  /*62ef0*/  STL [R1+0x4860], R11 ;  /* 0x0048600b01007387 */ /* 0x000fe80000100800 */
[----:B------:R-:W3:Y:S01]  /*62f00*/  LDL.LU R20, [R1+0x430] ;  /* 0x0004300001147983 */ /* 0x000ee20000300800 */
[----:B--2---:R-:W-:-:S15]  /*62f10*/  HMMA.16816.F32 R12, R4, R10, R24 ;  /* 0x0000000a040c723c */ /* 0x004fde0000001818 */
[----:B------:R-:W-:-:S08]  /*62f20*/  NOP ;  /* 0x0000000000007918 */ /* 0x000fd00000000000 */
[----:B------:R-:W-:Y:S04]  /*62f30*/  STL.64 [R1+0x180], R12 ;  /* 0x0001800c01007387 */ /* 0x000fe80000100a00 */
[----:B------:R-:W-:Y:S04]  /*62f40*/  STL.64 [R1+0x188], R14 ;  /* 0x0001880e01007387 */ /* 0x000fe80000100a00 */
[----:B------:R-:W3:Y:S04]  /*62f50*/  LDL.LU R21, [R1+0x434] ;  /* 0x0004340001157983 */ /* 0x000ee80000300800 */
[----:B------:R-:W2:Y:S04]  /*62f60*/  LDL.LU R22, [R1+0x438] ;  /* 0x0004380001167983 */ /* 0x000ea80000300800 */
[----:B------:R-:W2:Y:S04]  /*62f70*/  LDL.LU R23, [R1+0x43c] ;  /* 0x00043c0001177983 */ /* 0x000ea80000300800 */
[----:B--2---:R-:W-:Y:S04]  /*62f80*/  STL.64 [R1+0x4838], R22 ;  /* 0x0048381601007387 */ /* 0x004fe80000100a00 */
[----:B---3--:R0:W-:Y:S04]  /*62f90*/  STL.64 [R1+0x4830], R20 ;  /* 0x0048301401007387 */ /* 0x0081e80000100a00 */
        /* <DEDUP_REMOVED lines=38> */
[----:B----4-:R-:W-:-:S02]  /*63200*/  IMAD R17, R17, 0x100, R3 ;  /* 0x0000010011117824 */ /* 0x010fc400078e0203 */
[----:B-----5:R-:W-:Y:S02]  /*63210*/  IMAD R18, R18, 0x100, R8 ;  /* 0x0000010012127824 */ /* 0x020fe400078e0208 */
[----:B------:R-:W-:Y:S01]  /*63220*/  IMAD R19, R19, 0x100, R9 ;  /* 0x0000010013137824 */ /* 0x000fe200078e0209 */
        /* <DEDUP_REMOVED lines=8> */
[----:B------:R-:W4:Y:S04]  /*632b0*/  LDL.LU R26, [R1+0xf40] ;  /* 0x000f4000011a7983 */ /* 0x000f280000300800 */
[----:B------:R-:W4:Y:S04]  /*632c0*/  LDL.LU R27, [R1+0xf3c] ;  /* 0x000f3c00011b7983 */ /* 0x000f280000300800 */
[----:B------:R-:W5:Y:S04]  /*632d0*/  LDL.LU R14, [R1+0xf48] ;  /* 0x000f4800010e7983 */ /* 0x000f680000300800 */
[----:B------:R-:W5:Y:S04]  /*632e0*/  LDL.LU R28, [R1+0xf44] ;  /* 0x000f4400011c7983 */ /* 0x000f680000300800 */
[----:B------:R-:W3:Y:S04]  /*632f0*/  LDL.LU R29, [R1+0xf50] ;  /* 0x000f5000011d7983 */ /* 0x000ee80000300800 */
        /* <DEDUP_REMOVED lines=24> */
[----:B------:R-:W2:Y:S04]  /*63480*/  LDL.LU R12, [R1+0x487c] ;  /* 0x00487c00010c7983 */ /* 0x000ea80000300800 */
[----:B------:R-:W2:Y:S01]  /*63490*/  LDL.LU R13, [R1+0x4878] ;  /* 0x00487800010d7983 */ /* 0x000ea20000300800 */
[----:B------:R-:W-:Y:S02]  /*634a0*/  F2FP.F16.E4M3.UNPACK_B R18, R18 ;  /* 0x00000012ff12723e */ /* 0x000fe400020006ff */
[----:B------:R-:W-:Y:S01]  /*634b0*/  F2FP.F16.E4M3.UNPACK_B R19, R19 ;  /* 0x00000013ff13723e */ /* 0x000fe200020006ff */
[----:B---3--:R-:W-:-:S06]  /*634c0*/  IMAD R6, R6, 0x100, R11 ;  /* 0x0000010006067824 */ /* 0x008fcc00078e020b */
[----:B--2---:R-:W-:-:S15]  /*634d0*/  HMMA.16816.F32 R20, R16, R12, R20 ;  /* 0x0000000c1014723c */ /* 0x004fde0000001814 */
[----:B------:R-:W-:-:S08]  /*634e0*/  NOP ;  /* 0x0000000000007918 */ /* 0x000fd00000000000 */
[----:B------:R-:W-:Y:S04]  /*634f0*/  STL.64 [R1+0x230], R20 ;  /* 0x0002301401007387 */ /* 0x000fe80000100a00 */
[----:B------:R0:W-:Y:S04]  /*63500*/  STL.64 [R1+0x238], R22 ;  /* 0x0002381601007387 */ /* 0x0001e80000100a00 */
[----:B0-----:R-:W2:Y:S04]  /*63510*/  LDL.LU.64 R22, [R1+0x4870] ;  /* 0x0048700001167983 */ /* 0x001ea80000300a00 */
[----:B------:R-:W2:Y:S04]  /*63520*/  LDL.LU.64 R20, [R1+0x4868] ;  /* 0x0048680001147983 */ /* 0x000ea80000300a00 */
        /* <DEDUP_REMOVED lines=27> */
[----:B------:R-:W-:Y:S01]  /*636e0*/  F2FP.F16.E4M3.UNPACK_B R7, R7 ;  /* 0x00000007ff07723e */ /* 0x000fe200020006ff */
[----:B------:R-:W-:Y:S04]  /*636f0*/  STL [R1+0x480c], R12 ;  /* 0x00480c0c01007387 */ /* 0x000fe80000100800 */
[----:B------:R-:W-:Y:S02]  /*63700*/  STL [R1+0x4808], R13 ;  /* 0x0048080d01007387 */ /* 0x000fe40000100800 */
[C---:B--2---:R-:W-:Y:S06]  /*63710*/  HMMA.16816.F32 R20, R4.reuse, R10, R20 ;  /* 0x0000000a0414723c */ /* 0x044fec0000001814 */
[----:B---3--:R-:W-:-:S15]  /*63720*/  HMMA.16816.F32 R16, R4, R12, R16 ;  /* 0x0000000c0410723c */ /* 0x008fde0000001810 */
[----:B------:R-:W-:-:S08]  /*63730*/  NOP ;  /* 0x0000000000007918 */ /* 0x000fd00000000000 */
[----:B------:R-:W-:Y:S04]  /*63740*/  STL.64 [R1+0x440], R16 ;  /* 0x0004401001007387 */ /* 0x000fe80000100a00 */
[----:B------:R-:W-:Y:S04]  /*63750*/  STL.64 [R1+0x448], R18 ;  /* 0x0004481201007387 */ /* 0x000fe80000100a00 */
[----:B------:R-:W-:Y:S04]  /*63760*/  STL [R1+0x47f4], R10 ;  /* 0x0047f40a01007387 */ /* 0x000fe80000100800 */
[----:B------:R-:W-:Y:S04]  /*63770*/  STL [R1+0x47f0], R11 ;  /* 0x0047f00b01007387 */ /* 0x000fe80000100800 */
[----:B------:R-:W-:Y:S04]  /*63780*/  STL.64 [R1+0x430], R20 ;  /* 0x0004301401007387 */ /* 0x000fe80000100a00 */
[----:B------:R0:W-:Y:S04]  /*63790*/  STL.64 [R1+0x438], R22 ;  /* 0x0004381601007387 */ /* 0x0001e80000100a00 */
[----:B------:R-:W2:Y:S04]  /*637a0*/  LDL.LU R0, [R1+0xf74] ;  /* 0x000f740001007983 */ /* 0x000ea80000300800 */
[----:B0-----:R-:W3:Y:S04]  /*637b0*/  LDL.LU R22, [R1+0xf80] ;  /* 0x000f800001167983 */ /* 0x001ee80000300800 */
[----:B------:R-:W3:Y:S04]  /*637c0*/  LDL.LU R23, [R1+0xf7c] ;  /* 0x000f7c0001177983 */ /* 0x000ee80000300800 */
[----:B---3--:R0:W-:Y:S04]  /*637d0*/  STL.64 [R1+0x47a8], R22 ;  /* 0x0047a81601007387 */ /* 0x0081e80000100a00 */
[----:B------:R-:W3:Y:S04]  /*637e0*/  LDL.LU R20, [R1+0x3b0] ;  /* 0x0003b00001147983 */ /* 0x000ee80000300800 */
[----:B------:R-:W3:Y:S04]  /*637f0*/  LDL.LU R21, [R1+0x3b4] ;  /* 0x0003b40001157983 */ /* 0x000ee80000300800 */
[----:B0-----:R-:W4:Y:S04]  /*63800*/  LDL.LU R22, [R1+0x3b8] ;  /* 0x0003b80001167983 */ /* 0x001f280000300800 */
[----:B------:R-:W4:Y:S04]  /*63810*/  LDL.LU R23, [R1+0x3bc] ;  /* 0x0003bc0001177983 */ /* 0x000f280000300800 */
        /* <DEDUP_REMOVED lines=13> */
[----:B------:R-:W2:Y:S04]  /*638f0*/  LDL.LU R11, [R1+0xf70] ;  /* 0x000f7000010b7983 */ /* 0x000ea80000300800 */
        /* <DEDUP_REMOVED lines=31> */
[----:B------:R-:W3:Y:S01]  /*63af0*/  LDL.LU R23, [R1+0x42c] ;  /* 0x00042c0001177983 */ /* 0x000ee20000300800 */
[----:B------:R-:W-:-:S02]  /*63b00*/  IMAD R18, R28, 0x100, R14 ;  /* 0x000001001c127824 */ /* 0x000fc400078e020e */
[----:B------:R-:W-:Y:S01]  /*63b10*/  IMAD R19, R15, 0x100, R29 ;  /* 0x000001000f137824 */ /* 0x000fe200078e021d */
[----:B------:R-:W4:Y:S04]  /*63b20*/  LDL.LU R14, [R1+0xf88] ;  /* 0x000f8800010e7983 */ /* 0x000f280000300800 */
[----:B------:R-:W4:Y:S04]  /*63b30*/  LDL.LU R28, [R1+0xf84] ;  /* 0x000f8400011c7983 */ /* 0x000f280000300800 */
[----:B------:R-:W4:Y:S01]  /*63b40*/  LDL.LU R29, [R1+0xf90] ;  /* 0x000f9000011d7983 */ /* 0x000f220000300800 */
[----:B------:R-:W-:-:S03]  /*63b50*/  IMAD R16, R25, 0x100, R24 ;  /* 0x0000010019107824 */ /* 0x000fc600078e0218 */
[----:B------:R-:W4:Y:S04]  /*63b60*/  LDL.LU R15, [R1+0xf8c] ;  /* 0x000f8c00010f7983 */ /* 0x000f280000300800 */
[----:B------:R-:W4:Y:S01]  /*63b70*/  LDL.LU R24, [R1+0x3a0] ;  /* 0x0003a00001187983 */ /* 0x000f220000300800 */
[----:B------:R-:W-:-:S03]  /*63b80*/  IMAD R17, R27, 0x100, R26 ;  /* 0x000001001b117824 */ /* 0x000fc600078e021a */
[----:B------:R-:W4:Y:S04]  /*63b90*/  LDL.LU R25, [R1+0x3a4] ;  /* 0x0003a40001197983 */ /* 0x000f280000300800 */
[----:B------:R-:W4:Y:S04]  /*63ba0*/  LDL.LU R26, [R1+0x3a8] ;  /* 0x0003a800011a7983 */ /* 0x000f280000300800 */
[----:B------:R-:W4:Y:S01]  /*63bb0*/  LDL.LU R27, [R1+0x3ac] ;  /* 0x0003ac00011b7983 */ /* 0x000f220000300800 */
        /* <DEDUP_REMOVED lines=20> */
[----:B------:R-:W2:Y:S04]  /*63d00*/  LDL.LU R12, [R1+0x480c] ;  /* 0x00480c00010c7983 */ /* 0x000ea80000300800 */
[----:B------:R-:W2:Y:S01]  /*63d10*/  LDL.LU R13, [R1+0x4808] ;  /* 0x00480800010d7983 */ /* 0x000ea20000300800 */
[----:B------:R-:W-:Y:S02]  /*63d20*/  F2FP.F16.E4M3.UNPACK_B R18, R18 ;  /* 0x00000012ff12723e */ /* 0x000fe400020006ff */
[----:B------:R-:W-:Y:S01]  /*63d30*/  F2FP.F16.E4M3.UNPACK_B R19, R19 ;  /* 0x00000013ff13723e */ /* 0x000fe200020006ff */
[----:B----4-:R-:W-:-:S02]  /*63d40*/  IMAD R6, R6, 0x100, R10 ;  /* 0x0000010006067824 */ /* 0x010fc400078e020a */
[----:B---3--:R-:W-:-:S04]  /*63d50*/  IMAD R7, R7, 0x100, R11 ;  /* 0x0000010007077824 */ /* 0x008fc800078e020b */
        /* <DEDUP_REMOVED lines=30> */
[----:B0-----:R-:W3:Y:S01]  /*63f40*/  LDL.LU R19, [R1+0xf78] ;  /* 0x000f780001137983 */ /* 0x001ee20000300800 */
[----:B--2---:R-:W-:-:S15]  /*63f50*/  HMMA.16816.F32 R20, R4, R12, R20 ;  /* 0x0000000c0414723c */ /* 0x004fde0000001814 */
[----:B------:R-:W-:-:S08]  /*63f60*/  NOP ;  /* 0x0000000000007918 */ /* 0x000fd00000000000 */
[----:B------:R-:W-:Y:S04]  /*63f70*/  STL.64 [R1+0x3d0], R20 ;  /* 0x0003d01401007387 */ /* 0x000fe80000100a00 */
[----:B------:R0:W-:Y:S04]  /*63f80*/  STL.64 [R1+0x3d8], R22 ;  /* 0x0003d81601007387 */ /* 0x0001e80000100a00 */
[----:B0-----:R-:W2:Y:S04]  /*63f90*/  LDL.LU.64 R22, [R1+0x47b8] ;  /* 0x0047b80001167983 */ /* 0x001ea80000300a00 */
[----:B------:R-:W2:Y:S04]  /*63fa0*/  LDL.LU.64 R20, [R1+0x47b0] ;  /* 0x0047b00001147983 */ /* 0x000ea80000300a00 */
[----:B------:R-:W-:Y:S01]  /*63fb0*/  STL [R1+0x4794], R12 ;  /* 0x0047940c01007387 */ /* 0x000fe20000100800 */
[----:B---3--:R-:W-:-:S03]  /*63fc0*/  IMAD R16, R0, 0x100, R19 ;  /* 0x0000010000107824 */ /* 0x008fc600078e0213 */
[----:B------:R0:W-:Y:S01]  /*63fd0*/  STL [R1+0x4790], R13 ;  /* 0x0047900d01007387 */ /* 0x0001e20000100800 */
[----:B------:R-:W-:Y:S02]  /*63fe0*/  IMAD R18, R28, 0x100, R14 ;  /* 0x000001001c127824 */ /* 0x000fe400078e020e */
[----:B------:R-:W-:Y:S02]  /*63ff0*/  IMAD R19, R15, 0x100, R29 ;  /* 0x000001000f137824 */ /* 0x000fe400078e021d */
[C---:B0-----:R-:W-:Y:S06]  /*64000*/  HMMA.16816.F32 R12, R4.reuse, R8, R24 ;  /* 0x00000008040c723c */ /* 0x041fec0000001818 */
[----:B--2---:R-:W-:-:S15]  /*64010*/  HMMA.16816.F32 R20, R4, R10, R20 ;  /* 0x0000000a0414723c */ /* 0x004fde0000001814 */
[----:B------:R-:W-:-:S08]  /*64020*/  NOP ;  /* 0x0000000000007918 */ /* 0x000fd00000000000 */
[----:B------:R-:W-:Y:S04]  /*64030*/  STL.64 [R1+0x3c0], R20 ;  /* 0x0003c01401007387 */ /* 0x000fe80000100a00 */
[----:B------:R0:W-:Y:S04]  /*64040*/  STL.64 [R1+0x3c8], R22 ;  /* 0x0003c81601007387 */ /* 0x0001e80000100a00 */
[----:B0-----:R-:W2:Y:S04]  /*64050*/  LDL.LU.64 R22, [R1+0x47a8] ;  /* 0x0047a80001167983 */ /* 0x001ea80000300a00 */
[----:B------:R-:W-:Y:S04]  /*64060*/  STL [R1+0x477c], R10 ;  /* 0x00477c0a01007387 */ /* 0x000fe80000100800 */
[----:B------:R-:W-:Y:S04]  /*64070*/  STL [R1+0x4778], R11 ;  /* 0x0047780b01007387 */ /* 0x000fe80000100800 */
[----:B------:R-:W3:Y:S04]  /*64080*/  LDL.LU R24, [R1+0x2d0] ;  /* 0x0002d00001187983 */ /* 0x000ee80000300800 */
[----:B------:R-:W-:Y:S04]  /*64090*/  STL.64 [R1+0x3f0], R12 ;  /* 0x0003f00c01007387 */ /* 0x000fe80000100a00 */
[----:B------:R-:W-:Y:S04]  /*640a0*/  STL.64 [R1+0x3f8], R14 ;  /* 0x0003f80e01007387 */ /* 0x000fe80000100a00 */
        /* <DEDUP_REMOVED lines=10> */
[----:B-----5:R0:W-:Y:S04]  /*64150*/  STL [R1+0x4718], R0 ;  /* 0x0047180001007387 */ /* 0x0201e80000100800 */
[----:B0-----:R-:W5:Y:S04]  /*64160*/  LDL.LU R0, [R1+0xfc8] ;  /* 0x000fc80001007983 */ /* 0x001f680000300800 */
[----:B-----5:R0:W-:Y:S04]  /*64170*/  STL [R1+0x471c], R0 ;  /* 0x00471c0001007387 */ /* 0x0201e80000100800 */
[----:B0-----:R-:W5:Y:S04]  /*64180*/  LDL.LU R0, [R1+0xfc0] ;  /* 0x000fc00001007983 */ /* 0x001f680000300800 */
[----:B-----5:R-:W-:Y:S04]  /*64190*/  STL [R1+0x4730], R0 ;  /* 0x0047300001007387 */ /* 0x020fe80000100800 */
[----:B----4-:R-:W-:Y:S04]  /*641a0*/  STL.64 [R1+0x4710], R26 ;  /* 0x0047101a01007387 */ /* 0x010fe80000100a00 */
[----:B---3--:R0:W-:Y:S04]  /*641b0*/  STL.64 [R1+0x4708], R24 ;  /* 0x0047081801007387 */ /* 0x0081e80000100a00 */
[----:B0-----:R-:W3:Y:S04]  /*641c0*/  LDL.LU R24, [R1+0x2f0] ;  /* 0x0002f00001187983 */ /* 0x001ee80000300800 */
[----:B------:R-:W3:Y:S04]  /*641d0*/  LDL.LU R25, [R1+0x2f4] ;  /* 0x0002f40001197983 */ /* 0x000ee80000300800 */
[----:B------:R-:W4:Y:S04]  /*641e0*/  LDL.LU R26, [R1+0x2f8] ;  /* 0x0002f800011a7983 */ /* 0x000f280000300800 */
[----:B------:R-:W4:Y:S04]  /*641f0*/  LDL.LU R27, [R1+0x2fc] ;  /* 0x0002fc00011b7983 */ /* 0x000f280000300800 */
        /* <DEDUP_REMOVED lines=15> */
[----:B--2---:R-:W-:Y:S04]  /*642f0*/  STL.64 [R1+0x4788], R10 ;  /* 0x0047880a01007387 */ /* 0x004fe80000100a00 */
[----:B------:R0:W-:Y:S04]  /*64300*/  STL.64 [R1+0x4780], R8 ;  /* 0x0047800801007387 */ /* 0x0001e80000100a00 */
        /* <DEDUP_REMOVED lines=25> */
[----:B------:R-:W-:-:S02]  /*644a0*/  IMAD R17, R23, 0x100, R22 ;  /* 0x0000010017117824 */ /* 0x000fc400078e0216 */
        /* <DEDUP_REMOVED lines=10> */
[----:B------:R-:W4:Y:S04]  /*64550*/  LDL.LU R14, [R1+0xfe8] ;  /* 0x000fe800010e7983 */ /* 0x000f280000300800 */
[----:B------:R-:W4:Y:S04]  /*64560*/  LDL.LU R28, [R1+0xfe4] ;  /* 0x000fe400011c7983 */ /* 0x000f280000300800 */
        /* <DEDUP_REMOVED lines=68> */
[----:B----4-:R-:W-:-:S03]  /*649b0*/  IMAD R17, R17, 0x100, R0 ;  /* 0x0000010011117824 */ /* 0x010fc600078e0200 */
[----:B------:R-:W5:Y:S01]  /*649c0*/  LDL.LU R0, [R1+0x471c] ;  /* 0x00471c0001007983 */ /* 0x000f620000300800 */
[----:B--2---:R-:W-:Y:S01]  /*649d0*/  HMMA.16816.F32 R24, R4, R8, R24 ;  /* 0x000000080418723c */ /* 0x004fe20000001818 */
[----:B-----5:R-:W-:Y:S02]  /*649e0*/  IMAD R18, R18, 0x100, R0 ;  /* 0x0000010012127824 */ /* 0x020fe400078e0200 */
[----:B------:R-:W2:-:S15]  /*649f0*/  LDL.LU R0, [R1+0x4718] ;  /* 0x0047180001007983 */ /* 0x000e9e0000300800 */
[----:B------:R-:W-:-:S05]  /*64a00*/  NOP ;  /* 0x0000000000007918 */ /* 0x000fca0000000000 */
        /* <DEDUP_REMOVED lines=10> */
[----:B--2---:R-:W-:-:S05]  /*64ab0*/  IMAD R19, R0, 0x100, R19 ;  /* 0x0000010000137824 */ /* 0x004fca00078e0213 */
[----:B------:R-:W-:-:S12]  /*64ac0*/  F2FP.F16.E4M3.UNPACK_B R19, R19 ;  /* 0x00000013ff13723e */ /* 0x000fd800020006ff */
[----:B------:R0:W-:Y:S02]  /*64ad0*/  STL.64 [R1+0x330], R4 ;  /* 0x0003300401007387 */ /* 0x0001e40000100a00 */
[----:B0-----:R-:W-:Y:S02]  /*64ae0*/  IMAD R4, R21, 0x100, R20 ;  /* 0x0000010015047824 */ /* 0x001fe400078e0214 */
[----:B------:R-:W-:Y:S01]  /*64af0*/  IMAD R5, R23, 0x100, R22 ;  /* 0x0000010017057824 */ /* 0x000fe200078e0216 */
[----:B------:R0:W-:Y:S02]  /*64b00*/  STL.64 [R1+0x338], R6 ;  /* 0x0003380601007387 */ /* 0x0001e40000100a00 */
[----:B0-----:R-:W-:Y:S01]  /*64b10*/  IMAD R6, R28, 0x100, R14 ;  /* 0x000001001c067824 */ /* 0x001fe200078e020e */
[----:B---3--:R-:W-:-:S15]  /*64b20*/  HMMA.16816.F32 R20, R16, R12, R24 ;  /* 0x0000000c1014723c */ /* 0x008fde0000001818 */
[----:B------:R-:W-:-:S08]  /*64b30*/  NOP ;  /* 0x0000000000007918 */ /* 0x000fd00000000000 */
[----:B------:R0:W-:Y:S04]  /*64b40*/  STL.64 [R1+0x320], R20 ;  /* 0x0003201401007387 */ /* 0x0001e80000100a00 */
[----:B------:R1:W-:Y:S04]  /*64b50*/  STL.64 [R1+0x328], R22 ;  /* 0x0003281601007387 */ /* 0x0003e80000100a00 */
[----:B------:R-:W2:Y:S04]  /*64b60*/  LDL.LU R14, [R1+0x1028] ;  /* 0x00102800010e7983 */ /* 0x000ea80000300800 */
[----:B--2---:R-:W-:Y:S04]  /*64b70*/  STL [R1+0x4690], R14 ;  /* 0x0046900e01007387 */ /* 0x004fe80000100800 */
[----:B------:R-:W2:Y:S01]  /*64b80*/  LDL.LU R28, [R1+0x1024] ;  /* 0x00102400011c7983 */ /* 0x000ea20000300800 */
[----:B------:R-:W-:-:S03]  /*64b90*/  IMAD R7, R15, 0x100, R29 ;  /* 0x000001000f077824 */ /* 0x000fc600078e021d */
[----:B--2---:R-:W-:Y:S04]  /*64ba0*/  STL [R1+0x4694], R28 ;  /* 0x0046941c01007387 */ /* 0x004fe80000100800 */
[----:B------:R-:W2:Y:S04]  /*64bb0*/  LDL.LU R29, [R1+0x1030] ;  /* 0x00103000011d7983 */ /* 0x000ea80000300800 */
[----:B--2---:R2:W-:Y:S04]  /*64bc0*/  STL [R1+0x4698], R29 ;  /* 0x0046981d01007387 */ /* 0x0045e80000100800 */
[----:B------:R-:W3:Y:S04]  /*64bd0*/  LDL.LU R15, [R1+0x102c] ;  /* 0x00102c00010f7983 */ /* 0x000ee80000300800 */
[----:B---3--:R-:W-:Y:S04]  /*64be0*/  STL [R1+0x46b0], R15 ;  /* 0x0046b00f01007387 */ /* 0x008fe80000100800 */
[----:B0-----:R-:W3:Y:S04]  /*64bf0*/  LDL.LU R20, [R1+0x1c0] ;  /* 0x0001c00001147983 */ /* 0x001ee80000300800 */
[----:B------:R-:W3:Y:S04]  /*64c00*/  LDL.LU R21, [R1+0x1c4] ;  /* 0x0001c40001157983 */ /* 0x000ee80000300800 */
[----:B-1----:R-:W4:Y:S04]  /*64c10*/  LDL.LU R22, [R1+0x1c8] ;  /* 0x0001c80001167983 */ /* 0x002f280000300800 */
[----:B------:R-:W4:Y:S04]  /*64c20*/  LDL.LU R23, [R1+0x1cc] ;  /* 0x0001cc0001177983 */ /* 0x000f280000300800 */
[----:B--2---:R-:W2:Y:S04]  /*64c30*/  LDL.LU R29, [R1+0x1000] ;  /* 0x00100000011d7983 */ /* 0x004ea80000300800 */
[----:B------:R-:W5:Y:S04]  /*64c40*/  LDL.LU R28, [R1+0x1008] ;  /* 0x00100800011c7983 */ /* 0x000f680000300800 */
        /* <DEDUP_REMOVED lines=39> */
[C---:B--2---:R-:W-:Y:S03]  /*64ec0*/  HMMA.16816.F32 R12, R16.reuse, R10, R12 ;  /* 0x0000000a100c723c */ /* 0x044fe6000000180c */
[----:B----4-:R-:W-:Y:S04]  /*64ed0*/  STL.64 [R1+0x46a8], R22 ;  /* 0x0046a81601007387 */ /* 0x010fe80000100a00 */
[----:B---3--:R0:W-:Y:S04]  /*64ee0*/  STL.64 [R1+0x46a0], R20 ;  /* 0x0046a01401007387 */ /* 0x0081e80000100a00 */
        /* <DEDUP_REMOVED lines=34> */
[----:B0-----:R-:W4:Y:S04]  /*65110*/  LDL.LU R16, [R1+0xff4] ;  /* 0x000ff40001107983 */ /* 0x001f280000300800 */
[----:B------:R-:W5:Y:S04]  /*65120*/  LDL.LU R17, [R1+0xffc] ;  /* 0x000ffc0001117983 */ /* 0x000f680000300800 */
        /* <DEDUP_REMOVED lines=8> */
[----:B----4-:R-:W-:-:S03]  /*651b0*/  IMAD R16, R16, 0x100, R15 ;  /* 0x0000010010107824 */ /* 0x010fc600078e020f */
[----:B------:R-:W4:Y:S01]  /*651c0*/  LDL.LU R15, [R1+0x46b0] ;  /* 0x0046b000010f7983 */ /* 0x000f220000300800 */
[----:B--2---:R-:W-:-:S15]  /*651d0*/  HMMA.16816.F32 R20, R4, R10, R20 ;  /* 0x0000000a0414723c */ /* 0x004fde0000001814 */
[----:B------:R-:W-:-:S08]  /*651e0*/  NOP ;  /* 0x0000000000007918 */ /* 0x000fd00000000000 */
[----:B------:R-:W-:Y:S04]  /*651f0*/  STL.64 [R1+0x2d0], R20 ;  /* 0x0002d01401007387 */ /* 0x000fe80000100a00 */
[----:B------:R0:W-:Y:S04]  /*65200*/  STL.64 [R1+0x2d8], R22 ;  /* 0x0002d81601007387 */ /* 0x0001e80000100a00 */
[----:B0-----:R-:W2:Y:S04]  /*65210*/  LDL.LU.64 R22, [R1+0x46a8] ;  /* 0x0046a80001167983 */ /* 0x001ea80000300a00 */
[----:B------:R-:W2:Y:S01]  /*65220*/  LDL.LU.64 R20, [R1+0x46a0] ;  /* 0x0046a00001147983 */ /* 0x000ea20000300a00 */
[----:B-----5:R-:W-:-:S02]  /*65230*/  IMAD R17, R17, 0x100, R29 ;  /* 0x0000010011117824 */ /* 0x020fc400078e021d */
[----:B---3--:R-:W-:Y:S01]  /*65240*/  IMAD R18, R18, 0x100, R28 ;  /* 0x0000010012127824 */ /* 0x008fe200078e021c */
[----:B------:R-:W4:Y:S04]  /*65250*/  LDL.LU R29, [R1+0x4698] ;  /* 0x00469800011d7983 */ /* 0x000f280000300800 */
        /* <DEDUP_REMOVED lines=29> */
[----:B----4-:R-:W-:Y:S02]  /*65430*/  IMAD R5, R0, 0x100, R7 ;  /* 0x0000010000057824 */ /* 0x010fe400078e0207 */
[----:B---3--:R-:W-:Y:S02]  /*65440*/  IMAD R6, R28, 0x100, R14 ;  /* 0x000001001c067824 */ /* 0x008fe400078e020e */
[----:B------:R-:W-:Y:S01]  /*65450*/  IMAD R7, R15, 0x100, R29 ;  /* 0x000001000f077824 */ /* 0x000fe200078e021d */
[----:B------:R-:W-:Y:S01]  /*65460*/  STL [R1+0x4638], R11 ;  /* 0x0046380b01007387 */ /* 0x000fe20000100800 */
[----:B------:R-:W-:Y:S02]  /*65470*/  F2FP.F16.E4M3.UNPACK_B R4, R4 ;  /* 0x00000004ff04723e */ /* 0x000fe400020006ff */
[----:B------:R-:W-:Y:S02]  /*65480*/  F2FP.F16.E4M3.UNPACK_B R5, R5 ;  /* 0x00000005ff05723e */ /* 0x000fe400020006ff */
[----:B------:R-:W-:-:S02]  /*65490*/  F2FP.F16.E4M3.UNPACK_B R6, R6 ;  /* 0x00000006ff06723e */ /* 0x000fc400020006ff */
[----:B------:R-:W-:Y:S01]  /*654a0*/  F2FP.F16.E4M3.UNPACK_B R7, R7 ;  /* 0x00000007ff07723e */ /* 0x000fe200020006ff */
[----:B--2---:R-:W-:-:S15]  /*654b0*/  HMMA.16816.F32 R20, R16, R10, R20 ;  /* 0x0000000a1014723c */ /* 0x004fde0000001814 */
[----:B------:R-:W-:-:S08]  /*654c0*/  NOP ;  /* 0x0000000000007918 */ /* 0x000fd00000000000 */
[----:B------:R-:W-:Y:S04]  /*654d0*/  STL.64 [R1+0x290], R20 ;  /* 0x0002901401007387 */ /* 0x000fe80000100a00 */
[----:B------:R-:W-:Y:S04]  /*654e0*/  STL.64 [R1+0x298], R22 ;  /* 0x0002981601007387 */ /* 0x000fe80000100a00 */
[----:B------:R-:W-:Y:S04]  /*654f0*/  STL.64 [R1+0x4658], R6 ;  /* 0x0046580601007387 */ /* 0x000fe80000100a00 */
[----:B------:R0:W-:Y:S02]  /*65500*/  STL.64 [R1+0x4650], R4 ;  /* 0x0046500401007387 */ /* 0x0001e40000100a00 */
[----:B0-----:R-:W-:Y:S06]  /*65510*/  HMMA.16816.F32 R4, R16, R8, R24 ;  /* 0x000000081004723c */ /* 0x001fec0000001818 */
[----:B------:R-:W-:Y:S04]  /*65520*/  STL [R1+0x4620], R8 ;  /* 0x0046200801007387 */ /* 0x000fe80000100800 */
[----:B------:R-:W-:-:S13]  /*65530*/  STL [R1+0x461c], R9 ;  /* 0x00461c0901007387 */ /* 0x000fda0000100800 */
[----:B------:R-:W-:Y:S04]  /*65540*/  STL.64 [R1+0x280], R4 ;  /* 0x0002800401007387 */ /* 0x000fe80000100a00 */
[----:B------:R-:W-:Y:S04]  /*65550*/  STL.64 [R1+0x288], R6 ;  /* 0x0002880601007387 */ /* 0x000fe80000100a00 */
[----:B------:R-:W2:Y:S04]  /*65560*/  LDL.LU R22, [R1+0x1078] ;  /* 0x0010780001167983 */ /* 0x000ea80000300800 */
[----:B------:R-:W2:Y:S04]  /*65570*/  LDL.LU R23, [R1+0x1074] ;  /* 0x0010740001177983 */ /* 0x000ea80000300800 */
[----:B--2---:R0:W-:Y:S04]  /*65580*/  STL.64 [R1+0x45b0], R22 ;  /* 0x0045b01601007387 */ /* 0x0041e80000100a00 */
[----:B------:R-:W2:Y:S04]  /*65590*/  LDL.LU R20, [R1+0x70] ;  /* 0x0000700001147983 */ /* 0x000ea80000300800 */
[----:B------:R-:W2:Y:S04]  /*655a0*/  LDL.LU R21, [R1+0x74] ;  /* 0x0000740001157983 */ /* 0x000ea80000300800 */
[----:B0-----:R-:W3:Y:S04]  /*655b0*/  LDL.LU R22, [R1+0x78] ;  /* 0x0000780001167983 */ /* 0x001ee80000300800 */
        /* <DEDUP_REMOVED lines=24> */
[----:B------:R-:W4:Y:S04]  /*65740*/  LDL.LU R11, [R1+0x1038] ;  /* 0x00103800010b7983 */ /* 0x000f280000300800 */
[----:B----4-:R-:W-:Y:S04]  /*65750*/  STL.64 [R1+0x4648], R10 ;  /* 0x0046480a01007387 */ /* 0x010fe80000100a00 */
[----:B------:R0:W-:Y:S04]  /*65760*/  STL.64 [R1+0x4640], R8 ;  /* 0x0046400801007387 */ /* 0x0001e80000100a00 */
[----:B0-----:R-:W4:Y:S04]  /*65770*/  LDL.LU R8, [R1+0x160] ;  /* 0x0001600001087983 */ /* 0x001f280000300800 */
        /* <DEDUP_REMOVED lines=21> */
[----:B-----5:R-:W-:Y:S03]  /*658d0*/  HMMA.16816.F32 R16, R16, R2, R4 ;  /* 0x000000021010723c */ /* 0x020fe60000001804 */
        /* <DEDUP_REMOVED lines=10> */
[----:B------:R-:W4:Y:S04]  /*65980*/  LDL.LU.64 R6, [R1+0x4658] ;  /* 0x0046580001067983 */ /* 0x000f280000300a00 */
[----:B------:R-:W4:Y:S04]  /*65990*/  LDL.LU.64 R4, [R1+0x4650] ;  /* 0x0046500001047983 */ /* 0x000f280000300a00 */
[----:B------:R0:W-:Y:S04]  /*659a0*/  STL.64 [R1+0x270], R16 ;  /* 0x0002701001007387 */ /* 0x0001e80000100a00 */
[----:B------:R1:W-:Y:S04]  /*659b0*/  STL.64 [R1+0x278], R18 ;  /* 0x0002781201007387 */ /* 0x0003e80000100a00 */
[----:B0-----:R-:W5:Y:S04]  /*659c0*/  LDL.LU R16, [R1+0x1034] ;  /* 0x0010340001107983 */ /* 0x001f680000300800 */
[----:B------:R-:W2:Y:S04]  /*659d0*/  LDL.LU R17, [R1+0x103c] ;  /* 0x00103c0001117983 */ /* 0x000ea80000300800 */
[----:B-1----:R-:W3:Y:S04]  /*659e0*/  LDL.LU R18, [R1+0x1044] ;  /* 0x0010440001127983 */ /* 0x002ee80000300800 */
[----:B------:R-:W3:Y:S01]  /*659f0*/  LDL.LU R19, [R1+0x104c] ;  /* 0x00104c0001137983 */ /* 0x000ee20000300800 */
[----:B----4-:R-:W-:-:S15]  /*65a00*/  HMMA.16816.F32 R8, R4, R12, R8 ;  /* 0x0000000c0408723c */ /* 0x010fde0000001808 */
[----:B------:R-:W-:-:S08]  /*65a10*/  NOP ;  /* 0x0000000000007918 */ /* 0x000fd00000000000 */
[----:B------:R-:W-:Y:S04]  /*65a20*/  STL.64 [R1+0x260], R8 ;  /* 0x0002600801007387 */ /* 0x000fe80000100a00 */
[----:B------:R0:W-:Y:S04]  /*65a30*/  STL.64 [R1+0x268], R10 ;  /* 0x0002680a01007387 */ /* 0x0001e80000100a00 */
[----:B0-----:R-:W5:Y:S04]  /*65a40*/  LDL.LU.64 R10, [R1+0x4648] ;  /* 0x00464800010a7983 */ /* 0x001f680000300a00 */
[----:B------:R-:W2:Y:S01]  /*65a50*/  LDL.LU.64 R8, [R1+0x4640] ;  /* 0x0046400001087983 */ /* 0x000ea20000300a00 */
[----:B-----5:R-:W-:-:S03]  /*65a60*/  IMAD R16, R16, 0x100, R11 ;  /* 0x0000010010107824 */ /* 0x020fc600078e020b */
[----:B------:R-:W4:Y:S01]  /*65a70*/  LDL.LU R11, [R1+0x4638] ;  /* 0x00463800010b7983 */ /* 0x000f220000300800 */
[----:B--2---:R-:W-:Y:S02]  /*65a80*/  IMAD R17, R17, 0x100, R8 ;  /* 0x0000010011117824 */ /* 0x004fe400078e0208 */
[----:B---3--:R-:W-:Y:S01]  /*65a90*/  IMAD R18, R18, 0x100, R9 ;  /* 0x0000010012127824 */ /* 0x008fe200078e0209 */
[----:B----4-:R-:W-:-:S15]  /*65aa0*/  HMMA.16816.F32 R20, R4, R10, R20 ;  /* 0x0000000a0414723c */ /* 0x010fde0000001814 */
[----:B------:R-:W-:-:S08]  /*65ab0*/  NOP ;  /* 0x0000000000007918 */ /* 0x000fd00000000000 */
[----:B------:R-:W-:Y:S04]  /*65ac0*/  STL.64 [R1+0x250], R20 ;  /* 0x0002501401007387 */ /* 0x000fe80000100a00 */
[----:B------:R0:W-:Y:S04]  /*65ad0*/  STL.64 [R1+0x258], R22 ;  /* 0x0002581601007387 */ /* 0x0001e80000100a00 */
[----:B0-----:R-:W2:Y:S04]  /*65ae0*/  LDL.LU.64 R22, [R1+0x4630] ;  /* 0x0046300001167983 */ /* 0x001ea80000300a00 */
[----:B------:R-:W2:Y:S04]  /*65af0*/  LDL.LU.64 R20, [R1+0x4628] ;  /* 0x0046280001147983 */ /* 0x000ea80000300a00 */
[----:B------:R-:W2:Y:S04]  /*65b00*/  LDL.LU R8, [R1+0x4620] ;  /* 0x0046200001087983 */ /* 0x000ea80000300800 */
[----:B------:R-:W2:Y:S01]  /*65b10*/  LDL.LU R9, [R1+0x461c] ;  /* 0x00461c0001097983 */ /* 0x000ea20000300800 */
        /* <DEDUP_REMOVED lines=17> */
[----:B------:R-:W5:Y:S01]  /*65c30*/  LDL.LU R5, [R1+0x105c] ;  /* 0x00105c0001057983 */ /* 0x000f620000300800 */
[----:B------:R-:W-:-:S02]  /*65c40*/  F2FP.F16.E4M3.UNPACK_B R18, R18 ;  /* 0x00000012ff12723e */ /* 0x000fc400020006ff */
[----:B------:R-:W-:Y:S01]  /*65c50*/  F2FP.F16.E4M3.UNPACK_B R19, R19 ;  /* 0x00000013ff13723e */ /* 0x000fe200020006ff */
[----:B-1----:R-:W3:Y:S04]  /*65c60*/  LDL.LU R6, [R1+0x1064] ;  /* 0x0010640001067983 */ /* 0x002ee80000300800 */
[----:B------:R-:W3:Y:S02]  /*65c70*/  LDL.LU R7, [R1+0x1070] ;  /* 0x0010700001077983 */ /* 0x000ee40000300800 */
[----:B--2---:R-:W-:Y:S01]  /*65c80*/  HMMA.16816.F32 R20, R16, R12, R20 ;  /* 0x0000000c1014723c */ /* 0x004fe20000001814 */
[----:B----4-:R-:W-:Y:S02]  /*65c90*/  IMAD R4, R4, 0x100, R29 ;  /* 0x0000010004047824 */ /* 0x010fe400078e021d */
[----:B-----5:R-:W-:Y:S01]  /*65ca0*/  IMAD R5, R5, 0x100, R28 ;  /* 0x0000010005057824 */ /* 0x020fe200078e021c */
[----:B------:R-:W2:Y:S04]  /*65cb0*/  LDL.LU R29, [R1+0x45f4] ;  /* 0x0045f400011d7983 */ /* 0x000ea80000300800 */
[----:B------:R-:W4:-:S15]  /*65cc0*/  LDL.LU R28, [R1+0x45f0] ;  /* 0x0045f000011c7983 */ /* 0x000f1e0000300800 */
[----:B------:R-:W-:Y:S04]  /*65cd0*/  STL.64 [R1+0x200], R20 ;  /* 0x0002001401007387 */ /* 0x000fe80000100a00 */
[----:B------:R0:W-:Y:S04]  /*65ce0*/  STL.64 [R1+0x208], R22 ;  /* 0x0002081601007387 */ /* 0x0001e80000100a00 */
[----:B0-----:R-:W5:Y:S04]  /*65cf0*/  LDL.LU.64 R22, [R1+0x45e8] ;  /* 0x0045e80001167983 */ /* 0x001f680000300a00 */
[----:B------:R-:W5:Y:S01]  /*65d00*/  LDL.LU.64 R20, [R1+0x45e0] ;  /* 0x0045e00001147983 */ /* 0x000f620000300a00 */
[----:B---3--:R-:W-:-:S03]  /*65d10*/  IMAD R6, R6, 0x100, R14 ;  /* 0x0000010006067824 */ /* 0x008fc600078e020e */
[----:B------:R-:W3:Y:S01]  /*65d20*/  LDL.LU R14, [R1+0x45d8] ;  /* 0x0045d800010e7983 */ /* 0x000ee20000300800 */
        /* <DEDUP_REMOVED lines=11> */
[----:B------:R-:W5:Y:S04]  /*65de0*/  LDL.LU.64 R20, [R1+0x45b8] ;  /* 0x0045b80001147983 */ /* 0x000f680000300a00 */
[----:B------:R-:W-:Y:S04]  /*65df0*/  STL [R1+0x4594], R8 ;  /* 0x0045940801007387 */ /* 0x000fe80000100800 */
[----:B------:R-:W-:Y:S01]  /*65e00*/  STL [R1+0x4590], R9 ;  /* 0x0045900901007387 */ /* 0x000fe20000100800 */
[----:B-----5:R-:W-:Y:S03]  /*65e10*/  HMMA.16816.F32 R16, R16, R2, R20 ;  /* 0x000000021010723c */ /* 0x020fe60000001814 */
[----:B------:R-:W5:-:S15]  /*65e20*/  LDL.LU.64 R22, [R1+0x45b0] ;  /* 0x0045b00001167983 */ /* 0x000f5e0000300a00 */
[----:B------:R-:W-:-:S05]  /*65e30*/  NOP ;  /* 0x0000000000007918 */ /* 0x000fca0000000000 */
[----:B------:R0:W-:Y:S04]  /*65e40*/  STL.64 [R1+0x1d0], R16 ;  /* 0x0001d01001007387 */ /* 0x0001e80000100a00 */
[----:B------:R1:W-:Y:S04]  /*65e50*/  STL.64 [R1+0x1d8], R18 ;  /* 0x0001d81201007387 */ /* 0x0003e80000100a00 */
[----:B0-----:R-:W2:Y:S04]  /*65e60*/  LDL.LU R16, [R1+0x60] ;  /* 0x0000600001107983 */ /* 0x001ea80000300800 */
[----:B------:R-:W2:Y:S04]  /*65e70*/  LDL.LU R17, [R1+0x64] ;  /* 0x0000640001117983 */ /* 0x000ea80000300800 */
[----:B-1----:R-:W2:Y:S04]  /*65e80*/  LDL.LU R18, [R1+0x68] ;  /* 0x0000680001127983 */ /* 0x002ea80000300800 */
[----:B------:R-:W2:Y:S01]  /*65e90*/  LDL.LU R19, [R1+0x6c] ;  /* 0x00006c0001137983 */ /* 0x000ea20000300800 */
[----:B------:R-:W-:Y:S01]  /*65ea0*/  IMAD R7, R0, 0x100, R7 ;  /* 0x0000010000077824 */ /* 0x000fe200078e0207 */
[----:B------:R-:W-:-:S02]  /*65eb0*/  F2FP.F16.E4M3.UNPACK_B R4, R4 ;  /* 0x00000004ff04723e */ /* 0x000fc400020006ff */
[----:B------:R-:W-:Y:S02]  /*65ec0*/  F2FP.F16.E4M3.UNPACK_B R5, R5 ;  /* 0x00000005ff05723e */ /* 0x000fe400020006ff */
[----:B------:R-:W-:Y:S02]  /*65ed0*/  F2FP.F16.E4M3.UNPACK_B R6, R6 ;  /* 0x00000006ff06723e */ /* 0x000fe400020006ff */
[----:B------:R-:W-:Y:S01]  /*65ee0*/  F2FP.F16.E4M3.UNPACK_B R7, R7 ;  /* 0x00000007ff07723e */ /* 0x000fe200020006ff */
[----:B------:R-:W-:Y:S06]  /*65ef0*/  STL [R1+0x4598], R3 ;  /* 0x0045980301007387 */ /* 0x000fec0000100800 */
[----:B--2---:R-:W-:-:S15]  /*65f00*/  HMMA.16816.F32 R16, R4, R12, R16 ;  /* 0x0000000c0410723c */ /* 0x004fde0000001810 */
[----:B------:R-:W-:-:S08]  /*65f10*/  NOP ;  /* 0x0000000000007918 */ /* 0x000fd00000000000 */
[----:B------:R5:W-:Y:S02]  /*65f20*/  STL.64 [R1+0x1c0], R16 ;  /* 0x0001c01001007387 */ /* 0x000be40000100a00 */
[----:B-----5:R-:W-:Y:S02]  /*65f30*/  IMAD R16, R23, 0x100, R22 ;  /* 0x0000010017107824 */ /* 0x020fe400078e0216 */
[----:B------:R-:W-:Y:S01]  /*65f40*/  HMMA.16816.F32 R20, R4, R10, R24 ;  /* 0x0000000a0414723c */ /* 0x000fe20000001818 */
[----:B------:R0:W-:Y:S06]  /*65f50*/  STL.64 [R1+0x1c8], R18 ;  /* 0x0001c81201007387 */ /* 0x0001ec0000100a00 */
[----:B---3--:R-:W-:-:S02]  /*65f60*/  IMAD.MOV.U32 R24, RZ, RZ, R14 ;  /* 0x000000ffff187224 */ /* 0x008fc400078e000e */
[----:B------:R-:W2:Y:S01]  /*65f70*/  LDL.LU R14, [R1+0x45a8] ;  /* 0x0045a800010e7983 */ /* 0x000ea20000300800 */
[----:B----4-:R-:W-:Y:S02]  /*65f80*/  IMAD.MOV.U32 R25, RZ, RZ, R28 ;  /* 0x000000ffff197224 */ /* 0x010fe400078e001c */
[----:B------:R-:W-:Y:S02]  /*65f90*/  IMAD.MOV.U32 R26, RZ, RZ, R29 ;  /* 0x000000ffff1a7224 */ /* 0x000fe400078e001d */
[----:B------:R-:W-:-:S09]  /*65fa0*/  IMAD.MOV.U32 R27, RZ, RZ, R15 ;  /* 0x000000ffff1b7224 */ /* 0x000fd200078e000f */
[----:B------:R-:W-:Y:S04]  /*65fb0*/  STL.64 [R1+0x1b0], R20 ;  /* 0x0001b01401007387 */ /* 0x000fe80000100a00 */
[----:B------:R-:W-:Y:S04]  /*65fc0*/  STL.64 [R1+0x1b8], R22 ;  /* 0x0001b81601007387 */ /* 0x000fe80000100a00 */
[----:B------:R-:W3:Y:S04]  /*65fd0*/  LDL.LU R28, [R1+0x45a4] ;  /* 0x0045a400011c7983 */ /* 0x000ee80000300800 */
[----:B------:R-:W4:Y:S04]  /*65fe0*/  LDL.LU R29, [R1+0x45a0] ;  /* 0x0045a000011d7983 */ /* 0x000f280000300800 */
[----:B------:R-:W5:Y:S04]  /*65ff0*/  LDL.LU R15, [R1+0x459c] ;  /* 0x00459c00010f7983 */ /* 0x000f680000300800 */
[----:B------:R-:W4:Y:S04]  /*66000*/  LDL.LU R3, [R1+0x1080] ;  /* 0x0010800001037983 */ /* 0x000f280000300800 */
[----:B------:R-:W4:Y:S04]  /*66010*/  LDL.LU R17, [R1+0x107c] ;  /* 0x00107c0001117983 */ /* 0x000f280000300800 */
[----:B------:R-:W4:Y:S04]  /*66020*/  LDL.LU R8, [R1+0x1088] ;  /* 0x0010880001087983 */ /* 0x000f280000300800 */
[----:B0-----:R-:W4:Y:S04]  /*66030*/  LDL.LU R18, [R1+0x1084] ;  /* 0x0010840001127983 */ /* 0x001f280000300800 */
[----:B------:R-:W4:Y:S04]  /*66040*/  LDL.LU R9, [R1+0x1090] ;  /* 0x0010900001097983 */ /* 0x000f280000300800 */
[----:B------:R-:W4:Y:S04]  /*66050*/  LDL.LU R19, [R1+0x108c] ;  /* 0x00108c0001137983 */ /* 0x000f280000300800 */
[----:B------:R2:W-:Y:S04]  /*66060*/  STL.64 [R1+0x4588], R26 ;  /* 0x0045881a01007387 */ /* 0x0005e80000100a00 */
[----:B------:R3:W-:Y:S01]  /*66070*/  STL.64 [R1+0x4580], R24 ;  /* 0x0045801801007387 */ /* 0x0007e20000100a00 */
[----:B--2---:R-:W-:-:S02]  /*66080*/  IMAD.MOV.U32 R27, RZ, RZ, R14 ;  /* 0x000000ffff1b7224 */ /* 0x004fc400078e000e */
[----:B---3--:R-:W-:Y:S02]  /*66090*/  IMAD.MOV.U32 R25, RZ, RZ, R28 ;  /* 0x000000ffff197224 */ /* 0x008fe400078e001c */
[----:B-----5:R-:W-:Y:S01]  /*660a0*/  IMAD.MOV.U32 R26, RZ, RZ, R15 ;  /* 0x000000ffff1a7224 */ /* 0x020fe200078e000f */
[----:B------:R-:W2:Y:S04]  /*660b0*/  LDL.LU R28, [R1+0x10a8] ;  /* 0x0010a800011c7983 */ /* 0x000ea80000300800 */
[----:B------:R-:W2:Y:S01]  /*660c0*/  LDL.LU R15, [R1+0x10a4] ;  /* 0x0010a400010f7983 */ /* 0x000ea20000300800 */
[----:B----4-:R-:W-:-:S03]  /*660d0*/  IMAD.MOV.U32 R24, RZ, RZ, R29 ;  /* 0x000000ffff187224 */ /* 0x010fc600078e001d */
[----:B------:R-:W3:Y:S04]  /*660e0*/  LDL.LU R14, [R1+0x10b0] ;  /* 0x0010b000010e7983 */ /* 0x000ee80000300800 */
[----:B------:R-:W3:Y:S04]  /*660f0*/  LDL.LU R29, [R1+0x10ac] ;  /* 0x0010ac00011d7983 */ /* 0x000ee80000300800 */
[----:B------:R-:W4:Y:S04]  /*66100*/  LDL.LU R20, [R1+0x20] ;  /* 0x0000200001147983 */ /* 0x000f280000300800 */
[----:B------:R-:W4:Y:S04]  /*66110*/  LDL.LU R21, [R1+0x24] ;  /* 0x0000240001157983 */ /* 0x000f280000300800 */
[----:B------:R-:W5:Y:S04]  /*66120*/  LDL.LU R22, [R1+0x28] ;  /* 0x0000280001167983 */ /* 0x000f680000300800 */
[----:B------:R-:W5:Y:S04]  /*66130*/  LDL.LU R23, [R1+0x2c] ;  /* 0x00002c0001177983 */ /* 0x000f680000300800 */
[----:B------:R-:W3:Y:S04]  /*66140*/  LDL.LU R0, [R1+0x109c] ;  /* 0x00109c0001007983 */ /* 0x000ee80000300800 */
        /* <DEDUP_REMOVED lines=33> */
[----:B------:R-:W-:-:S07]  /*66360*/  F2FP.F16.E4M3.UNPACK_B R19, R19 ;  /* 0x00000013ff13723e */ /* 0x000fce00020006ff */
[----:B----4-:R-:W-:Y:S06]  /*66370*/  HMMA.16816.F32 R20, R16, R12, R20 ;  /* 0x0000000c1014723c */ /* 0x010fec0000001814 */
[----:B-----5:R-:W-:Y:S01]  /*66380*/  HMMA.16816.F32 R24, R4, R2, R24 ;  /* 0x000000020418723c */ /* 0x020fe20000001818 */
[----:B------:R-:W2:Y:S04]  /*66390*/  LDL.LU R5, [R1+0x1098] ;  /* 0x0010980001057983 */ /* 0x000ea80000300800 */
[----:B------:R-:W2:-:S15]  /*663a0*/  LDL.LU R6, [R1+0x1094] ;  /* 0x0010940001067983 */ /* 0x000e9e0000300800 */
[----:B------:R-:W-:-:S03]  /*663b0*/  NOP ;  /* 0x0000000000007918 */ /* 0x000fc60000000000 */
[----:B------:R0:W-:Y:S04]  /*663c0*/  STL.64 [R1+0x190], R24 ;  /* 0x0001901801007387 */ /* 0x0001e80000100a00 */
[----:B------:R1:W-:Y:S04]  /*663d0*/  STL.64 [R1+0x198], R26 ;  /* 0x0001981a01007387 */ /* 0x0003e80000100a00 */
[----:B------:R-:W3:Y:S04]  /*663e0*/  LDL.LU R7, [R1+0x10a0] ;  /* 0x0010a00001077983 */ /* 0x000ee80000300800 */
[----:B0-----:R-:W4:Y:S04]  /*663f0*/  LDL.LU R24, [R1+0x10] ;  /* 0x0000100001187983 */ /* 0x001f280000300800 */
[----:B------:R-:W4:Y:S04]  /*66400*/  LDL.LU R25, [R1+0x14] ;  /* 0x0000140001197983 */ /* 0x000f280000300800 */
[----:B-1----:R-:W4:Y:S04]  /*66410*/  LDL.LU R26, [R1+0x18] ;  /* 0x00001800011a7983 */ /* 0x002f280000300800 */
[----:B------:R-:W4:Y:S04]  /*66420*/  LDL.LU R27, [R1+0x1c] ;  /* 0x00001c00011b7983 */ /* 0x000f280000300800 */
[----:B------:R-:W-:Y:S04]  /*66430*/  STL.64 [R1+0x170], R20 ;  /* 0x0001701401007387 */ /* 0x000fe80000100a00 */
[----:B------:R0:W-:Y:S04]  /*66440*/  STL.64 [R1+0x178], R22 ;  /* 0x0001781601007387 */ /* 0x0001e80000100a00 */
[----:B0-----:R-:W5:Y:S04]  /*66450*/  LDL.LU.64 R22, [R1+0x4578] ;  /* 0x0045780001167983 */ /* 0x001f680000300a00 */
[----:B------:R-:W5:Y:S01]  /*66460*/  LDL.LU.64 R20, [R1+0x4570] ;  /* 0x0045700001147983 */ /* 0x000f620000300a00 */
[----:B--2---:R-:W-:-:S02]  /*66470*/  IMAD R4, R6, 0x100, R5 ;  /* 0x0000010006047824 */ /* 0x004fc400078e0205 */
[----:B------:R-:W-:Y:S02]  /*66480*/  IMAD R6, R15, 0x100, R28 ;  /* 0x000001000f067824 */ /* 0x000fe400078e021c */
[----:B---3--:R-:W-:Y:S02]  /*66490*/  IMAD R5, R0, 0x100, R7 ;  /* 0x0000010000057824 */ /* 0x008fe400078e0207 */
[----:B------:R-:W-:Y:S01]  /*664a0*/  IMAD R7, R29, 0x100, R14 ;  /* 0x000001001d077824 */ /* 0x000fe200078e020e */
[----:B------:R-:W2:Y:S04]  /*664b0*/  LDL.LU R0, [R1+0x10c4] ;  /* 0x0010c40001007983 */ /* 0x000ea80000300800 */
[----:B------:R-:W3:Y:S01]  /*664c0*/  LDL.LU R14, [R1+0x10e4] ;  /* 0x0010e400010e7983 */ /* 0x000ee20000300800 */
[----:B-----5:R-:W-:-:S15]  /*664d0*/  HMMA.16816.F32 R20, R16, R10, R20 ;  /* 0x0000000a1014723c */ /* 0x020fde0000001814 */
[----:B------:R-:W-:-:S08]  /*664e0*/  NOP ;  /* 0x0000000000007918 */ /* 0x000fd00000000000 */
[----:B------:R0:W-:Y:S01]  /*664f0*/  STL.64 [R1+0x160], R20 ;  /* 0x0001601401007387 */ /* 0x0001e20000100a00 */
[----:B------:R-:W-:Y:S02]  /*66500*/  IMAD.MOV.U32 R29, RZ, RZ, R22 ;  /* 0x000000ffff1d7224 */ /* 0x000fe400078e0016 */
[----:B------:R-:W-:Y:S02]  /*66510*/  IMAD.MOV.U32 R28, RZ, RZ, R23 ;  /* 0x000000ffff1c7224 */ /* 0x000fe400078e0017 */
[----:B------:R-:W5:Y:S04]  /*66520*/  LDL.LU.64 R22, [R1+0x4568] ;  /* 0x0045680001167983 */ /* 0x000f680000300a00 */
[----:B0-----:R-:W5:Y:S04]  /*66530*/  LDL.LU.64 R20, [R1+0x4560] ;  /* 0x0045600001147983 */ /* 0x001f680000300a00 */
[----:B------:R-:W-:Y:S04]  /*66540*/  STL [R1+0x41c0], R28 ;  /* 0x0041c01c01007387 */ /* 0x000fe80000100800 */
[----:B------:R-:W-:Y:S01]  /*66550*/  STL [R1+0x41bc], R29 ;  /* 0x0041bc1d01007387 */ /* 0x000fe20000100800 */
[----:B-----5:R-:W-:-:S15]  /*66560*/  HMMA.16816.F32 R20, R16, R8, R20 ;  /* 0x000000081014723c */ /* 0x020fde0000001814 */
        /* <DEDUP_REMOVED lines=11> */
[----:B------:R-:W4:Y:S04]  /*66620*/  LDL.LU.64 R22, [R1+0x4548] ;  /* 0x0045480001167983 */ /* 0x000f280000300a00 */
[----:B------:R-:W4:-:S15]  /*66630*/  LDL.LU.64 R20, [R1+0x4540] ;  /* 0x0045400001147983 */ /* 0x000f1e0000300a00 */
[----:B------:R-:W-:-:S03]  /*66640*/  NOP ;  /* 0x0000000000007918 */ /* 0x000fc60000000000 */
[----:B------:R0:W-:Y:S01]  /*66650*/  STL [R1+0x120], R16 ;  /* 0x0001201001007387 */ /* 0x0001e20000100800 */
[----:B------:R-:W-:Y:S02]  /*66660*/  IMAD.MOV.U32 R15, RZ, RZ, R19 ;  /* 0x000000ffff0f7224 */ /* 0x000fe400078e0013 */
[----:B------:R-:W-:Y:S02]  /*66670*/  IMAD.MOV.U32 R28, RZ, RZ, R17 ;  /* 0x000000ffff1c7224 */ /* 0x000fe400078e0011 */
[----:B------:R-:W-:Y:S01]  /*66680*/  IMAD.MOV.U32 R29, RZ, RZ, R18 ;  /* 0x000000ffff1d7224 */ /* 0x000fe200078e0012 */
[----:B0-----:R-:W5:Y:S04]  /*66690*/  LDL.LU R16, [R1+0x10b4] ;  /* 0x0010b40001107983 */ /* 0x001f680000300800 */
[----:B------:R-:W2:Y:S04]  /*666a0*/  LDL.LU R17, [R1+0x10bc] ;  /* 0x0010bc0001117983 */ /* 0x000ea80000300800 */
[----:B------:R-:W4:Y:S04]  /*666b0*/  LDL.LU R18, [R1+0x10cc] ;  /* 0x0010cc0001127983 */ /* 0x000f280000300800 */
[----:B------:R-:W4:Y:S04]  /*666c0*/  LDL.LU R19, [R1+0x10dc] ;  /* 0x0010dc0001137983 */ /* 0x000f280000300800 */
[----:B------:R0:W-:Y:S04]  /*666d0*/  STL [R1+0x41cc], R15 ;  /* 0x0041cc0f01007387 */ /* 0x0001e80000100800 */
[----:B0-----:R-:W2:Y:S04]  /*666e0*/  LDL.LU R15, [R1+0x10c0] ;  /* 0x0010c000010f7983 */ /* 0x001ea80000300800 */
[----:B------:R0:W-:Y:S04]  /*666f0*/  STL [R1+0x41c8], R29 ;  /* 0x0041c81d01007387 */ /* 0x0001e80000100800 */
[----:B0-----:R-:W5:Y:S04]  /*66700*/  LDL.LU R29, [R1+0x10b8] ;  /* 0x0010b800011d7983 */ /* 0x001f680000300800 */
[----:B------:R-:W-:Y:S04]  /*66710*/  STL [R1+0x41c4], R28 ;  /* 0x0041c41c01007387 */ /* 0x000fe80000100800 */
[----:B------:R-:W-:Y:S04]  /*66720*/  STL.64 [R1+0x110], R24 ;  /* 0x0001101801007387 */ /* 0x000fe80000100a00 */
[----:B------:R0:W-:Y:S04]  /*66730*/  STL.64 [R1+0x118], R26 ;  /* 0x0001181a01007387 */ /* 0x0001e80000100a00 */
[----:B0-----:R-:W3:Y:S04]  /*66740*/  LDL.LU.64 R26, [R1+0x4538] ;  /* 0x00453800011a7983 */ /* 0x001ee80000300a00 */
[----:B------:R-:W3:Y:S04]  /*66750*/  LDL.LU.64 R24, [R1+0x4530] ;  /* 0x0045300001187983 */ /* 0x000ee80000300a00 */
[----:B------:R-:W4:Y:S04]  /*66760*/  LDL.LU R12, [R1+0x10d4] ;  /* 0x0010d400010c7983 */ /* 0x000f280000300800 */
[----:B------:R-:W4:Y:S01]  /*66770*/  LDL.LU R13, [R1+0x10e8] ;  /* 0x0010e800010d7983 */ /* 0x000f220000300800 */
[----:B--2---:R-:W-:Y:S01]  /*66780*/  IMAD R17, R17, 0x100, R15 ;  /* 0x0000010011117824 */ /* 0x004fe200078e020f */
[----:B---3--:R-:W-:Y:S01]  /*66790*/  HMMA.16816.F32 R24, R4, R10, R24 ;  /* 0x0000000a0418723c */ /* 0x008fe20000001818 */
[----:B-----5:R-:W-:-:S15]  /*667a0*/  IMAD R16, R16, 0x100, R29 ;  /* 0x0000010010107824 */ /* 0x020fde00078e021d */
[----:B------:R-:W-:-:S07]  /*667b0*/  NOP ;  /* 0x0000000000007918 */ /* 0x000fce0000000000 */
[----:B------:R0:W-:Y:S01]  /*667c0*/  STL [R1+0x100], R24 ;  /* 0x0001001801007387 */ /* 0x0001e20000100800 */
[----:B------:R-:W-:Y:S02]  /*667d0*/  IMAD.MOV.U32 R15, RZ, RZ, R25 ;  /* 0x000000ffff0f7224 */ /* 0x000fe400078e0019 */
[----:B------:R-:W-:Y:S02]  /*667e0*/  IMAD.MOV.U32 R29, RZ, RZ, R26 ;  /* 0x000000ffff1d7224 */ /* 0x000fe400078e001a */
[----:B------:R-:W-:Y:S01]  /*667f0*/  IMAD.MOV.U32 R28, RZ, RZ, R27 ;  /* 0x000000ffff1c7224 */ /* 0x000fe200078e001b */
[----:B0-----:R-:W2:Y:S04]  /*66800*/  LDL.LU R24, [R1+0x10d0] ;  /* 0x0010d00001187983 */ /* 0x001ea80000300800 */
[----:B------:R-:W3:Y:S04]  /*66810*/  LDL.LU R25, [R1+0x10e0] ;  /* 0x0010e00001197983 */ /* 0x000ee80000300800 */
[----:B------:R-:W5:Y:S04]  /*66820*/  LDL.LU R26, [R1+0x10c8] ;  /* 0x0010c800011a7983 */ /* 0x000f680000300800 */
[----:B------:R-:W5:Y:S04]  /*66830*/  LDL.LU R27, [R1+0x10d8] ;  /* 0x0010d800011b7983 */ /* 0x000f680000300800 */
[----:B------:R-:W-:Y:S04]  /*66840*/  STL [R1+0x4238], R28 ;  /* 0x0042381c01007387 */ /* 0x000fe80000100800 */
[----:B------:R-:W-:Y:S04]  /*66850*/  STL [R1+0x4224], R29 ;  /* 0x0042241d01007387 */ /* 0x000fe80000100800 */
[----:B------:R0:W-:Y:S01]  /*66860*/  STL [R1+0x4220], R15 ;  /* 0x0042200f01007387 */ /* 0x0001e20000100800 */
[----:B----4-:R-:W-:-:S03]  /*66870*/  IMAD R14, R14, 0x100, R13 ;  /* 0x000001000e0e7824 */ /* 0x010fc600078e020d */
[----:B0-----:R-:W4:Y:S04]  /*66880*/  LDL.LU R15, [R1+0x1104] ;  /* 0x00110400010f7983 */ /* 0x001f280000300800 */
[----:B------:R-:W4:Y:S04]  /*66890*/  LDL.LU R29, [R1+0x1110] ;  /* 0x00111000011d7983 */ /* 0x000f280000300800 */
[----:B------:R-:W4:Y:S01]  /*668a0*/  LDL.LU R28, [R1+0x110c] ;  /* 0x00110c00011c7983 */ /* 0x000f220000300800 */
[----:B--2---:R-:W-:Y:S02]  /*668b0*/  IMAD R18, R18, 0x100, R24 ;  /* 0x0000010012127824 */ /* 0x004fe400078e0218 */
[----:B---3--:R-:W-:-:S02]  /*668c0*/  IMAD R19, R19, 0x100, R25 ;  /* 0x0000010013137824 */ /* 0x008fc400078e0219 */
[----:B-----5:R-:W-:Y:S02]  /*668d0*/  IMAD R0, R0, 0x100, R26 ;  /* 0x0000010000007824 */ /* 0x020fe400078e021a */
[----:B------:R-:W-:Y:S02]  /*668e0*/  IMAD R10, R12, 0x100, R27 ;  /* 0x000001000c0a7824 */ /* 0x000fe400078e021b */
[----:B------:R-:W-:Y:S01]  /*668f0*/  HMMA.16816.F32 R24, R4, R8, R20 ;  /* 0x000000080418723c */ /* 0x000fe20000001814 */
[----:B------:R-:W2:Y:S04]  /*66900*/  LDL.LU R20, [R1] ;  /* 0x0000000001147983 */ /* 0x000ea80000300800 */
[----:B------:R-:W2:Y:S04]  /*66910*/  LDL.LU R21, [R1+0x4] ;  /* 0x0000040001157983 */ /* 0x000ea80000300800 */
[----:B------:R-:W2:Y:S04]  /*66920*/  LDL.LU R22, [R1+0x8] ;  /* 0x0000080001167983 */ /* 0x000ea80000300800 */
[----:B------:R-:W2:Y:S04]  /*66930*/  LDL.LU R23, [R1+0xc] ;  /* 0x00000c0001177983 */ /* 0x000ea80000300800 */
[----:B------:R-:W3:Y:S04]  /*66940*/  LDL.LU R12, [R1+0x640] ;  /* 0x00064000010c7983 */ /* 0x000ee80000300800 */
[----:B------:R-:W5:Y:S04]  /*66950*/  LDL.LU R13, [R1+0x644] ;  /* 0x00064400010d7983 */ /* 0x000f680000300800 */
[----:B------:R0:W-:Y:S04]  /*66960*/  STL [R1+0x41a8], R25 ;  /* 0x0041a81901007387 */ /* 0x0001e80000100800 */
[----:B0-----:R-:W4:Y:S04]  /*66970*/  LDL.LU R25, [R1+0x1108] ;  /* 0x0011080001197983 */ /* 0x001f280000300800 */
[----:B------:R0:W-:Y:S04]  /*66980*/  STL [R1+0x4150], R26 ;  /* 0x0041501a01007387 */ /* 0x0001e80000100800 */
[----:B0-----:R-:W2:Y:S04]  /*66990*/  LDL.LU R26, [R1+0x10fc] ;  /* 0x0010fc00011a7983 */ /* 0x001ea80000300800 */
[----:B------:R0:W-:Y:S04]  /*669a0*/  STL [R1+0x413c], R27 ;  /* 0x00413c1b01007387 */ /* 0x0001e80000100800 */
[----:B0-----:R-:W2:Y:S04]  /*669b0*/  LDL.LU R27, [R1+0x1100] ;  /* 0x00110000011b7983 */ /* 0x001ea80000300800 */
[----:B------:R0:W-:Y:S04]  /*669c0*/  STL [R1+0x4280], R24 ;  /* 0x0042801801007387 */ /* 0x0001e80000100800 */
[----:B0-----:R-:W4:Y:S04]  /*669d0*/  LDL.LU R24, [R1+0x10f4] ;  /* 0x0010f40001187983 */ /* 0x001f280000300800 */
[----:B--2---:R-:W-:Y:S04]  /*669e0*/  STL.64 [R1+0x44f8], R26 ;  /* 0x0044f81a01007387 */ /* 0x004fe80000100a00 */
[----:B----4-:R0:W-:Y:S04]  /*669f0*/  STL.64 [R1+0x44f0], R24 ;  /* 0x0044f01801007387 */ /* 0x0101e80000100a00 */
        /* <DEDUP_REMOVED lines=18> */
[----:B------:R-:W4:Y:S01]  /*66b20*/  LDL.LU R27, [R1+0x4dc] ;  /* 0x0004dc00011b7983 */ /* 0x000f220000300800 */
[----:B------:R-:W-:-:S02]  /*66b30*/  F2FP.F16.E4M3.UNPACK_B R16, R16 ;  /* 0x00000010ff10723e */ /* 0x000fc400020006ff */
[----:B------:R-:W-:Y:S01]  /*66b40*/  F2FP.F16.E4M3.UNPACK_B R17, R17 ;  /* 0x00000011ff11723e */ /* 0x000fe200020006ff */
[----:B----4-:R-:W-:Y:S04]  /*66b50*/  STL.64 [R1+0x4528], R26 ;  /* 0x0045281a01007387 */ /* 0x010fe80000100a00 */
[----:B--2---:R0:W-:Y:S04]  /*66b60*/  STL.64 [R1+0x4520], R24 ;  /* 0x0045201801007387 */ /* 0x0041e80000100a00 */
[----:B0-----:R-:W2:Y:S04]  /*66b70*/  LDL.LU R24, [R1+0xf0] ;  /* 0x0000f00001187983 */ /* 0x001ea80000300800 */
[----:B------:R-:W2:Y:S04]  /*66b80*/  LDL.LU R25, [R1+0xf4] ;  /* 0x0000f40001197983 */ /* 0x000ea80000300800 */
[----:B------:R-:W2:Y:S04]  /*66b90*/  LDL.LU R26, [R1+0xf8] ;  /* 0x0000f800011a7983 */ /* 0x000ea80000300800 */
[----:B------:R-:W2:Y:S01]  /*66ba0*/  LDL.LU R27, [R1+0xfc] ;  /* 0x0000fc00011b7983 */ /* 0x000ea20000300800 */
[----:B------:R-:W-:-:S02]  /*66bb0*/  F2FP.F16.E4M3.UNPACK_B R18, R18 ;  /* 0x00000012ff12723e */ /* 0x000fc400020006ff */
[----:B------:R-:W-:Y:S02]  /*66bc0*/  F2FP.F16.E4M3.UNPACK_B R19, R19 ;  /* 0x00000013ff13723e */ /* 0x000fe400020006ff */
[----:B---3--:R-:W-:Y:S02]  /*66bd0*/  F2FP.F16.E4M3.UNPACK_B R12, R12.H1 ;  /* 0x0000000cff0c723e */ /* 0x008fe400030006ff */
[----:B-----5:R-:W-:Y:S01]  /*66be0*/  F2FP.F16.E4M3.UNPACK_B R13, R13.H1 ;  /* 0x0000000dff0d723e */ /* 0x020fe200030006ff */
[----:B------:R-:W-:Y:S01]  /*66bf0*/  HMMA.16816.F32 R20, R4, R2, R20 ;  /* 0x000000020414723c */ /* 0x000fe20000001814 */
[----:B------:R-:W3:Y:S04]  /*66c00*/  LDL.LU R5, [R1+0x10f0] ;  /* 0x0010f00001057983 */ /* 0x000ee80000300800 */
[----:B------:R-:W3:Y:S04]  /*66c10*/  LDL.LU R7, [R1+0x10ec] ;  /* 0x0010ec0001077983 */ /* 0x000ee80000300800 */
[----:B------:R-:W4:Y:S04]  /*66c20*/  LDL.LU R6, [R1+0x650] ;  /* 0x0006500001067983 */ /* 0x000f280000300800 */
[----:B------:R-:W5:Y:S04]  /*66c30*/  LDL.LU R2, [R1+0x670] ;  /* 0x0006700001027983 */ /* 0x000f680000300800 */
[----:B------:R-:W5:Y:S01]  /*66c40*/  LDL.LU R3, [R1+0x674] ;  /* 0x0006740001037983 */ /* 0x000f620000300800 */
[----:B------:R-:W-:-:S05]  /*66c50*/  F2FP.F16.E4M3.UNPACK_B R4, R0 ;  /* 0x00000000ff04723e */ /* 0x000fca00020006ff */
[----:B------:R-:W-:Y:S04]  /*66c60*/  STL.64 [R1+0x4148], R22 ;  /* 0x0041481601007387 */ /* 0x000fe80000100a00 */
[----:B------:R0:W-:Y:S04]  /*66c70*/  STL.64 [R1+0x4140], R20 ;  /* 0x0041401401007387 */ /* 0x0001e80000100a00 */
[----:B0-----:R-:W5:Y:S04]  /*66c80*/  LDL.LU R20, [R1+0x180] ;  /* 0x0001800001147983 */ /* 0x001f680000300800 */
[----:B------:R-:W5:Y:S04]  /*66c90*/  LDL.LU R21, [R1+0x184] ;  /* 0x0001840001157983 */ /* 0x000f680000300800 */
[----:B------:R-:W5:Y:S04]  /*66ca0*/  LDL.LU R22, [R1+0x188] ;  /* 0x0001880001167983 */ /* 0x000f680000300800 */
[----:B------:R-:W5:Y:S04]  /*66cb0*/  LDL.LU R23, [R1+0x18c] ;  /* 0x00018c0001177983 */ /* 0x000f680000300800 */
[----:B------:R-:W5:Y:S01]  /*66cc0*/  LDL.LU R0, [R1+0x10f8] ;  /* 0x0010f80001007983 */ /* 0x000f620000300800 */
[----:B--2---:R-:W-:-:S15]  /*66cd0*/  HMMA.16816.F32 R24, R16, R12, R24 ;  /* 0x0000000c1018723c */ /* 0x004fde0000001818 */
[----:B------:R-:W-:-:S08]  /*66ce0*/  NOP ;  /* 0x0000000000007918 */ /* 0x000fd00000000000 */
[----:B------:R-:W-:Y:S04]  /*66cf0*/  STL.64 [R1], R24 ;  /* 0x0000001801007387 */ /* 0x000fe80000100a00 */
[----:B------:R0:W-:Y:S04]  /*66d00*/  STL.64 [R1+0x8], R26 ;  /* 0x0000081a01007387 */ /* 0x0001e80000100a00 */
[----:B0-----:R-:W2:Y:S04]  /*66d10*/  LDL.LU.64 R26, [R1+0x4528] ;  /* 0x00452800011a7983 */ /* 0x001ea80000300a00 */
[----:B------:R-:W2:Y:S01]  /*66d20*/  LDL.LU.64 R24, [R1+0x4520] ;  /* 0x0045200001187983 */ /* 0x000ea20000300a00 */
[----:B---3--:R-:W-:Y:S01]  /*66d30*/  IMAD R7, R7, 0x100, R5 ;  /* 0x0000010007077824 */ /* 0x008fe200078e0205 */
[----:B------:R-:W-:-:S02]  /*66d40*/  F2FP.F16.E4M3.UNPACK_B R5, R10 ;  /* 0x0000000aff05723e */ /* 0x000fc400020006ff */
[----:B----4-:R-:W-:Y:S02]  /*66d50*/  F2FP.F16.E4M3.UNPACK_B R10, R6.H1 ;  /* 0x00000006ff0a723e */ /* 0x010fe400030006ff */
[----:B------:R-:W-:-:S07]  /*66d60*/  F2FP.F16.E4M3.UNPACK_B R11, R11.H1 ;  /* 0x0000000bff0b723e */ /* 0x000fce00030006ff */
[----:B--2---:R-:W-:-:S15]  /*66d70*/  HMMA.16816.F32 R24, R16, R10, R24 ;  /* 0x0000000a1018723c */ /* 0x004fde0000001818 */
[----:B------:R-:W-:-:S08]  /*66d80*/  NOP ;  /* 0x0000000000007918 */ /* 0x000fd00000000000 */
[----:B------:R-:W-:Y:S04]  /*66d90*/  STL.64 [R1+0x4f0], R24 ;  /* 0x0004f01801007387 */ /* 0x000fe80000100a00 */
[----:B------:R0:W-:Y:S04]  /*66da0*/  STL.64 [R1+0x4f8], R26 ;  /* 0x0004f81a01007387 */ /* 0x0001e80000100a00 */
[----:B0-----:R-:W2:Y:S04]  /*66db0*/  LDL.LU.64 R26, [R1+0x4518] ;  /* 0x00451800011a7983 */ /* 0x001ea80000300a00 */
[----:B------:R-:W2:Y:S01]  /*66dc0*/  LDL.LU.64 R24, [R1+0x4510] ;  /* 0x0045100001187983 */ /* 0x000ea20000300a00 */
[----:B------:R-:W-:-:S02]  /*66dd0*/  F2FP.F16.E4M3.UNPACK_B R8, R8.H1 ;  /* 0x00000008ff08723e */ /* 0x000fc400030006ff */
[----:B------:R-:W-:-:S07]  /*66de0*/  F2FP.F16.E4M3.UNPACK_B R9, R9.H1 ;  /* 0x00000009ff09723e */ /* 0x000fce00030006ff */
[----:B--2---:R-:W-:-:S15]  /*66df0*/  HMMA.16816.F32 R24, R16, R8, R24 ;  /* 0x000000081018723c */ /* 0x004fde0000001818 */
[----:B------:R-:W-:-:S08]  /*66e00*/  NOP ;  /* 0x0000000000007918 */ /* 0x000fd00000000000 */
[----:B------:R-:W-:Y:S04]  /*66e10*/  STL.64 [R1+0x4e0], R24 ;  /* 0x0004e01801007387 */ /* 0x000fe80000100a00 */
[----:B------:R0:W-:Y:S04]  /*66e20*/  STL.64 [R1+0x4e8], R26 ;  /* 0x0004e81a01007387 */ /* 0x0001e80000100a00 */
[----:B0-----:R-:W2:Y:S04]  /*66e30*/  LDL.LU.64 R26, [R1+0x4508] ;  /* 0x00450800011a7983 */ /* 0x001ea80000300a00 */
[----:B------:R-:W2:Y:S01]  /*66e40*/  LDL.LU.64 R24, [R1+0x4500] ;  /* 0x0045000001187983 */ /* 0x000ea20000300a00 */
[----:B-----5:R-:W-:-:S02]  /*66e50*/  F2FP.F16.E4M3.UNPACK_B R2, R2.H1 ;  /* 0x00000002ff02723e */ /* 0x020fc400030006ff */
[----:B------:R-:W-:-:S07]  /*66e60*/  F2FP.F16.E4M3.UNPACK_B R3, R3.H1 ;  /* 0x00000003ff03723e */ /* 0x000fce00030006ff */
[----:B--2---:R-:W-:Y:S01]  /*66e70*/  HMMA.16816.F32 R16, R16, R2, R24 ;  /* 0x000000021010723c */ /* 0x004fe20000001818 */
[----:B------:R-:W2:Y:S04]  /*66e80*/  LDL.LU.64 R26, [R1+0x44f8] ;  /* 0x0044f800011a7983 */ /* 0x000ea80000300a00 */
[----:B------:R-:W3:-:S15]  /*66e90*/  LDL.LU.64 R24, [R1+0x44f0] ;  /* 0x0044f00001187983 */ /* 0x000ede0000300a00 */
[----:B------:R-:W-:-:S03]  /*66ea0*/  NOP ;  /* 0x0000000000007918 */ /* 0x000fc60000000000 */
[----:B------:R0:W-:Y:S04]  /*66eb0*/  STL.64 [R1+0xf0], R16 ;  /* 0x0000f01001007387 */ /* 0x0001e80000100a00 */
[----:B------:R1:W-:Y:S04]  /*66ec0*/  STL.64 [R1+0xf8], R18 ;  /* 0x0000f81201007387 */ /* 0x0003e80000100a00 */
[----:B0-----:R-:W4:Y:S04]  /*66ed0*/  LDL.LU R16, [R1+0x140] ;  /* 0x0001400001107983 */ /* 0x001f280000300800 */
[----:B------:R-:W4:Y:S04]  /*66ee0*/  LDL.LU R17, [R1+0x144] ;  /* 0x0001440001117983 */ /* 0x000f280000300800 */
[----:B-1----:R-:W4:Y:S04]  /*66ef0*/  LDL.LU R18, [R1+0x148] ;  /* 0x0001480001127983 */ /* 0x002f280000300800 */
[----:B------:R-:W4:Y:S01]  /*66f00*/  LDL.LU R19, [R1+0x14c] ;  /* 0x00014c0001137983 */ /* 0x000f220000300800 */
[----:B------:R-:W-:-:S02]  /*66f10*/  F2FP.F16.E4M3.UNPACK_B R6, R14 ;  /* 0x0000000eff06723e */ /* 0x000fc400020006ff */
[----:B------:R-:W-:-:S07]  /*66f20*/  F2FP.F16.E4M3.UNPACK_B R7, R7 ;  /* 0x00000007ff07723e */ /* 0x000fce00020006ff */
[C---:B------:R-:W-:Y:S01]  /*66f30*/  HMMA.16816.F32 R20, R4.reuse, R10, R20 ;  /* 0x0000000a0414723c */ /* 0x040fe20000001814 */
[----:B------:R-:W-:Y:S04]  /*66f40*/  STL [R1+0x44cc], R12 ;  /* 0x0044cc0c01007387 */ /* 0x000fe80000100800 */
[----:B------:R-:W-:Y:S01]  /*66f50*/  STL [R1+0x44c8], R13 ;  /* 0x0044c80d01007387 */ /* 0x000fe20000100800 */
[----:B----4-:R-:W-:-:S15]  /*66f60*/  HMMA.16816.F32 R16, R4, R12, R16 ;  /* 0x0000000c0410723c */ /* 0x010fde0000001810 */
[----:B------:R-:W-:-:S08]  /*66f70*/  NOP ;  /* 0x0000000000007918 */ /* 0x000fd00000000000 */
[----:B------:R3:W-:Y:S04]  /*66f80*/  STL.64 [R1+0xe0], R16 ;  /* 0x0000e01001007387 */ /* 0x0007e80000100a00 */
[----:B------:R-:W-:Y:S04]  /*66f90*/  STL.64 [R1+0xe8], R18 ;  /* 0x0000e81201007387 */ /* 0x000fe80000100a00 */
[----:B------:R-:W-:Y:S04]  /*66fa0*/  STL [R1+0x44b4], R10 ;  /* 0x0044b40a01007387 */ /* 0x000fe80000100800 */
[----:B------:R-:W-:Y:S04]  /*66fb0*/  STL [R1+0x44b0], R11 ;  /* 0x0044b00b01007387 */ /* 0x000fe80000100800 */
[----:B------:R0:W-:Y:S04]  /*66fc0*/  STL.64 [R1+0xd0], R20 ;  /* 0x0000d01401007387 */ /* 0x0001e80000100a00 */
[----:B------:R1:W-:Y:S04]  /*66fd0*/  STL.64 [R1+0xd8], R22 ;  /* 0x0000d81601007387 */ /* 0x0003e80000100a00 */
[----:B------:R-:W4:Y:S01]  /*66fe0*/  LDL.LU R14, [R1+0x1138] ;  /* 0x00113800010e7983 */ /* 0x000f220000300800 */
[----:B---3--:R-:W-:-:S03]  /*66ff0*/  IMAD R16, R24, 0x100, R0 ;  /* 0x0000010018107824 */ /* 0x008fc600078e0200 */
[----:B------:R-:W4:Y:S04]  /*67000*/  LDL.LU R0, [R1+0x1134] ;  /* 0x0011340001007983 */ /* 0x000f280000300800 */
[----:B0-----:R-:W3:Y:S04]  /*67010*/  LDL.LU R21, [R1+0x1140] ;  /* 0x0011400001157983 */ /* 0x001ee80000300800 */
[----:B-1----:R-:W5:Y:S04]  /*67020*/  LDL.LU R22, [R1+0x113c] ;  /* 0x00113c0001167983 */ /* 0x002f680000300800 */
[----:B------:R-:W5:Y:S04]  /*67030*/  LDL.LU R23, [R1+0x1148] ;  /* 0x0011480001177983 */ /* 0x000f680000300800 */
[----:B-----5:R-:W-:Y:S04]  /*67040*/  STL.64 [R1+0x4478], R22 ;  /* 0x0044781601007387 */ /* 0x020fe80000100a00 */
[----:B---3--:R0:W-:Y:S04]  /*67050*/  STL [R1+0x4470], R21 ;  /* 0x0044701501007387 */ /* 0x0081e80000100800 */
[----:B------:R-:W3:Y:S04]  /*67060*/  LDL.LU R20, [R1+0x430] ;  /* 0x0004300001147983 */ /* 0x000ee80000300800 */
[----:B0-----:R-:W3:Y:S04]  /*67070*/  LDL.LU R21, [R1+0x434] ;  /* 0x0004340001157983 */ /* 0x001ee80000300800 */
        /* <DEDUP_REMOVED lines=8> */
[----:B------:R-:W4:Y:S04]  /*67100*/  LDL.LU R12, [R1+0x1118] ;  /* 0x00111800010c7983 */ /* 0x000f280000300800 */
[----:B------:R-:W4:Y:S04]  /*67110*/  LDL.LU R13, [R1+0x1120] ;  /* 0x00112000010d7983 */ /* 0x000f280000300800 */
[----:B------:R-:W4:Y:S04]  /*67120*/  LDL.LU R10, [R1+0x1128] ;  /* 0x00112800010a7983 */ /* 0x000f280000300800 */
        /* <DEDUP_REMOVED lines=35> */
[----:B------:R-:W5:Y:S04]  /*67360*/  LDL.LU R28, [R1+0x114c] ;  /* 0x00114c00011c7983 */ /* 0x000f680000300800 */
[----:B------:R-:W5:Y:S01]  /*67370*/  LDL.LU R24, [R1+0x470] ;  /* 0x0004700001187983 */ /* 0x000f620000300800 */
[----:B--2---:R-:W-:-:S03]  /*67380*/  IMAD R17, R26, 0x100, R27 ;  /* 0x000001001a117824 */ /* 0x004fc600078e021b */
[----:B------:R-:W2:Y:S04]  /*67390*/  LDL.LU R25, [R1+0x474] ;  /* 0x0004740001197983 */ /* 0x000ea80000300800 */
[----:B------:R-:W2:Y:S04]  /*673a0*/  LDL.LU R26, [R1+0x478] ;  /* 0x00047800011a7983 */ /* 0x000ea80000300800 */
[----:B------:R-:W2:Y:S01]  /*673b0*/  LDL.LU R27, [R1+0x47c] ;  /* 0x00047c00011b7983 */ /* 0x000ea20000300800 */
        /* <DEDUP_REMOVED lines=13> */
[----:B------:R-:W5:Y:S04]  /*67490*/  LDL.LU R5, [R1+0x111c] ;  /* 0x00111c0001057983 */ /* 0x000f680000300800 */
[----:B-1----:R-:W2:Y:S04]  /*674a0*/  LDL.LU R6, [R1+0x1124] ;  /* 0x0011240001067983 */ /* 0x002ea80000300800 */
[----:B------:R-:W3:Y:S01]  /*674b0*/  LDL.LU R7, [R1+0x112c] ;  /* 0x00112c0001077983 */ /* 0x000ee20000300800 */
        /* <DEDUP_REMOVED lines=8> */
[----:B--2---:R-:W-:-:S02]  /*67540*/  IMAD R6, R6, 0x100, R10 ;  /* 0x0000010006067824 */ /* 0x004fc400078e020a */
[----:B---3--:R-:W-:-:S04]  /*67550*/  IMAD R7, R7, 0x100, R11 ;  /* 0x0000010007077824 */ /* 0x008fc800078e020b */
        /* <DEDUP_REMOVED lines=41> */
[----:B------:R-:W-:Y:S04]  /*677f0*/  STL.64 [R1+0x80], R20 ;  /* 0x0000801401007387 */ /* 0x000fe80000100a00 */
[----:B------:R0:W-:Y:S04]  /*67800*/  STL.64 [R1+0x88], R22 ;  /* 0x0000881601007387 */ /* 0x0001e80000100a00 */
[----:B0-----:R-:W2:Y:S04]  /*67810*/  LDL.LU.64 R22, [R1+0x4478] ;  /* 0x0044780001167983 */ /* 0x001ea80000300a00 */
[----:B------:R-:W3:Y:S01]  /*67820*/  LDL.LU R21, [R1+0x4470] ;  /* 0x0044700001157983 */ /* 0x000ee20000300800 */
[----:B------:R-:W-:-:S03]  /*67830*/  IMAD R16, R0, 0x100, R14 ;  /* 0x0000010000107824 */ /* 0x000fc600078e020e */
[----:B------:R-:W-:Y:S04]  /*67840*/  STL [R1+0x4444], R10 ;  /* 0x0044440a01007387 */ /* 0x000fe80000100800 */
[----:B------:R-:W-:Y:S04]  /*67850*/  STL [R1+0x4440], R11 ;  /* 0x0044400b01007387 */ /* 0x000fe80000100800 */
[----:B------:R-:W4:Y:S01]  /*67860*/  LDL.LU R20, [R1+0x390] ;  /* 0x0003900001147983 */ /* 0x000f220000300800 */
[----:B--2---:R-:W-:Y:S02]  /*67870*/  IMAD R18, R15, 0x100, R23 ;  /* 0x000001000f127824 */ /* 0x004fe400078e0217 */
[----:B------:R-:W-:Y:S01]  /*67880*/  HMMA.16816.F32 R12, R4, R8, R24 ;  /* 0x00000008040c723c */ /* 0x000fe20000001818 */
[----:B---3--:R-:W-:-:S15]  /*67890*/  IMAD R17, R22, 0x100, R21 ;  /* 0x0000010016117824 */ /* 0x008fde00078e0215 */
[----:B------:R-:W-:-:S07]  /*678a0*/  NOP ;  /* 0x0000000000007918 */ /* 0x000fce0000000000 */
[----:B------:R-:W-:Y:S04]  /*678b0*/  STL.64 [R1+0x600], R12 ;  /* 0x0006000c01007387 */ /* 0x000fe80000100a00 */
[----:B------:R-:W-:Y:S04]  /*678c0*/  STL.64 [R1+0x608], R14 ;  /* 0x0006080e01007387 */ /* 0x000fe80000100a00 */
[----:B------:R-:W4:Y:S04]  /*678d0*/  LDL.LU R21, [R1+0x394] ;  /* 0x0003940001157983 */ /* 0x000f280000300800 */
[----:B------:R-:W2:Y:S04]  /*678e0*/  LDL.LU R22, [R1+0x398] ;  /* 0x0003980001167983 */ /* 0x000ea80000300800 */
[----:B------:R-:W2:Y:S04]  /*678f0*/  LDL.LU R23, [R1+0x39c] ;  /* 0x00039c0001177983 */ /* 0x000ea80000300800 */
[----:B--2---:R-:W-:Y:S04]  /*67900*/  STL.64 [R1+0x43c8], R22 ;  /* 0x0043c81601007387 */ /* 0x004fe80000100a00 */
[----:B----4-:R0:W-:Y:S04]  /*67910*/  STL.64 [R1+0x43c0], R20 ;  /* 0x0043c01401007387 */ /* 0x0101e80000100a00 */
[----:B0-----:R-:W2:Y:S04]  /*67920*/  LDL.LU R20, [R1+0x3a0] ;  /* 0x0003a00001147983 */ /* 0x001ea80000300800 */
[----:B------:R-:W2:Y:S04]  /*67930*/  LDL.LU R21, [R1+0x3a4] ;  /* 0x0003a40001157983 */ /* 0x000ea80000300800 */
[----:B------:R-:W3:Y:S04]  /*67940*/  LDL.LU R22, [R1+0x3a8] ;  /* 0x0003a80001167983 */ /* 0x000ee80000300800 */
[----:B------:R-:W3:Y:S04]  /*67950*/  LDL.LU R23, [R1+0x3ac] ;  /* 0x0003ac0001177983 */ /* 0x000ee80000300800 */
[----:B------:R-:W4:Y:S04]  /*67960*/  LDL.LU R14, [R1+0x118c] ;  /* 0x00118c00010e7983 */ /* 0x000f280000300800 */
[----:B----4-:R0:W-:Y:S04]  /*67970*/  STL [R1+0x43e0], R14 ;  /* 0x0043e00e01007387 */ /* 0x0101e80000100800 */
[----:B0-----:R-:W4:Y:S04]  /*67980*/  LDL.LU R14, [R1+0x1188] ;  /* 0x00118800010e7983 */ /* 0x001f280000300800 */
[----:B----4-:R0:W-:Y:S04]  /*67990*/  STL [R1+0x43e4], R14 ;  /* 0x0043e40e01007387 */ /* 0x0101e80000100800 */
[----:B0-----:R-:W4:Y:S04]  /*679a0*/  LDL.LU R14, [R1+0x1180] ;  /* 0x00118000010e7983 */ /* 0x001f280000300800 */
        /* <DEDUP_REMOVED lines=22> */
[----:B-----5:R-:W-:Y:S04]  /*67b10*/  STL.64 [R1+0x4450], R10 ;  /* 0x0044500a01007387 */ /* 0x020fe80000100a00 */
[----:B------:R0:W-:Y:S04]  /*67b20*/  STL.64 [R1+0x4448], R8 ;  /* 0x0044480801007387 */ /* 0x0001e80000100a00 */
[----:B0-----:R-:W5:Y:S04]  /*67b30*/  LDL.LU R8, [R1+0x410] ;  /* 0x0004100001087983 */ /* 0x001f680000300800 */
        /* <DEDUP_REMOVED lines=23> */
[----:B----4-:R-:W-:Y:S01]  /*67cb0*/  HMMA.16816.F32 R4, R4, R2, R8 ;  /* 0x000000020404723c */ /* 0x010fe20000001808 */
[----:B------:R-:W-:-:S02]  /*67cc0*/  IMAD R19, R28, 0x100, R29 ;  /* 0x000001001c137824 */ /* 0x000fc400078e021d */
        /* <DEDUP_REMOVED lines=98> */
[----:B------:R0:W-:Y:S04]  /*682f0*/  STL.64 [R1+0x20], R4 ;  /* 0x0000200401007387 */ /* 0x0001e80000100a00 */
[----:B------:R1:W-:Y:S01]  /*68300*/  STL.64 [R1+0x28], R6 ;  /* 0x0000280601007387 */ /* 0x0003e20000100a00 */
[----:B0-----:R-:W-:Y:S01]  /*68310*/  IMAD R4, R24, 0x100, R0 ;  /* 0x0000010018047824 */ /* 0x001fe200078e0200 */
[----:B---3--:R-:W-:-:S15]  /*68320*/  HMMA.16816.F32 R20, R16, R12, R20 ;  /* 0x0000000c1014723c */ /* 0x008fde0000001814 */
[----:B------:R-:W-:-:S08]  /*68330*/  NOP ;  /* 0x0000000000007918 */ /* 0x000fd00000000000 */
[----:B------:R0:W-:Y:S04]  /*68340*/  STL.64 [R1+0x10], R20 ;  /* 0x0000101401007387 */ /* 0x0001e80000100a00 */
[----:B------:R2:W-:Y:S04]  /*68350*/  STL.64 [R1+0x18], R22 ;  /* 0x0000181601007387 */ /* 0x0005e80000100a00 */
[----:B------:R-:W3:Y:S01]  /*68360*/  LDL.LU R0, [R1+0x11e8] ;  /* 0x0011e80001007983 */ /* 0x000ee20000300800 */
[----:B-1----:R-:W-:-:S03]  /*68370*/  IMAD R6, R15, 0x100, R25 ;  /* 0x000001000f067824 */ /* 0x002fc600078e0219 */
[----:B---3--:R-:W-:Y:S04]  /*68380*/  STL [R1+0x4358], R0 ;  /* 0x0043580001007387 */ /* 0x008fe80000100800 */
[----:B------:R-:W3:Y:S01]  /*68390*/  LDL.LU R15, [R1+0x11e4] ;  /* 0x0011e400010f7983 */ /* 0x000ee20000300800 */
[----:B------:R-:W-:-:S03]  /*683a0*/  IMAD R7, R28, 0x100, R29 ;  /* 0x000001001c077824 */ /* 0x000fc600078e021d */
[----:B---3--:R-:W-:Y:S04]  /*683b0*/  STL [R1+0x435c], R15 ;  /* 0x00435c0f01007387 */ /* 0x008fe80000100800 */
[----:B------:R-:W3:Y:S04]  /*683c0*/  LDL.LU R29, [R1+0x11f0] ;  /* 0x0011f000011d7983 */ /* 0x000ee80000300800 */
[----:B---3--:R1:W-:Y:S04]  /*683d0*/  STL [R1+0x4360], R29 ;  /* 0x0043601d01007387 */ /* 0x0083e80000100800 */
[----:B------:R-:W3:Y:S04]  /*683e0*/  LDL.LU R28, [R1+0x11ec] ;  /* 0x0011ec00011c7983 */ /* 0x000ee80000300800 */
[----:B---3--:R-:W-:Y:S04]  /*683f0*/  STL [R1+0x4378], R28 ;  /* 0x0043781c01007387 */ /* 0x008fe80000100800 */
[----:B0-----:R-:W3:Y:S04]  /*68400*/  LDL.LU R20, [R1+0x310] ;  /* 0x0003100001147983 */ /* 0x001ee80000300800 */
[----:B------:R-:W3:Y:S04]  /*68410*/  LDL.LU R21, [R1+0x314] ;  /* 0x0003140001157983 */ /* 0x000ee80000300800 */
[----:B--2---:R-:W2:Y:S04]  /*68420*/  LDL.LU R22, [R1+0x318] ;  /* 0x0003180001167983 */ /* 0x004ea80000300800 */
[----:B------:R-:W2:Y:S04]  /*68430*/  LDL.LU R23, [R1+0x31c] ;  /* 0x00031c0001177983 */ /* 0x000ea80000300800 */
[----:B-1----:R-:W4:Y:S04]  /*68440*/  LDL.LU R29, [R1+0x11c0] ;  /* 0x0011c000011d7983 */ /* 0x002f280000300800 */
[----:B------:R-:W5:Y:S04]  /*68450*/  LDL.LU R15, [R1+0x11c8] ;  /* 0x0011c800010f7983 */ /* 0x000f680000300800 */
[----:B------:R-:W4:Y:S04]  /*68460*/  LDL.LU R0, [R1+0x11d0] ;  /* 0x0011d00001007983 */ /* 0x000f280000300800 */
[----:B------:R-:W5:Y:S04]  /*68470*/  LDL.LU R14, [R1+0x11dc] ;  /* 0x0011dc00010e7983 */ /* 0x000f680000300800 */
[----:B-----5:R-:W-:Y:S04]  /*68480*/  STL.64 [R1+0x4398], R14 ;  /* 0x0043980e01007387 */ /* 0x020fe80000100a00 */
[----:B------:R-:W-:Y:S04]  /*68490*/  STL.64 [R1+0x4390], R12 ;  /* 0x0043900c01007387 */ /* 0x000fe80000100a00 */
[----:B--2---:R-:W-:Y:S04]  /*684a0*/  STL.64 [R1+0x4330], R22 ;  /* 0x0043301601007387 */ /* 0x004fe80000100a00 */
[----:B---3--:R0:W-:Y:S04]  /*684b0*/  STL.64 [R1+0x4328], R20 ;  /* 0x0043281401007387 */ /* 0x0081e80000100a00 */
        /* <DEDUP_REMOVED lines=38> */
[----:B------:R-:W3:Y:S04]  /*68720*/  LDL.LU R22, [R1+0x358] ;  /* 0x0003580001167983 */ /* 0x000ee80000300800 */
[----:B------:R-:W3:Y:S01]  /*68730*/  LDL.LU R23, [R1+0x35c] ;  /* 0x00035c0001177983 */ /* 0x000ee20000300800 */
        /* <DEDUP_REMOVED lines=80> */
[----:B----4-:R-:W-:-:S02]  /*68c40*/  IMAD R4, R6, 0x100, R5 ;  /* 0x0000010006047824 */ /* 0x010fc400078e0205 */
[----:B-----5:R-:W-:Y:S02]  /*68c50*/  IMAD R5, R14, 0x100, R7 ;  /* 0x000001000e057824 */ /* 0x020fe400078e0207 */
        /* <DEDUP_REMOVED lines=20> */
[----:B------:R-:W3:Y:S04]  /*68da0*/  LDL.LU R26, [R1+0x278] ;  /* 0x00027800011a7983 */ /* 0x000ee80000300800 */
[----:B------:R-:W3:Y:S04]  /*68db0*/  LDL.LU R27, [R1+0x27c] ;  /* 0x00027c00011b7983 */ /* 0x000ee80000300800 */
[----:B------:R-:W4:Y:S04]  /*68dc0*/  LDL.LU R14, [R1+0x1224] ;  /* 0x00122400010e7983 */ /* 0x000f280000300800 */
[----:B----4-:R-:W-:Y:S04]  /*68dd0*/  STL [R1+0x42b8], R14 ;  /* 0x0042b80e01007387 */ /* 0x010fe80000100800 */
[----:B------:R-:W4:Y:S04]  /*68de0*/  LDL.LU R0, [R1+0x1230] ;  /* 0x0012300001007983 */ /* 0x000f280000300800 */
[----:B----4-:R-:W-:Y:S04]  /*68df0*/  STL [R1+0x42e8], R0 ;  /* 0x0042e80001007387 */ /* 0x010fe80000100800 */
        /* <DEDUP_REMOVED lines=25> */
[----:B------:R-:W4:Y:S04]  /*68f90*/  LDL.LU R6, [R1+0x2f8] ;  /* 0x0002f80001067983 */ /* 0x000f280000300800 */
[----:B------:R-:W4:Y:S04]  /*68fa0*/  LDL.LU R7, [R1+0x2fc] ;  /* 0x0002fc0001077983 */ /* 0x000f280000300800 */
[----:B------:R-:W5:Y:S04]  /*68fb0*/  LDL.LU R11, [R1+0x11f8] ;  /* 0x0011f800010b7983 */ /* 0x000f680000300800 */
        /* <DEDUP_REMOVED lines=29> */
[----:B------:R-:W4:Y:S04]  /*69190*/  LDL.LU R29, [R1+0x1238] ;  /* 0x00123800011d7983 */ /* 0x000f280000300800 */
[----:B------:R-:W4:Y:S04]  /*691a0*/  LDL.LU R28, [R1+0x1234] ;  /* 0x00123400011c7983 */ /* 0x000f280000300800 */
[----:B------:R-:W5:Y:S04]  /*691b0*/  LDL.LU.64 R6, [R1+0x4320] ;  /* 0x0043200001067983 */ /* 0x000f680000300a00 */
[----:B------:R-:W5:Y:S04]  /*691c0*/  LDL.LU.64 R4, [R1+0x4318] ;  /* 0x0043180001047983 */ /* 0x000f680000300a00 */
[----:B------:R0:W-:Y:S04]  /*691d0*/  STL.64 [R1+0x4c0], R16 ;  /* 0x0004c01001007387 */ /* 0x0001e80000100a00 */
[----:B------:R1:W-:Y:S04]  /*691e0*/  STL.64 [R1+0x4c8], R18 ;  /* 0x0004c81201007387 */ /* 0x0003e80000100a00 */
[----:B0-----:R-:W2:Y:S04]  /*691f0*/  LDL.LU R16, [R1+0x11f4] ;  /* 0x0011f40001107983 */ /* 0x001ea80000300800 */
[----:B------:R-:W3:Y:S04]  /*69200*/  LDL.LU R17, [R1+0x11fc] ;  /* 0x0011fc0001117983 */ /* 0x000ee80000300800 */
[----:B-1----:R-:W4:Y:S04]  /*69210*/  LDL.LU R18, [R1+0x1204] ;  /* 0x0012040001127983 */ /* 0x002f280000300800 */
[----:B------:R-:W4:Y:S01]  /*69220*/  LDL.LU R19, [R1+0x120c] ;  /* 0x00120c0001137983 */ /* 0x000f220000300800 */
[----:B-----5:R-:W-:-:S15]  /*69230*/  HMMA.16816.F32 R8, R4, R12, R8 ;  /* 0x0000000c0408723c */ /* 0x020fde0000001808 */
[----:B------:R-:W-:-:S08]  /*69240*/  NOP ;  /* 0x0000000000007918 */ /* 0x000fd00000000000 */
[----:B------:R-:W-:Y:S04]  /*69250*/  STL.64 [R1+0x4b0], R8 ;  /* 0x0004b00801007387 */ /* 0x000fe80000100a00 */
[----:B------:R0:W-:Y:S04]  /*69260*/  STL.64 [R1+0x4b8], R10 ;  /* 0x0004b80a01007387 */ /* 0x0001e80000100a00 */
[----:B0-----:R-:W2:Y:S04]  /*69270*/  LDL.LU.64 R10, [R1+0x4310] ;  /* 0x00431000010a7983 */ /* 0x001ea80000300a00 */
[----:B------:R-:W4:Y:S01]  /*69280*/  LDL.LU.64 R8, [R1+0x4308] ;  /* 0x0043080001087983 */ /* 0x000f220000300a00 */
[----:B--2---:R-:W-:-:S03]  /*69290*/  IMAD R16, R16, 0x100, R11 ;  /* 0x0000010010107824 */ /* 0x004fc600078e020b */
[----:B------:R-:W2:Y:S01]  /*692a0*/  LDL.LU R11, [R1+0x4300] ;  /* 0x00430000010b7983 */ /* 0x000ea20000300800 */
[----:B---3--:R-:W-:Y:S02]  /*692b0*/  IMAD R17, R17, 0x100, R0 ;  /* 0x0000010011117824 */ /* 0x008fe400078e0200 */
[----:B----4-:R-:W-:Y:S02]  /*692c0*/  IMAD R18, R18, 0x100, R8 ;  /* 0x0000010012127824 */ /* 0x010fe400078e0208 */
        /* <DEDUP_REMOVED lines=8> */
[----:B------:R-:W2:Y:S04]  /*69350*/  LDL.LU R8, [R1+0x42e4] ;  /* 0x0042e40001087983 */ /* 0x000ea80000300800 */
[----:B------:R-:W2:Y:S02]  /*69360*/  LDL.LU R9, [R1+0x42e0] ;  /* 0x0042e00001097983 */ /* 0x000ea40000300800 */
        /* <DEDUP_REMOVED lines=15> */
[----:B0-----:R-:W4:Y:S01]  /*69460*/  LDL.LU R4, [R1+0x1214] ;  /* 0x0012140001047983 */ /* 0x001f220000300800 */
[----:B------:R-:W-:-:S03]  /*69470*/  F2FP.F16.E4M3.UNPACK_B R19, R19 ;  /* 0x00000013ff13723e */ /* 0x000fc600020006ff */
[----:B------:R-:W5:Y:S04]  /*69480*/  LDL.LU R5, [R1+0x1220] ;  /* 0x0012200001057983 */ /* 0x000f680000300800 */
[----:B-1----:R-:W5:Y:S04]  /*69490*/  LDL.LU R6, [R1+0x121c] ;  /* 0x00121c0001067983 */ /* 0x002f680000300800 */
[----:B------:R-:W3:Y:S01]  /*694a0*/  LDL.LU R7, [R1+0x1228] ;  /* 0x0012280001077983 */ /* 0x000ee20000300800 */
[----:B--2---:R-:W-:Y:S01]  /*694b0*/  HMMA.16816.F32 R24, R16, R12, R24 ;  /* 0x0000000c1018723c */ /* 0x004fe20000001818 */
[----:B----4-:R-:W-:-:S02]  /*694c0*/  IMAD R4, R4, 0x100, R14 ;  /* 0x0000010004047824 */ /* 0x010fc400078e020e */
[----:B------:R-:W3:-:S15]  /*694d0*/  LDL.LU R14, [R1+0x42b8] ;  /* 0x0042b800010e7983 */ /* 0x000ede0000300800 */
[----:B------:R-:W-:-:S05]  /*694e0*/  NOP ;  /* 0x0000000000007918 */ /* 0x000fca0000000000 */
        /* <DEDUP_REMOVED lines=16> */
[----:B-----5:R-:W-:-:S02]  /*695f0*/  IMAD R5, R6, 0x100, R5 ;  /* 0x0000010006057824 */ /* 0x020fc400078e0205 */
[----:B---3--:R-:W-:Y:S02]  /*69600*/  IMAD R6, R14, 0x100, R7 ;  /* 0x000001000e067824 */ /* 0x008fe400078e0207 */
[----:B------:R-:W-:Y:S01]  /*69610*/  IMAD R7, R15, 0x100, R0 ;  /* 0x000001000f077824 */ /* 0x000fe200078e0200 */
[----:B------:R-:W-:Y:S02]  /*69620*/  F2FP.F16.E4M3.UNPACK_B R4, R4 ;  /* 0x00000004ff04723e */ /* 0x000fe400020006ff */
[----:B------:R-:W-:Y:S02]  /*69630*/  F2FP.F16.E4M3.UNPACK_B R5, R5 ;  /* 0x00000005ff05723e */ /* 0x000fe400020006ff */
[----:B------:R-:W-:Y:S02]  /*69640*/  F2FP.F16.E4M3.UNPACK_B R6, R6 ;  /* 0x00000006ff06723e */ /* 0x000fe400020006ff */
[----:B------:R-:W-:-:S07]  /*69650*/  F2FP.F16.E4M3.UNPACK_B R7, R7 ;  /* 0x00000007ff07723e */ /* 0x000fce00020006ff */
[----:B------:R-:W-:Y:S01]  /*69660*/  HMMA.16816.F32 R20, R4, R12, R20 ;  /* 0x0000000c0414723c */ /* 0x000fe20000001814 */
[----:B------:R-:W-:Y:S04]  /*69670*/  STL [R1+0x4264], R8 ;  /* 0x0042640801007387 */ /* 0x000fe80000100800 */
[----:B------:R-:W-:Y:S01]  /*69680*/  STL [R1+0x4260], R9 ;  /* 0x0042600901007387 */ /* 0x000fe20000100800 */
[----:B--2---:R-:W-:Y:S03]  /*69690*/  HMMA.16816.F32 R16, R16, R2, R24 ;  /* 0x000000021010723c */ /* 0x004fe60000001818 */
[----:B------:R-:W2:Y:S04]  /*696a0*/  LDL.LU R24, [R1+0x4280] ;  /* 0x0042800001187983 */ /* 0x000ea80000300800 */
[----:B------:R-:W-:-:S15]  /*696b0*/  STL [R1+0x4268], R3 ;  /* 0x0042680301007387 */ /* 0x000fde0000100800 */
[----:B------:R-:W-:-:S01]  /*696c0*/  NOP ;  /* 0x0000000000007918 */ /* 0x000fc20000000000 */
[----:B------:R-:W-:Y:S04]  /*696d0*/  STL.64 [R1+0x470], R16 ;  /* 0x0004701001007387 */ /* 0x000fe80000100a00 */
[----:B------:R-:W-:Y:S04]  /*696e0*/  STL.64 [R1+0x478], R18 ;  /* 0x0004781201007387 */ /* 0x000fe80000100a00 */
[----:B------:R-:W-:Y:S04]  /*696f0*/  STL [R1+0x423c], R13 ;  /* 0x00423c0d01007387 */ /* 0x000fe80000100800 */
[----:B------:R-:W-:Y:S04]  /*69700*/  STL.64 [R1+0x460], R20 ;  /* 0x0004601401007387 */ /* 0x000fe80000100a00 */
[----:B------:R-:W-:Y:S04]  /*69710*/  STL.64 [R1+0x468], R22 ;  /* 0x0004681601007387 */ /* 0x000fe80000100a00 */
[----:B------:R-:W3:Y:S04]  /*69720*/  LDL.LU R14, [R1+0x127c] ;  /* 0x00127c00010e7983 */ /* 0x000ee80000300800 */
[----:B------:R-:W4:Y:S04]  /*69730*/  LDL.LU R0, [R1+0x1288] ;  /* 0x0012880001007983 */ /* 0x000f280000300800 */
[----:B------:R-:W5:Y:S04]  /*69740*/  LDL.LU R27, [R1+0x1284] ;  /* 0x00128400011b7983 */ /* 0x000f680000300800 */
[----:B------:R-:W5:Y:S04]  /*69750*/  LDL.LU R26, [R1+0x1290] ;  /* 0x00129000011a7983 */ /* 0x000f680000300800 */
[----:B------:R-:W2:Y:S04]  /*69760*/  LDL.LU R25, [R1+0x128c] ;  /* 0x00128c0001197983 */ /* 0x000ea80000300800 */
        /* <DEDUP_REMOVED lines=17> */
[----:B------:R-:W5:Y:S01]  /*69880*/  LDL.LU R27, [R1+0x1dc] ;  /* 0x0001dc00011b7983 */ /* 0x000f620000300800 */
[----:B------:R-:W-:-:S03]  /*69890*/  IMAD R16, R28, 0x100, R29 ;  /* 0x000001001c107824 */ /* 0x000fc600078e021d */
[----:B------:R-:W4:Y:S04]  /*698a0*/  LDL.LU R29, [R1+0x1268] ;  /* 0x00126800011d7983 */ /* 0x000f280000300800 */
[----:B------:R-:W3:Y:S04]  /*698b0*/  LDL.LU R15, [R1+0x1270] ;  /* 0x00127000010f7983 */ /* 0x000ee80000300800 */
[----:B-----5:R-:W-:Y:S04]  /*698c0*/  STL.64 [R1+0x4208], R26 ;  /* 0x0042081a01007387 */ /* 0x020fe80000100a00 */
[----:B--2---:R0:W-:Y:S04]  /*698d0*/  STL.64 [R1+0x4200], R24 ;  /* 0x0042001801007387 */ /* 0x0041e80000100a00 */
[----:B0-----:R-:W2:Y:S04]  /*698e0*/  LDL.LU R24, [R1+0x1e0] ;  /* 0x0001e00001187983 */ /* 0x001ea80000300800 */
[----:B------:R-:W2:Y:S04]  /*698f0*/  LDL.LU R25, [R1+0x1e4] ;  /* 0x0001e40001197983 */ /* 0x000ea80000300800 */
[----:B------:R-:W5:Y:S04]  /*69900*/  LDL.LU R26, [R1+0x1e8] ;  /* 0x0001e800011a7983 */ /* 0x000f680000300800 */
[----:B------:R-:W5:Y:S04]  /*69910*/  LDL.LU R27, [R1+0x1ec] ;  /* 0x0001ec00011b7983 */ /* 0x000f680000300800 */
[----:B------:R-:W4:Y:S04]  /*69920*/  LDL.LU R3, [R1+0x1240] ;  /* 0x0012400001037983 */ /* 0x000f280000300800 */
[----:B------:R-:W3:Y:S04]  /*69930*/  LDL.LU R17, [R1+0x123c] ;  /* 0x00123c0001117983 */ /* 0x000ee80000300800 */
[----:B------:R-:W4:Y:S04]  /*69940*/  LDL.LU R8, [R1+0x1248] ;  /* 0x0012480001087983 */ /* 0x000f280000300800 */
[----:B------:R-:W2:Y:S04]  /*69950*/  LDL.LU R18, [R1+0x1244] ;  /* 0x0012440001127983 */ /* 0x000ea80000300800 */
[----:B------:R-:W4:Y:S04]  /*69960*/  LDL.LU R9, [R1+0x1250] ;  /* 0x0012500001097983 */ /* 0x000f280000300800 */
[----:B------:R-:W2:Y:S04]  /*69970*/  LDL.LU R19, [R1+0x124c] ;  /* 0x00124c0001137983 */ /* 0x000ea80000300800 */
[----:B--2---:R-:W-:Y:S04]  /*69980*/  STL.64 [R1+0x4278], R18 ;  /* 0x0042781201007387 */ /* 0x004fe80000100a00 */
[----:B---3--:R0:W-:Y:S04]  /*69990*/  STL.64 [R1+0x4270], R16 ;  /* 0x0042701001007387 */ /* 0x0081e80000100a00 */
[----:B0-----:R-:W2:Y:S04]  /*699a0*/  LDL.LU R16, [R1+0x250] ;  /* 0x0002500001107983 */ /* 0x001ea80000300800 */
[----:B------:R-:W2:Y:S04]  /*699b0*/  LDL.LU R17, [R1+0x254] ;  /* 0x0002540001117983 */ /* 0x000ea80000300800 */
[----:B------:R-:W2:Y:S04]  /*699c0*/  LDL.LU R18, [R1+0x258] ;  /* 0x0002580001127983 */ /* 0x000ea80000300800 */
[----:B------:R-:W2:Y:S04]  /*699d0*/  LDL.LU R19, [R1+0x25c] ;  /* 0x00025c0001137983 */ /* 0x000ea80000300800 */
[----:B------:R-:W3:Y:S04]  /*699e0*/  LDL.LU R13, [R1+0x1258] ;  /* 0x00125800010d7983 */ /* 0x000ee80000300800 */
[----:B------:R-:W-:Y:S04]  /*699f0*/  STL.64 [R1+0x4248], R14 ;  /* 0x0042480e01007387 */ /* 0x000fe80000100a00 */
[----:B---3--:R0:W-:Y:S04]  /*69a00*/  STL.64 [R1+0x4240], R12 ;  /* 0x0042400c01007387 */ /* 0x0081e80000100a00 */
[----:B0-----:R-:W3:Y:S04]  /*69a10*/  LDL.LU R12, [R1+0x210] ;  /* 0x00021000010c7983 */ /* 0x001ee80000300800 */
[----:B------:R-:W3:Y:S04]  /*69a20*/  LDL.LU R13, [R1+0x214] ;  /* 0x00021400010d7983 */ /* 0x000ee80000300800 */
[----:B------:R-:W5:Y:S04]  /*69a30*/  LDL.LU R14, [R1+0x218] ;  /* 0x00021800010e7983 */ /* 0x000f680000300800 */
[----:B------:R-:W5:Y:S01]  /*69a40*/  LDL.LU R15, [R1+0x21c] ;  /* 0x00021c00010f7983 */ /* 0x000f620000300800 */
[----:B--2---:R-:W-:Y:S03]  /*69a50*/  HMMA.16816.F32 R16, R4, R10, R16 ;  /* 0x0000000a0410723c */ /* 0x004fe60000001810 */
[----:B-----5:R-:W-:Y:S04]  /*69a60*/  STL.64 [R1+0x4258], R14 ;  /* 0x0042580e01007387 */ /* 0x020fe80000100a00 */
[----:B---3--:R0:W-:Y:S04]  /*69a70*/  STL.64 [R1+0x4250], R12 ;  /* 0x0042500c01007387 */ /* 0x0081e80000100a00 */
[----:B0-----:R-:W2:Y:S04]  /*69a80*/  LDL.LU R12, [R1+0x240] ;  /* 0x00024000010c7983 */ /* 0x001ea80000300800 */
[----:B------:R-:W2:Y:S04]  /*69a90*/  LDL.LU R13, [R1+0x244] ;  /* 0x00024400010d7983 */ /* 0x000ea80000300800 */
[----:B------:R-:W2:Y:S04]  /*69aa0*/  LDL.LU R14, [R1+0x248] ;  /* 0x00024800010e7983 */ /* 0x000ea80000300800 */
[----:B------:R-:W2:Y:S04]  /*69ab0*/  LDL.LU R15, [R1+0x24c] ;  /* 0x00024c00010f7983 */ /* 0x000ea80000300800 */
[----:B------:R-:W3:Y:S04]  /*69ac0*/  LDL.LU R28, [R1+0x1260] ;  /* 0x00126000011c7983 */ /* 0x000ee80000300800 */
[----:B------:R-:W-:Y:S04]  /*69ad0*/  STL.64 [R1+0x4218], R26 ;  /* 0x0042181a01007387 */ /* 0x000fe80000100a00 */
        /* <DEDUP_REMOVED lines=15> */
[----:B------:R-:W-:Y:S04]  /*69bd0*/  STL.64 [R1+0x450], R16 ;  /* 0x0004501001007387 */ /* 0x000fe80000100a00 */
[----:B------:R0:W-:Y:S04]  /*69be0*/  STL.64 [R1+0x458], R18 ;  /* 0x0004581201007387 */ /* 0x0001e80000100a00 */
[----:B0-----:R-:W2:Y:S04]  /*69bf0*/  LDL.LU.64 R18, [R1+0x4278] ;  /* 0x0042780001127983 */ /* 0x001ea80000300a00 */
[----:B------:R-:W3:Y:S01]  /*69c00*/  LDL.LU.64 R16, [R1+0x4270] ;  /* 0x0042700001107983 */ /* 0x000ee20000300a00 */
[----:B--2---:R-:W-:-:S02]  /*69c10*/  IMAD R18, R18, 0x100, R8 ;  /* 0x0000010012127824 */ /* 0x004fc400078e0208 */
[----:B---3--:R-:W-:Y:S02]  /*69c20*/  IMAD R17, R17, 0x100, R3 ;  /* 0x0000010011117824 */ /* 0x008fe400078e0203 */
[----:B------:R-:W-:Y:S01]  /*69c30*/  IMAD R19, R19, 0x100, R9 ;  /* 0x0000010013137824 */ /* 0x000fe200078e0209 */
[----:B------:R-:W2:Y:S04]  /*69c40*/  LDL.LU R3, [R1+0x4268] ;  /* 0x0042680001037983 */ /* 0x000ea80000300800 */
        /* <DEDUP_REMOVED lines=8> */
[----:B--2---:R-:W-:Y:S02]  /*69cd0*/  HMMA.16816.F32 R4, R4, R2, R12 ;  /* 0x000000020404723c */ /* 0x004fe4000000180c */
[----:B------:R-:W2:Y:S04]  /*69ce0*/  LDL.LU.64 R14, [R1+0x4248] ;  /* 0x00424800010e7983 */ /* 0x000ea80000300a00 */
[----:B------:R-:W3:-:S15]  /*69cf0*/  LDL.LU.64 R12, [R1+0x4240] ;  /* 0x00424000010c7983 */ /* 0x000ede0000300a00 */
[----:B------:R-:W-:-:S02]  /*69d00*/  NOP ;  /* 0x0000000000007918 */ /* 0x000fc40000000000 */
[----:B------:R0:W-:Y:S04]  /*69d10*/  STL.64 [R1+0x440], R4 ;  /* 0x0004400401007387 */ /* 0x0001e80000100a00 */
[----:B------:R1:W-:Y:S04]  /*69d20*/  STL.64 [R1+0x448], R6 ;  /* 0x0004480601007387 */ /* 0x0003e80000100a00 */
[----:B0-----:R-:W3:Y:S04]  /*69d30*/  LDL.LU R4, [R1+0x1254] ;  /* 0x0012540001047983 */ /* 0x001ee80000300800 */
[----:B------:R-:W4:Y:S04]  /*69d40*/  LDL.LU R5, [R1+0x125c] ;  /* 0x00125c0001057983 */ /* 0x000f280000300800 */
[----:B-1----:R-:W5:Y:S04]  /*69d50*/  LDL.LU R6, [R1+0x1264] ;  /* 0x0012640001067983 */ /* 0x002f680000300800 */
[----:B------:R-:W2:Y:S01]  /*69d60*/  LDL.LU R7, [R1+0x126c] ;  /* 0x00126c0001077983 */ /* 0x000ea20000300800 */
[----:B------:R-:W-:-:S02]  /*69d70*/  F2FP.F16.E4M3.UNPACK_B R16, R16 ;  /* 0x00000010ff10723e */ /* 0x000fc400020006ff */
[----:B------:R-:W-:Y:S02]  /*69d80*/  F2FP.F16.E4M3.UNPACK_B R17, R17 ;  /* 0x00000011ff11723e */ /* 0x000fe400020006ff */
[----:B------:R-:W-:Y:S01]  /*69d90*/  F2FP.F16.E4M3.UNPACK_B R18, R18 ;  /* 0x00000012ff12723e */ /* 0x000fe200020006ff */
[----:B---3--:R-:W-:Y:S02]  /*69da0*/  IMAD R4, R4, 0x100, R13 ;  /* 0x0000010004047824 */ /* 0x008fe400078e020d */
[----:B------:R-:W3:Y:S01]  /*69db0*/  LDL.LU R13, [R1+0x423c] ;  /* 0x00423c00010d7983 */ /* 0x000ee20000300800 */
[----:B------:R-:W-:Y:S01]  /*69dc0*/  F2FP.F16.E4M3.UNPACK_B R19, R19 ;  /* 0x00000013ff13723e */ /* 0x000fe200020006ff */
[----:B----4-:R-:W-:Y:S02]  /*69dd0*/  IMAD R5, R5, 0x100, R28 ;  /* 0x0000010005057824 */ /* 0x010fe400078e021c */
[----:B------:R-:W4:Y:S04]  /*69de0*/  LDL.LU R28, [R1+0x4238] ;  /* 0x00423800011c7983 */ /* 0x000f280000300800 */
[----:B---3--:R-:W-:-:S15]  /*69df0*/  HMMA.16816.F32 R24, R16, R12, R24 ;  /* 0x0000000c1018723c */ /* 0x008fde0000001818 */
[----:B------:R-:W-:-:S08]  /*69e00*/  NOP ;  /* 0x0000000000007918 */ /* 0x000fd00000000000 */
[----:B------:R-:W-:Y:S04]  /*69e10*/  STL.64 [R1+0x430], R24 ;  /* 0x0004301801007387 */ /* 0x000fe80000100a00 */
[----:B------:R0:W-:Y:S04]  /*69e20*/  STL.64 [R1+0x438], R26 ;  /* 0x0004381a01007387 */ /* 0x0001e80000100a00 */
[----:B0-----:R-:W3:Y:S04]  /*69e30*/  LDL.LU.64 R26, [R1+0x4230] ;  /* 0x00423000011a7983 */ /* 0x001ee80000300a00 */
[----:B------:R-:W3:Y:S01]  /*69e40*/  LDL.LU.64 R24, [R1+0x4228] ;  /* 0x0042280001187983 */ /* 0x000ee20000300a00 */
[----:B-----5:R-:W-:-:S02]  /*69e50*/  IMAD R6, R6, 0x100, R29 ;  /* 0x0000010006067824 */ /* 0x020fc400078e021d */
[----:B--2---:R-:W-:Y:S01]  /*69e60*/  IMAD R7, R7, 0x100, R15 ;  /* 0x0000010007077824 */ /* 0x004fe200078e020f */
[----:B------:R-:W2:Y:S04]  /*69e70*/  LDL.LU R29, [R1+0x4224] ;  /* 0x00422400011d7983 */ /* 0x000ea80000300800 */
        /* <DEDUP_REMOVED lines=32> */
[C---:B------:R-:W-:Y:S06]  /*6a080*/  HMMA.16816.F32 R20, R4.reuse, R8, R20 ;  /* 0x000000080414723c */ /* 0x040fec0000001814 */
[----:B---3--:R-:W-:-:S15]  /*6a090*/  HMMA.16816.F32 R24, R4, R10, R24 ;  /* 0x0000000a0418723c */ /* 0x008fde0000001818 */
[----:B------:R-:W-:-:S08]  /*6a0a0*/  NOP ;  /* 0x0000000000007918 */ /* 0x000fd00000000000 */
[----:B------:R-:W-:Y:S04]  /*6a0b0*/  STL.64 [R1+0x400], R24 ;  /* 0x0004001801007387 */ /* 0x000fe80000100a00 */
[----:B------:R0:W-:Y:S04]  /*6a0c0*/  STL.64 [R1+0x408], R26 ;  /* 0x0004081a01007387 */ /* 0x0001e80000100a00 */
[----:B0-----:R-:W3:Y:S04]  /*6a0d0*/  LDL.LU.64 R26, [R1+0x41d8] ;  /* 0x0041d800011a7983 */ /* 0x001ee80000300a00 */
[----:B------:R-:W3:Y:S04]  /*6a0e0*/  LDL.LU.64 R24, [R1+0x41d0] ;  /* 0x0041d00001187983 */ /* 0x000ee80000300a00 */
[----:B------:R-:W-:Y:S04]  /*6a0f0*/  STL.64 [R1+0x41a0], R10 ;  /* 0x0041a00a01007387 */ /* 0x000fe80000100a00 */
[----:B------:R-:W-:Y:S04]  /*6a100*/  STL.64 [R1+0x4198], R8 ;  /* 0x0041980801007387 */ /* 0x000fe80000100a00 */
[----:B------:R0:W-:Y:S04]  /*6a110*/  STL.64 [R1+0x1a0], R20 ;  /* 0x0001a01401007387 */ /* 0x0001e80000100a00 */
[----:B------:R2:W-:Y:S04]  /*6a120*/  STL.64 [R1+0x1a8], R22 ;  /* 0x0001a81601007387 */ /* 0x0005e80000100a00 */
[----:B0-----:R-:W3:Y:S01]  /*6a130*/  LDL.LU R20, [R1+0x100] ;  /* 0x0001000001147983 */ /* 0x001ee20000300800 */
[----:B--2---:R-:W-:-:S02]  /*6a140*/  IMAD.MOV.U32 R22, RZ, RZ, R29 ;  /* 0x000000ffff167224 */ /* 0x004fc400078e001d */
[----:B----4-:R-:W-:Y:S02]  /*6a150*/  IMAD.MOV.U32 R23, RZ, RZ, R28 ;  /* 0x000000ffff177224 */ /* 0x010fe400078e001c */
[----:B-----5:R-:W-:Y:S02]  /*6a160*/  IMAD.MOV.U32 R21, RZ, RZ, R15 ;  /* 0x000000ffff157224 */ /* 0x020fe400078e000f */
[----:B------:R-:W2:Y:S04]  /*6a170*/  LDL.LU R15, [R1+0x41cc] ;  /* 0x0041cc00010f7983 */ /* 0x000ea80000300800 */
[----:B------:R-:W4:Y:S04]  /*6a180*/  LDL.LU R29, [R1+0x41c8] ;  /* 0x0041c800011d7983 */ /* 0x000f280000300800 */
[----:B------:R-:W5:Y:S04]  /*6a190*/  LDL.LU R28, [R1+0x41c4] ;  /* 0x0041c400011c7983 */ /* 0x000f680000300800 */
[----:B------:R-:W-:Y:S04]  /*6a1a0*/  STL.64 [R1+0x4160], R22 ;  /* 0x0041601601007387 */ /* 0x000fe80000100a00 */
[----:B---3--:R0:W-:Y:S04]  /*6a1b0*/  STL.64 [R1+0x4158], R20 ;  /* 0x0041581401007387 */ /* 0x0081e80000100a00 */
[----:B0-----:R-:W3:Y:S04]  /*6a1c0*/  LDL.LU R20, [R1+0x110] ;  /* 0x0001100001147983 */ /* 0x001ee80000300800 */
[----:B------:R-:W3:Y:S04]  /*6a1d0*/  LDL.LU R21, [R1+0x114] ;  /* 0x0001140001157983 */ /* 0x000ee80000300800 */
[----:B------:R-:W2:Y:S04]  /*6a1e0*/  LDL.LU R22, [R1+0x118] ;  /* 0x0001180001167983 */ /* 0x000ea80000300800 */
[----:B------:R-:W2:Y:S01]  /*6a1f0*/  LDL.LU R23, [R1+0x11c] ;  /* 0x00011c0001177983 */ /* 0x000ea20000300800 */
[----:B------:R-:W-:-:S02]  /*6a200*/  IMAD R16, R18, 0x100, R17 ;  /* 0x0000010012107824 */ /* 0x000fc400078e0211 */
[----:B------:R-:W-:Y:S01]  /*6a210*/  IMAD R18, R27, 0x100, R0 ;  /* 0x000001001b127824 */ /* 0x000fe200078e0200 */
[----:B--2---:R4:W-:Y:S04]  /*6a220*/  STL.64 [R1+0x4170], R22 ;  /* 0x0041701601007387 */ /* 0x0049e80000100a00 */
[----:B---3--:R0:W-:Y:S01]  /*6a230*/  STL.64 [R1+0x4168], R20 ;  /* 0x0041681401007387 */ /* 0x0081e20000100a00 */
[----:B----4-:R-:W-:-:S03]  /*6a240*/  IMAD.MOV.U32 R22, RZ, RZ, R29 ;  /* 0x000000ffff167224 */ /* 0x010fc600078e001d */
[----:B0-----:R-:W2:Y:S01]  /*6a250*/  LDL.LU R20, [R1+0x120] ;  /* 0x0001200001147983 */ /* 0x001ea20000300800 */
[----:B-----5:R-:W-:-:S03]  /*6a260*/  IMAD.MOV.U32 R21, RZ, RZ, R28 ;  /* 0x000000ffff157224 */ /* 0x020fc600078e001c */
[----:B------:R-:W3:Y:S04]  /*6a270*/  LDL.LU R28, [R1+0x41c0] ;  /* 0x0041c000011c7983 */ /* 0x000ee80000300800 */
[----:B------:R-:W4:Y:S01]  /*6a280*/  LDL.LU R29, [R1+0x41bc] ;  /* 0x0041bc00011d7983 */ /* 0x000f220000300800 */
[----:B------:R-:W-:-:S03]  /*6a290*/  IMAD.MOV.U32 R23, RZ, RZ, R15 ;  /* 0x000000ffff177224 */ /* 0x000fc600078e000f */
[----:B------:R-:W5:Y:S04]  /*6a2a0*/  LDL.LU R27, [R1+0x1298] ;  /* 0x00129800011b7983 */ /* 0x000f680000300800 */
[----:B------:R-:W2:Y:S01]  /*6a2b0*/  LDL.LU R15, [R1+0x1294] ;  /* 0x00129400010f7983 */ /* 0x000ea20000300800 */
[----:B------:R-:W-:Y:S02]  /*6a2c0*/  IMAD R17, R14, 0x100, R19 ;  /* 0x000001000e117824 */ /* 0x000fe400078e0213 */
[----:B------:R-:W-:Y:S01]  /*6a2d0*/  IMAD R19, R25, 0x100, R26 ;  /* 0x0000010019137824 */ /* 0x000fe200078e021a */
[----:B--2---:R-:W-:Y:S04]  /*6a2e0*/  STL [R1+0x41b8], R15 ;  /* 0x0041b80f01007387 */ /* 0x004fe80000100800 */
[----:B------:R0:W-:Y:S04]  /*6a2f0*/  STL.64 [R1+0x41b0], R12 ;  /* 0x0041b00c01007387 */ /* 0x0001e80000100a00 */
        /* <DEDUP_REMOVED lines=13> */
[----:B------:R-:W4:Y:S04]  /*6a3d0*/  LDL.LU R22, [R1+0x158] ;  /* 0x0001580001167983 */ /* 0x000f280000300800 */
[----:B------:R-:W4:Y:S01]  /*6a3e0*/  LDL.LU R23, [R1+0x15c] ;  /* 0x00015c0001177983 */ /* 0x000f220000300800 */
[----:B--2---:R-:W-:Y:S03]  /*6a3f0*/  HMMA.16816.F32 R4, R4, R2, R12 ;  /* 0x000000020404723c */ /* 0x004fe6000000180c */
[----:B----4-:R-:W-:Y:S04]  /*6a400*/  STL.64 [R1+0x4190], R22 ;  /* 0x0041901601007387 */ /* 0x010fe80000100a00 */
[----:B---3--:R0:W-:Y:S04]  /*6a410*/  STL.64 [R1+0x4188], R20 ;  /* 0x0041881401007387 */ /* 0x0081e80000100a00 */
[----:B0-----:R-:W2:Y:S04]  /*6a420*/  LDL.LU R20, [R1+0x160] ;  /* 0x0001600001147983 */ /* 0x001ea80000300800 */
[----:B------:R-:W2:Y:S04]  /*6a430*/  LDL.LU R21, [R1+0x164] ;  /* 0x0001640001157983 */ /* 0x000ea80000300800 */
[----:B------:R-:W3:Y:S04]  /*6a440*/  LDL.LU R26, [R1+0x12b8] ;  /* 0x0012b800011a7983 */ /* 0x000ee80000300800 */
[----:B------:R-:W4:Y:S04]  /*6a450*/  LDL.LU R0, [R1+0x12bc] ;  /* 0x0012bc0001007983 */ /* 0x000f280000300800 */
[----:B------:R-:W2:Y:S04]  /*6a460*/  LDL.LU R15, [R1+0x41b8] ;  /* 0x0041b800010f7983 */ /* 0x000ea80000300800 */
[----:B------:R-:W5:Y:S04]  /*6a470*/  LDL.LU.64 R12, [R1+0x41b0] ;  /* 0x0041b000010c7983 */ /* 0x000f680000300a00 */
[----:B------:R0:W-:Y:S04]  /*6a480*/  STL.64 [R1+0x190], R4 ;  /* 0x0001900401007387 */ /* 0x0001e80000100a00 */
[----:B0-----:R-:W3:Y:S01]  /*6a490*/  LDL.LU R5, [R1+0x129c] ;  /* 0x00129c0001057983 */ /* 0x001ee20000300800 */
[----:B------:R-:W-:-:S02]  /*6a4a0*/  F2FP.F16.E4M3.UNPACK_B R16, R16 ;  /* 0x00000010ff10723e */ /* 0x000fc400020006ff */
[----:B------:R-:W-:Y:S02]  /*6a4b0*/  F2FP.F16.E4M3.UNPACK_B R17, R17 ;  /* 0x00000011ff11723e */ /* 0x000fe400020006ff */
[----:B------:R-:W-:Y:S02]  /*6a4c0*/  F2FP.F16.E4M3.UNPACK_B R18, R18 ;  /* 0x00000012ff12723e */ /* 0x000fe400020006ff */
[----:B------:R-:W-:Y:S01]  /*6a4d0*/  F2FP.F16.E4M3.UNPACK_B R19, R19 ;  /* 0x00000013ff13723e */ /* 0x000fe200020006ff */
[----:B------:R-:W-:Y:S02]  /*6a4e0*/  IMAD.MOV.U32 R23, RZ, RZ, R28 ;  /* 0x000000ffff177224 */ /* 0x000fe400078e001c */
[----:B------:R-:W-:Y:S02]  /*6a4f0*/  IMAD.MOV.U32 R28, RZ, RZ, R7 ;  /* 0x000000ffff1c7224 */ /* 0x000fe400078e0007 */
[----:B------:R-:W-:Y:S02]  /*6a500*/  IMAD.MOV.U32 R22, RZ, RZ, R29 ;  /* 0x000000ffff167224 */ /* 0x000fe400078e001d */
[----:B------:R-:W-:-:S02]  /*6a510*/  IMAD.MOV.U32 R29, RZ, RZ, R6 ;  /* 0x000000ffff1d7224 */ /* 0x000fc400078e0006 */
[----:B------:R-:W4:Y:S04]  /*6a520*/  LDL.LU R6, [R1+0x12a4] ;  /* 0x0012a40001067983 */ /* 0x000f280000300800 */
[----:B------:R-:W4:Y:S04]  /*6a530*/  LDL.LU R7, [R1+0x12ac] ;  /* 0x0012ac0001077983 */ /* 0x000f280000300800 */
[----:B------:R0:W-:Y:S04]  /*6a540*/  STL [R1+0x3eb0], R28 ;  /* 0x003eb01c01007387 */ /* 0x0001e80000100800 */
[----:B0-----:R-:W4:Y:S04]  /*6a550*/  LDL.LU R28, [R1+0x12b0] ;  /* 0x0012b000011c7983 */ /* 0x001f280000300800 */
[----:B------:R0:W-:Y:S04]  /*6a560*/  STL [R1+0x3e68], R29 ;  /* 0x003e681d01007387 */ /* 0x0001e80000100800 */
[----:B0-----:R-:W4:Y:S01]  /*6a570*/  LDL.LU R29, [R1+0x12a8] ;  /* 0x0012a800011d7983 */ /* 0x001f220000300800 */
[----:B-----5:R-:W-:Y:S01]  /*6a580*/  HMMA.16816.F32 R8, R16, R12, R8 ;  /* 0x0000000c1008723c */ /* 0x020fe20000001808 */
[----:B--2---:R-:W-:-:S02]  /*6a590*/  IMAD R4, R15, 0x100, R27 ;  /* 0x000001000f047824 */ /* 0x004fc400078e021b */
[----:B------:R-:W2:Y:S04]  /*6a5a0*/  LDL.LU R27, [R1+0x12d0] ;  /* 0x0012d000011b7983 */ /* 0x000ea80000300800 */
[----:B------:R-:W2:Y:S04]  /*6a5b0*/  LDL.LU R14, [R1+0x12cc] ;  /* 0x0012cc00010e7983 */ /* 0x000ea80000300800 */
[----:B------:R-:W5:Y:S01]  /*6a5c0*/  LDL.LU R15, [R1+0x12dc] ;  /* 0x0012dc00010f7983 */ /* 0x000f620000300800 */
[----:B---3--:R-:W-:-:S03]  /*6a5d0*/  IMAD R5, R5, 0x100, R25 ;  /* 0x0000010005057824 */ /* 0x008fc600078e0219 */
[----:B------:R-:W3:Y:S08]  /*6a5e0*/  LDL.LU R25, [R1+0x41a8] ;  /* 0x0041a80001197983 */ /* 0x000ef00000300800 */
[----:B------:R-:W-:Y:S04]  /*6a5f0*/  STL.64 [R1+0x180], R8 ;  /* 0x0001800801007387 */ /* 0x000fe80000100a00 */
[----:B------:R0:W-:Y:S04]  /*6a600*/  STL.64 [R1+0x188], R10 ;  /* 0x0001880a01007387 */ /* 0x0001e80000100a00 */
[----:B0-----:R-:W2:Y:S04]  /*6a610*/  LDL.LU.64 R10, [R1+0x41a0] ;  /* 0x0041a000010a7983 */ /* 0x001ea80000300a00 */
[----:B------:R-:W5:Y:S01]  /*6a620*/  LDL.LU.64 R8, [R1+0x4198] ;  /* 0x0041980001087983 */ /* 0x000f620000300a00 */
[----:B----4-:R-:W-:-:S03]  /*6a630*/  IMAD R7, R7, 0x100, R28 ;  /* 0x0000010007077824 */ /* 0x010fc600078e021c */
[----:B------:R-:W4:Y:S01]  /*6a640*/  LDL R28, [R1+0x64c] ;  /* 0x00064c00011c7983 */ /* 0x000f220000100800 */
[----:B------:R-:W-:-:S03]  /*6a650*/  IMAD R6, R6, 0x100, R29 ;  /* 0x0000010006067824 */ /* 0x000fc600078e021d */
[----:B------:R-:W4:Y:S01]  /*6a660*/  LDL R29, [R1+0x648] ;  /* 0x00064800011d7983 */ /* 0x000f220000100800 */
        /* <DEDUP_REMOVED lines=23> */
[----:B------:R-:W4:Y:S04]  /*6a7e0*/  LDL.LU R17, [R1+0x12d4] ;  /* 0x0012d40001117983 */ /* 0x000f280000300800 */
[----:B-1----:R-:W4:Y:S04]  /*6a7f0*/  LDL.LU R18, [R1+0x12e8] ;  /* 0x0012e80001127983 */ /* 0x002f280000300800 */
[----:B------:R-:W4:Y:S01]  /*6a800*/  LDL.LU R19, [R1+0x12e4] ;  /* 0x0012e40001137983 */ /* 0x000f220000300800 */
[----:B--2---:R-:W-:-:S15]  /*6a810*/  HMMA.16816.F32 R20, R4, R12, R20 ;  /* 0x0000000c0414723c */ /* 0x004fde0000001814 */
[----:B------:R-:W-:-:S08]  /*6a820*/  NOP ;  /* 0x0000000000007918 */ /* 0x000fd00000000000 */
[----:B------:R-:W-:Y:S04]  /*6a830*/  STL.64 [R1+0x3e0], R20 ;  /* 0x0003e01401007387 */ /* 0x000fe80000100a00 */
[----:B------:R0:W-:Y:S04]  /*6a840*/  STL.64 [R1+0x3e8], R22 ;  /* 0x0003e81601007387 */ /* 0x0001e80000100a00 */
[----:B0-----:R-:W2:Y:S04]  /*6a850*/  LDL.LU.64 R22, [R1+0x4160] ;  /* 0x0041600001167983 */ /* 0x001ea80000300a00 */
[----:B------:R-:W2:Y:S04]  /*6a860*/  LDL.LU.64 R20, [R1+0x4158] ;  /* 0x0041580001147983 */ /* 0x000ea80000300a00 */
[----:B------:R-:W3:Y:S04]  /*6a870*/  LDL.LU R12, [R1+0x12b4] ;  /* 0x0012b400010c7983 */ /* 0x000ee80000300800 */
[----:B------:R-:W5:Y:S01]  /*6a880*/  LDL.LU R13, [R1+0x12c0] ;  /* 0x0012c000010d7983 */ /* 0x000f620000300800 */
[----:B------:R-:W-:Y:S01]  /*6a890*/  IMAD R14, R14, 0x100, R27 ;  /* 0x000001000e0e7824 */ /* 0x000fe200078e021b */
[----:B--2---:R-:W-:Y:S01]  /*6a8a0*/  HMMA.16816.F32 R20, R4, R10, R20 ;  /* 0x0000000a0414723c */ /* 0x004fe20000001814 */
[----:B---3--:R-:W-:-:S02]  /*6a8b0*/  IMAD R12, R12, 0x100, R26 ;  /* 0x000001000c0c7824 */ /* 0x008fc400078e021a */
[----:B-----5:R-:W-:Y:S01]  /*6a8c0*/  IMAD R13, R0, 0x100, R13 ;  /* 0x00000100000d7824 */ /* 0x020fe200078e020d */
[----:B------:R-:W2:-:S15]  /*6a8d0*/  LDL.LU R26, [R1+0x4150] ;  /* 0x00415000011a7983 */ /* 0x000e9e0000300800 */
[----:B------:R-:W-:-:S05]  /*6a8e0*/  NOP ;  /* 0x0000000000007918 */ /* 0x000fca0000000000 */
[----:B------:R-:W-:Y:S02]  /*6a8f0*/  IMAD.MOV.U32 R0, RZ, RZ, R23 ;  /* 0x000000ffff007224 */ /* 0x000fe400078e0017 */
[----:B------:R-:W-:Y:S01]  /*6a900*/  IMAD.MOV.U32 R10, RZ, RZ, R22 ;  /* 0x000000ffff0a7224 */ /* 0x000fe200078e0016 */
[----:B------:R0:W-:Y:S01]  /*6a910*/  STL [R1+0x3b0], R20 ;  /* 0x0003b01401007387 */ /* 0x0001e20000100800 */
[----:B------:R-:W-:-:S03]  /*6a920*/  IMAD.MOV.U32 R11, RZ, RZ, R21 ;  /* 0x000000ffff0b7224 */ /* 0x000fc600078e0015 */
[----:B------:R-:W3:Y:S04]  /*6a930*/  LDL.LU.64 R22, [R1+0x4148] ;  /* 0x0041480001167983 */ /* 0x000ee80000300a00 */
[----:B0-----:R-:W3:Y:S04]  /*6a940*/  LDL.LU.64 R20, [R1+0x4140] ;  /* 0x0041400001147983 */ /* 0x001ee80000300a00 */
[----:B------:R0:W-:Y:S04]  /*6a950*/  STL [R1+0x3e38], R0 ;  /* 0x003e380001007387 */ /* 0x0001e80000100800 */
[----:B0-----:R-:W5:Y:S04]  /*6a960*/  LDL.LU R0, [R1+0x12d8] ;  /* 0x0012d80001007983 */ /* 0x001f680000300800 */
[----:B------:R0:W-:Y:S04]  /*6a970*/  STL [R1+0x3de4], R10 ;  /* 0x003de40a01007387 */ /* 0x0001e80000100800 */
[----:B0-----:R-:W4:Y:S04]  /*6a980*/  LDL.LU R10, [R1+0x12c8] ;  /* 0x0012c800010a7983 */ /* 0x001f280000300800 */
[----:B------:R0:W-:Y:S04]  /*6a990*/  STL [R1+0x3de0], R11 ;  /* 0x003de00b01007387 */ /* 0x0001e80000100800 */
[----:B0-----:R-:W5:Y:S04]  /*6a9a0*/  LDL.LU R11, [R1+0x12e0] ;  /* 0x0012e000010b7983 */ /* 0x001f680000300800 */
[----:B------:R-:W2:Y:S02]  /*6a9b0*/  LDL.LU R27, [R1+0x413c] ;  /* 0x00413c00011b7983 */ /* 0x000ea40000300800 */
[C---:B--2---:R-:W-:Y:S06]  /*6a9c0*/  HMMA.16816.F32 R24, R4.reuse, R8, R24 ;  /* 0x000000080418723c */ /* 0x044fec0000001818 */
[----:B---3--:R-:W-:Y:S01]  /*6a9d0*/  HMMA.16816.F32 R4, R4, R2, R20 ;  /* 0x000000020404723c */ /* 0x008fe20000001814 */
[----:B----4-:R-:W-:-:S05]  /*6a9e0*/  IMAD R16, R16, 0x100, R10 ;  /* 0x0000010010107824 */ /* 0x010fca00078e020a */
[----:B------:R-:W-:Y:S11]  /*6a9f0*/  STL [R1+0x4138], R16 ;  /* 0x0041381001007387 */ /* 0x000ff60000100800 */
[----:B------:R-:W-:Y:S04]  /*6aa00*/  STL [R1+0x3eb4], R24 ;  /* 0x003eb41801007387 */ /* 0x000fe80000100800 */
[----:B------:R-:W-:Y:S04]  /*6aa10*/  STL [R1+0x3d60], R25 ;  /* 0x003d601901007387 */ /* 0x000fe80000100800 */
[----:B------:R-:W-:Y:S04]  /*6aa20*/  STL [R1+0x3d5c], R26 ;  /* 0x003d5c1a01007387 */ /* 0x000fe80000100800 */
[----:B------:R-:W-:Y:S04]  /*6aa30*/  STL [R1+0x3d58], R27 ;  /* 0x003d581b01007387 */ /* 0x000fe80000100800 */
[----:B------:R-:W2:Y:S04]  /*6aa40*/  LDL.LU R20, [R1+0x630] ;  /* 0x0006300001147983 */ /* 0x000ea80000300800 */
[----:B------:R-:W-:Y:S04]  /*6aa50*/  STL.64 [R1+0x380], R4 ;  /* 0x0003800401007387 */ /* 0x000fe80000100a00 */
[----:B------:R-:W-:Y:S04]  /*6aa60*/  STL.64 [R1+0x388], R6 ;  /* 0x0003880601007387 */ /* 0x000fe80000100a00 */
        /* <DEDUP_REMOVED lines=23> */
[----:B------:R-:W-:-:S03]  /*6abe0*/  IMAD R18, R19, 0x100, R18 ;  /* 0x0000010013127824 */ /* 0x000fc600078e0212 */
[----:B------:R-:W4:Y:S04]  /*6abf0*/  LDL.LU R16, [R1+0x12f0] ;  /* 0x0012f00001107983 */ /* 0x000f280000300800 */
[----:B------:R-:W4:Y:S04]  /*6ac00*/  LDL.LU R19, [R1+0x12ec] ;  /* 0x0012ec0001137983 */ /* 0x000f280000300800 */
[----:B------:R-:W4:Y:S04]  /*6ac10*/  LDL R6, [R1+0x658] ;  /* 0x0006580001067983 */ /* 0x000f280000100800 */
[----:B------:R-:W4:Y:S04]  /*6ac20*/  LDL R7, [R1+0x65c] ;  /* 0x00065c0001077983 */ /* 0x000f280000100800 */
[----:B------:R-:W4:Y:S04]  /*6ac30*/  LDL R4, [R1+0x668] ;  /* 0x0006680001047983 */ /* 0x000f280000100800 */
[----:B------:R-:W4:Y:S04]  /*6ac40*/  LDL R5, [R1+0x66c] ;  /* 0x00066c0001057983 */ /* 0x000f280000100800 */
[----:B------:R-:W4:Y:S04]  /*6ac50*/  LDL R2, [R1+0x678] ;  /* 0x0006780001027983 */ /* 0x000f280000100800 */
[----:B------:R-:W4:Y:S04]  /*6ac60*/  LDL R3, [R1+0x67c] ;  /* 0x00067c0001037983 */ /* 0x000f280000100800 */
        /* <DEDUP_REMOVED lines=12> */
[----:B-----5:R-:W-:Y:S01]  /*6ad30*/  IMAD R15, R15, 0x100, R11 ;  /* 0x000001000f0f7824 */ /* 0x020fe200078e020b */
[----:B------:R-:W-:-:S02]  /*6ad40*/  F2FP.F16.E4M3.UNPACK_B R12, R12 ;  /* 0x0000000cff0c723e */ /* 0x000fc400020006ff */
[----:B---3--:R-:W-:Y:S04]  /*6ad50*/  STL.64 [R1+0x4130], R22 ;  /* 0x0041301601007387 */ /* 0x008fe80000100a00 */
[----:B--2---:R0:W-:Y:S04]  /*6ad60*/  STL.64 [R1+0x4128], R20 ;  /* 0x0041281401007387 */ /* 0x0041e80000100a00 */
[----:B0-----:R-:W2:Y:S04]  /*6ad70*/  LDL.LU R20, [R1] ;  /* 0x0000000001147983 */ /* 0x001ea80000300800 */
[----:B------:R-:W2:Y:S04]  /*6ad80*/  LDL.LU R21, [R1+0x4] ;  /* 0x0000040001157983 */ /* 0x000ea80000300800 */
[----:B------:R-:W2:Y:S04]  /*6ad90*/  LDL.LU R22, [R1+0x8] ;  /* 0x0000080001167983 */ /* 0x000ea80000300800 */
[----:B------:R-:W2:Y:S01]  /*6ada0*/  LDL.LU R23, [R1+0xc] ;  /* 0x00000c0001177983 */ /* 0x000ea20000300800 */
[----:B------:R-:W-:-:S02]  /*6adb0*/  F2FP.F16.E4M3.UNPACK_B R13, R13 ;  /* 0x0000000dff0d723e */ /* 0x000fc400020006ff */
[----:B------:R-:W-:Y:S02]  /*6adc0*/  F2FP.F16.E4M3.UNPACK_B R14, R14 ;  /* 0x0000000eff0e723e */ /* 0x000fe400020006ff */
[----:B------:R-:W-:Y:S02]  /*6add0*/  F2FP.F16.E4M3.UNPACK_B R15, R15 ;  /* 0x0000000fff0f723e */ /* 0x000fe400020006ff */
[----:B------:R-:W-:Y:S02]  /*6ade0*/  F2FP.F16.E4M3.UNPACK_B R8, R29 ;  /* 0x0000001dff08723e */ /* 0x000fe400020006ff */
[----:B------:R-:W-:Y:S01]  /*6adf0*/  F2FP.F16.E4M3.UNPACK_B R9, R28 ;  /* 0x0000001cff09723e */ /* 0x000fe200020006ff */
[----:B------:R-:W3:Y:S04]  /*6ae00*/  LDL.LU R11, [R1+0x130c] ;  /* 0x00130c00010b7983 */ /* 0x000ee80000300800 */
[----:B------:R-:W5:Y:S04]  /*6ae10*/  LDL.LU R24, [R1+0xc0] ;  /* 0x0000c00001187983 */ /* 0x000f680000300800 */
[----:B------:R-:W5:Y:S04]  /*6ae20*/  LDL.LU R25, [R1+0xc4] ;  /* 0x0000c40001197983 */ /* 0x000f680000300800 */
[----:B------:R-:W5:Y:S04]  /*6ae30*/  LDL.LU R26, [R1+0xc8] ;  /* 0x0000c800011a7983 */ /* 0x000f680000300800 */
[----:B------:R-:W5:Y:S01]  /*6ae40*/  LDL.LU R27, [R1+0xcc] ;  /* 0x0000cc00011b7983 */ /* 0x000f620000300800 */
[----:B------:R-:W-:-:S03]  /*6ae50*/  IMAD R17, R17, 0x100, R0 ;  /* 0x0000010011117824 */ /* 0x000fc600078e0200 */
[----:B------:R-:W3:Y:S04]  /*6ae60*/  LDL.LU R10, [R1+0x1318] ;  /* 0x00131800010a7983 */ /* 0x000ee80000300800 */
[----:B------:R-:W3:Y:S04]  /*6ae70*/  LDL.LU R0, [R1+0x1314] ;  /* 0x0013140001007983 */ /* 0x000ee80000300800 */
[----:B------:R-:W3:Y:S04]  /*6ae80*/  LDL.LU R29, [R1+0x1320] ;  /* 0x00132000011d7983 */ /* 0x000ee80000300800 */
[----:B------:R-:W3:Y:S01]  /*6ae90*/  LDL.LU R28, [R1+0x131c] ;  /* 0x00131c00011c7983 */ /* 0x000ee20000300800 */
        /* <DEDUP_REMOVED lines=8> */
[----:B------:R-:W-:-:S02]  /*6af20*/  F2FP.F16.E4M3.UNPACK_B R6, R6 ;  /* 0x00000006ff06723e */ /* 0x000fc400020006ff */
        /* <DEDUP_REMOVED lines=17> */
[----:B----4-:R-:W-:Y:S02]  /*6b040*/  F2FP.F16.E4M3.UNPACK_B R16, R16 ;  /* 0x00000010ff10723e */ /* 0x010fe400020006ff */
[----:B------:R-:W-:Y:S02]  /*6b050*/  F2FP.F16.E4M3.UNPACK_B R17, R17 ;  /* 0x00000011ff11723e */ /* 0x000fe400020006ff */
[----:B------:R-:W-:Y:S01]  /*6b060*/  F2FP.F16.E4M3.UNPACK_B R18, R18 ;  /* 0x00000012ff12723e */ /* 0x000fe200020006ff */
[----:B--2---:R-:W-:Y:S01]  /*6b070*/  HMMA.16816.F32 R12, R12, R2, R20 ;  /* 0x000000020c0c723c */ /* 0x004fe20000001814 */
[----:B------:R-:W2:Y:S04]  /*6b080*/  LDL.LU.64 R22, [R1+0x4100] ;  /* 0x0041000001167983 */ /* 0x000ea80000300a00 */
[----:B------:R-:W2:Y:S01]  /*6b090*/  LDL.LU.64 R20, [R1+0x40f8] ;  /* 0x0040f80001147983 */ /* 0x000ea20000300a00 */
[----:B------:R-:W-:-:S15]  /*6b0a0*/  F2FP.F16.E4M3.UNPACK_B R19, R19 ;  /* 0x00000013ff13723e */ /* 0x000fde00020006ff */
[----:B------:R-:W-:-:S02]  /*6b0b0*/  NOP ;  /* 0x0000000000007918 */ /* 0x000fc40000000000 */
[----:B------:R0:W-:Y:S04]  /*6b0c0*/  STL.64 [R1+0x3c0], R12 ;  /* 0x0003c00c01007387 */ /* 0x0001e80000100a00 */
[----:B------:R1:W-:Y:S04]  /*6b0d0*/  STL.64 [R1+0x3c8], R14 ;  /* 0x0003c80e01007387 */ /* 0x0003e80000100a00 */
[----:B0-----:R-:W4:Y:S04]  /*6b0e0*/  LDL.LU R12, [R1+0x12f4] ;  /* 0x0012f400010c7983 */ /* 0x001f280000300800 */
        /* <DEDUP_REMOVED lines=8> */
[----:B------:R-:W4:Y:S02]  /*6b170*/  LDL.LU.64 R20, [R1+0x40e8] ;  /* 0x0040e80001147983 */ /* 0x000f240000300a00 */
[----:B----4-:R-:W-:-:S02]  /*6b180*/  IMAD R12, R12, 0x100, R20 ;  /* 0x000001000c0c7824 */ /* 0x010fc400078e0214 */
[----:B------:R-:W2:Y:S02]  /*6b190*/  LDL.LU R20, [R1+0x40e0] ;  /* 0x0040e00001147983 */ /* 0x000ea40000300800 */
[----:B--2---:R-:W-:-:S15]  /*6b1a0*/  HMMA.16816.F32 R20, R16, R6, R20 ;  /* 0x000000061014723c */ /* 0x004fde0000001814 */
[----:B------:R-:W-:-:S08]  /*6b1b0*/  NOP ;  /* 0x0000000000007918 */ /* 0x000fd00000000000 */
[----:B------:R-:W-:Y:S04]  /*6b1c0*/  STL.64 [R1+0x370], R20 ;  /* 0x0003701401007387 */ /* 0x000fe80000100a00 */
[----:B------:R0:W-:Y:S04]  /*6b1d0*/  STL.64 [R1+0x378], R22 ;  /* 0x0003781601007387 */ /* 0x0001e80000100a00 */
[----:B0-----:R-:W2:Y:S04]  /*6b1e0*/  LDL.LU.64 R22, [R1+0x40d8] ;  /* 0x0040d80001167983 */ /* 0x001ea80000300a00 */
[----:B------:R-:W2:Y:S04]  /*6b1f0*/  LDL.LU.64 R20, [R1+0x40d0] ;  /* 0x0040d00001147983 */ /* 0x000ea80000300a00 */
[----:B------:R0:W-:Y:S04]  /*6b200*/  STL [R1+0x40bc], R6 ;  /* 0x0040bc0601007387 */ /* 0x0001e80000100800 */
[----:B0-----:R-:W3:Y:S04]  /*6b210*/  LDL.LU R6, [R1+0x1308] ;  /* 0x0013080001067983 */ /* 0x001ee80000300800 */
[----:B------:R0:W-:Y:S04]  /*6b220*/  STL [R1+0x40b8], R7 ;  /* 0x0040b80701007387 */ /* 0x0001e80000100800 */
[----:B0-----:R-:W4:Y:S01]  /*6b230*/  LDL.LU R7, [R1+0x1300] ;  /* 0x0013000001077983 */ /* 0x001f220000300800 */
[----:B--2---:R-:W-:-:S15]  /*6b240*/  HMMA.16816.F32 R20, R16, R4, R20 ;  /* 0x000000041014723c */ /* 0x004fde0000001814 */
[----:B------:R-:W-:-:S08]  /*6b250*/  NOP ;  /* 0x0000000000007918 */ /* 0x000fd00000000000 */
[----:B------:R-:W-:Y:S04]  /*6b260*/  STL.64 [R1+0x390], R20 ;  /* 0x0003901401007387 */ /* 0x000fe80000100a00 */
[----:B------:R5:W-:Y:S02]  /*6b270*/  STL.64 [R1+0x398], R22 ;  /* 0x0003981601007387 */ /* 0x000be40000100a00 */
[----:B-----5:R-:W-:-:S15]  /*6b280*/  HMMA.16816.F32 R20, R16, R2, R24 ;  /* 0x000000021014723c */ /* 0x020fde0000001818 */
[----:B------:R-:W-:-:S08]  /*6b290*/  NOP ;  /* 0x0000000000007918 */ /* 0x000fd00000000000 */
[----:B------:R0:W-:Y:S04]  /*6b2a0*/  STL.64 [R1+0x360], R20 ;  /* 0x0003601401007387 */ /* 0x0001e80000100a00 */
[----:B------:R1:W-:Y:S04]  /*6b2b0*/  STL.64 [R1+0x368], R22 ;  /* 0x0003681601007387 */ /* 0x0003e80000100a00 */
[----:B0-----:R-:W2:Y:S04]  /*6b2c0*/  LDL.LU R20, [R1+0x60] ;  /* 0x0000600001147983 */ /* 0x001ea80000300800 */
[----:B------:R-:W2:Y:S04]  /*6b2d0*/  LDL.LU R21, [R1+0x64] ;  /* 0x0000640001157983 */ /* 0x000ea80000300800 */
[----:B-1----:R-:W5:Y:S04]  /*6b2e0*/  LDL.LU R22, [R1+0x68] ;  /* 0x0000680001167983 */ /* 0x002f680000300800 */
        /* <DEDUP_REMOVED lines=10> */
[----:B--2---:R0:W-:Y:S04]  /*6b390*/  STL [R1+0x4050], R20 ;  /* 0x0040501401007387 */ /* 0x0041e80000100800 */
[----:B0-----:R-:W2:Y:S04]  /*6b3a0*/  LDL.LU R20, [R1+0x1350] ;  /* 0x0013500001147983 */ /* 0x001ea80000300800 */
[----:B--2---:R0:W-:Y:S04]  /*6b3b0*/  STL [R1+0x4054], R20 ;  /* 0x0040541401007387 */ /* 0x0041e80000100800 */
[----:B0-----:R-:W2:Y:S04]  /*6b3c0*/  LDL.LU R20, [R1+0x1348] ;  /* 0x0013480001147983 */ /* 0x001ea80000300800 */
[----:B--2---:R0:W-:Y:S04]  /*6b3d0*/  STL [R1+0x4058], R20 ;  /* 0x0040581401007387 */ /* 0x0041e80000100800 */
[----:B0-----:R-:W2:Y:S04]  /*6b3e0*/  LDL.LU R20, [R1+0x1340] ;  /* 0x0013400001147983 */ /* 0x001ea80000300800 */
[----:B------:R-:W2:Y:S04]  /*6b3f0*/  LDL.LU R21, [R1+0x604] ;  /* 0x0006040001157983 */ /* 0x000ea80000300800 */
[----:B------:R-:W5:Y:S04]  /*6b400*/  LDL.LU R22, [R1+0x608] ;  /* 0x0006080001167983 */ /* 0x000f680000300800 */
[----:B------:R-:W5:Y:S04]  /*6b410*/  LDL.LU R23, [R1+0x60c] ;  /* 0x00060c0001177983 */ /* 0x000f680000300800 */
[----:B-----5:R-:W-:Y:S04]  /*6b420*/  STL.64 [R1+0x4068], R22 ;  /* 0x0040681601007387 */ /* 0x020fe80000100a00 */
[----:B--2---:R0:W-:Y:S04]  /*6b430*/  STL.64 [R1+0x4060], R20 ;  /* 0x0040601401007387 */ /* 0x0041e80000100a00 */
[----:B0-----:R-:W2:Y:S01]  /*6b440*/  LDL.LU R20, [R1+0x80] ;  /* 0x0000800001147983 */ /* 0x001ea20000300800 */
[----:B---3--:R-:W-:-:S02]  /*6b450*/  IMAD R14, R14, 0x100, R6 ;  /* 0x000001000e0e7824 */ /* 0x008fc400078e0206 */
[----:B----4-:R-:W-:Y:S01]  /*6b460*/  IMAD R13, R13, 0x100, R7 ;  /* 0x000001000d0d7824 */ /* 0x010fe200078e0207 */
[----:B--2---:R0:W-:Y:S04]  /*6b470*/  STL [R1+0x4070], R20 ;  /* 0x0040701401007387 */ /* 0x0041e80000100800 */
        /* <DEDUP_REMOVED lines=26> */
[----:B------:R-:W-:Y:S01]  /*6b620*/  IMAD R15, R11, 0x100, R15 ;  /* 0x000001000b0f7824 */ /* 0x000fe200078e020f */
        /* <DEDUP_REMOVED lines=22> */
[----:B------:R-:W3:Y:S04]  /*6b790*/  LDL.LU R29, [R1+0x1370] ;  /* 0x00137000011d7983 */ /* 0x000ee80000300800 */
        /* <DEDUP_REMOVED lines=8> */
[----:B------:R-:W3:Y:S01]  /*6b820*/  LDL.LU.64 R4, [R1+0x40c0] ;  /* 0x0040c00001047983 */ /* 0x000ee20000300a00 */
[----:B-----5:R-:W-:-:S02]  /*6b830*/  IMAD R18, R18, 0x100, R6 ;  /* 0x0000010012127824 */ /* 0x020fc400078e0206 */
        /* <DEDUP_REMOVED lines=26> */
[----:B------:R-:W5:Y:S04]  /*6b9e0*/  LDL.LU R13, [R1+0x133c] ;  /* 0x00133c00010d7983 */ /* 0x000f680000300800 */
[----:B-1----:R-:W4:Y:S04]  /*6b9f0*/  LDL.LU R14, [R1+0x1344] ;  /* 0x00134400010e7983 */ /* 0x002f280000300800 */
[----:B------:R-:W4:Y:S01]  /*6ba00*/  LDL.LU R15, [R1+0x134c] ;  /* 0x00134c00010f7983 */ /* 0x000f220000300800 */
        /* <DEDUP_REMOVED lines=13> */
[----:B------:R-:W5:Y:S02]  /*6bae0*/  LDL.LU.64 R20, [R1+0x4060] ;  /* 0x0040600001147983 */ /* 0x000f640000300a00 */
[----:B-----5:R-:W-:-:S02]  /*6baf0*/  IMAD R13, R13, 0x100, R20 ;  /* 0x000001000d0d7824 */ /* 0x020fc400078e0214 */
[----:B------:R-:W4:Y:S02]  /*6bb00*/  LDL.LU R20, [R1+0x4058] ;  /* 0x0040580001147983 */ /* 0x000f240000300800 */
[----:B----4-:R-:W-:Y:S02]  /*6bb10*/  IMAD R14, R14, 0x100, R20 ;  /* 0x000001000e0e7824 */ /* 0x010fe400078e0214 */
[----:B------:R-:W3:Y:S02]  /*6bb20*/  LDL.LU R20, [R1+0x4054] ;  /* 0x0040540001147983 */ /* 0x000ee40000300800 */
[----:B---3--:R-:W-:Y:S02]  /*6bb30*/  IMAD R15, R15, 0x100, R20 ;  /* 0x000001000f0f7824 */ /* 0x008fe400078e0214 */
        /* <DEDUP_REMOVED lines=18> */
[----:B-1----:R-:W3:Y:S01]  /*6bc60*/  LDL.LU R18, [R1+0x1354] ;  /* 0x0013540001127983 */ /* 0x002ee20000300800 */
[C---:B------:R-:W-:Y:S03]  /*6bc70*/  HMMA.16816.F32 R24, R12.reuse, R6, R24 ;  /* 0x000000060c18723c */ /* 0x040fe60000001818 */
[----:B------:R-:W4:Y:S03]  /*6bc80*/  LDL.LU R19, [R1+0x1360] ;  /* 0x0013600001137983 */ /* 0x000f260000300800 */
[----:B--2---:R-:W-:-:S15]  /*6bc90*/  HMMA.16816.F32 R20, R12, R8, R20 ;  /* 0x000000080c14723c */ /* 0x004fde0000001814 */
[----:B------:R-:W-:-:S08]  /*6bca0*/  NOP ;  /* 0x0000000000007918 */ /* 0x000fd00000000000 */
[----:B------:R0:W-:Y:S04]  /*6bcb0*/  STL.64 [R1+0x2b0], R20 ;  /* 0x0002b01401007387 */ /* 0x0001e80000100a00 */
[----:B------:R1:W-:Y:S04]  /*6bcc0*/  STL.64 [R1+0x2b8], R22 ;  /* 0x0002b81601007387 */ /* 0x0003e80000100a00 */
[----:B------:R-:W-:Y:S04]  /*6bcd0*/  STL [R1+0x3ff8], R7 ;  /* 0x003ff80701007387 */ /* 0x000fe80000100800 */
[----:B0-----:R-:W2:Y:S04]  /*6bce0*/  LDL.LU R20, [R1+0x4d0] ;  /* 0x0004d00001147983 */ /* 0x001ea80000300800 */
[----:B------:R-:W-:Y:S04]  /*6bcf0*/  STL.64 [R1+0x2d0], R24 ;  /* 0x0002d01801007387 */ /* 0x000fe80000100a00 */
[----:B------:R-:W-:Y:S04]  /*6bd00*/  STL.64 [R1+0x2d8], R26 ;  /* 0x0002d81a01007387 */ /* 0x000fe80000100a00 */
[----:B------:R-:W2:Y:S01]  /*6bd10*/  LDL.LU R21, [R1+0x4d4] ;  /* 0x0004d40001157983 */ /* 0x000ea20000300800 */
[----:B---3--:R-:W-:-:S03]  /*6bd20*/  IMAD R16, R18, 0x100, R17 ;  /* 0x0000010012107824 */ /* 0x008fc600078e0211 */
[----:B-1----:R-:W3:Y:S01]  /*6bd30*/  LDL.LU R22, [R1+0x4d8] ;  /* 0x0004d80001167983 */ /* 0x002ee20000300800 */
[----:B------:R-:W-:-:S03]  /*6bd40*/  IMAD R18, R0, 0x100, R10 ;  /* 0x0000010000127824 */ /* 0x000fc600078e020a */
[----:B------:R-:W3:Y:S04]  /*6bd50*/  LDL.LU R23, [R1+0x4dc] ;  /* 0x0004dc0001177983 */ /* 0x000ee80000300800 */
[----:B------:R-:W5:Y:S04]  /*6bd60*/  LDL.LU R10, [R1+0x13a8] ;  /* 0x0013a800010a7983 */ /* 0x000f680000300800 */
[----:B-----5:R-:W-:Y:S04]  /*6bd70*/  STL [R1+0x3fd8], R10 ;  /* 0x003fd80a01007387 */ /* 0x020fe80000100800 */
[----:B------:R-:W5:Y:S01]  /*6bd80*/  LDL.LU R0, [R1+0x13a4] ;  /* 0x0013a40001007983 */ /* 0x000f620000300800 */
[----:B----4-:R-:W-:-:S02]  /*6bd90*/  IMAD R17, R11, 0x100, R19 ;  /* 0x000001000b117824 */ /* 0x010fc400078e0213 */
[----:B------:R-:W-:Y:S01]  /*6bda0*/  IMAD R19, R28, 0x100, R29 ;  /* 0x000001001c137824 */ /* 0x000fe200078e021d */
[----:B-----5:R-:W-:Y:S04]  /*6bdb0*/  STL [R1+0x3fdc], R0 ;  /* 0x003fdc0001007387 */ /* 0x020fe80000100800 */
        /* <DEDUP_REMOVED lines=19> */
[----:B-----5:R-:W-:Y:S04]  /*6bef0*/  STL.64 [R1+0x4018], R10 ;  /* 0x0040180a01007387 */ /* 0x020fe80000100a00 */
[----:B------:R-:W-:Y:S04]  /*6bf00*/  STL.64 [R1+0x4010], R8 ;  /* 0x0040100801007387 */ /* 0x000fe80000100a00 */
        /* <DEDUP_REMOVED lines=67> */
[----:B------:R0:W-:Y:S01]  /*6c340*/  STL.64 [R1+0x298], R22 ;  /* 0x0002981601007387 */ /* 0x0001e20000100a00 */
[----:B-----5:R-:W-:-:S03]  /*6c350*/  IMAD R12, R12, 0x100, R7 ;  /* 0x000001000c0c7824 */ /* 0x020fc600078e0207 */
        /* <DEDUP_REMOVED lines=11> */
[----:B------:R-:W3:Y:S04]  /*6c410*/  LDL.LU R29, [R1+0x3fe0] ;  /* 0x003fe000011d7983 */ /* 0x000ee80000300800 */
[----:B------:R-:W4:Y:S01]  /*6c420*/  LDL.LU R0, [R1+0x3fdc] ;  /* 0x003fdc0001007983 */ /* 0x000f220000300800 */
[----:B------:R-:W-:-:S03]  /*6c430*/  IMAD R15, R15, 0x100, R10 ;  /* 0x000001000f0f7824 */ /* 0x000fc600078e020a */
        /* <DEDUP_REMOVED lines=32> */
[----:B------:R-:W-:Y:S01]  /*6c640*/  STL [R1+0x3f80], R7 ;  /* 0x003f800701007387 */ /* 0x000fe20000100800 */
        /* <DEDUP_REMOVED lines=8> */
[----:B----4-:R-:W-:Y:S02]  /*6c6d0*/  IMAD R18, R0, 0x100, R10 ;  /* 0x0000010000127824 */ /* 0x010fe400078e020a */
[----:B------:R-:W-:Y:S01]  /*6c6e0*/  IMAD R19, R28, 0x100, R29 ;  /* 0x000001001c137824 */ /* 0x000fe200078e021d */
[----:B------:R-:W-:Y:S02]  /*6c6f0*/  F2FP.F16.E4M3.UNPACK_B R16, R16 ;  /* 0x00000010ff10723e */ /* 0x000fe400020006ff */
[----:B------:R-:W-:Y:S02]  /*6c700*/  F2FP.F16.E4M3.UNPACK_B R17, R17 ;  /* 0x00000011ff11723e */ /* 0x000fe400020006ff */
[----:B------:R-:W-:Y:S02]  /*6c710*/  F2FP.F16.E4M3.UNPACK_B R18, R18 ;  /* 0x00000012ff12723e */ /* 0x000fe400020006ff */
[----:B------:R-:W-:Y:S01]  /*6c720*/  F2FP.F16.E4M3.UNPACK_B R19, R19 ;  /* 0x00000013ff13723e */ /* 0x000fe200020006ff */
[----:B------:R-:W-:Y:S04]  /*6c730*/  STL [R1+0x3f64], R4 ;  /* 0x003f640401007387 */ /* 0x000fe80000100800 */
[----:B------:R-:W-:Y:S04]  /*6c740*/  STL [R1+0x3f60], R5 ;  /* 0x003f600501007387 */ /* 0x000fe80000100800 */
[----:B------:R-:W-:Y:S01]  /*6c750*/  STL [R1+0x3f68], R3 ;  /* 0x003f680301007387 */ /* 0x000fe20000100800 */
[----:B--2---:R-:W-:Y:S06]  /*6c760*/  HMMA.16816.F32 R20, R12, R2, R20 ;  /* 0x000000020c14723c */ /* 0x004fec0000001814 */
[----:B------:R-:W-:-:S15]  /*6c770*/  HMMA.16816.F32 R12, R16, R8, R24 ;  /* 0x00000008100c723c */ /* 0x000fde0000001818 */
[----:B------:R-:W-:-:S02]  /*6c780*/  NOP ;  /* 0x0000000000007918 */ /* 0x000fc40000000000 */
[----:B------:R0:W-:Y:S04]  /*6c790*/  STL.64 [R1+0x160], R20 ;  /* 0x0001601401007387 */ /* 0x0001e80000100a00 */
[----:B------:R1:W-:Y:S04]  /*6c7a0*/  STL.64 [R1+0x168], R22 ;  /* 0x0001681601007387 */ /* 0x0003e80000100a00 */
[----:B------:R-:W-:Y:S04]  /*6c7b0*/  STL [R1+0x3f3c], R8 ;  /* 0x003f3c0801007387 */ /* 0x000fe80000100800 */
[----:B------:R-:W-:Y:S04]  /*6c7c0*/  STL [R1+0x3f38], R9 ;  /* 0x003f380901007387 */ /* 0x000fe80000100800 */
[----:B------:R-:W-:Y:S04]  /*6c7d0*/  STL.64 [R1+0x150], R12 ;  /* 0x0001500c01007387 */ /* 0x000fe80000100a00 */
        /* <DEDUP_REMOVED lines=54> */
[----:B----4-:R-:W-:-:S03]  /*6cb40*/  IMAD R12, R12, 0x100, R7 ;  /* 0x000001000c0c7824 */ /* 0x010fc600078e0207 */
        /* <DEDUP_REMOVED lines=14> */
[----:B------:R-:W2:Y:S01]  /*6cc30*/  LDL.LU R7, [R1+0x3f80] ;  /* 0x003f800001077983 */ /* 0x000ea20000300800 */
[----:B-----5:R-:W-:-:S02]  /*6cc40*/  IMAD R13, R13, 0x100, R3 ;  /* 0x000001000d0d7824 */ /* 0x020fc400078e0203 */
        /* <DEDUP_REMOVED lines=16> */
[----:B------:R-:W5:Y:S02]  /*6cd50*/  LDL.LU.64 R20, [R1+0x3f50] ;  /* 0x003f500001147983 */ /* 0x000f640000300a00 */
[----:B-----5:R-:W-:Y:S02]  /*6cd60*/  HMMA.16816.F32 R16, R16, R2, R20 ;  /* 0x000000021010723c */ /* 0x020fe40000001814 */
[----:B------:R-:W2:Y:S04]  /*6cd70*/  LDL.LU.64 R22, [R1+0x3f48] ;  /* 0x003f480001167983 */ /* 0x000ea80000300a00 */
[----:B------:R-:W2:-:S15]  /*6cd80*/  LDL.LU.64 R20, [R1+0x3f40] ;  /* 0x003f400001147983 */ /* 0x000e9e0000300a00 */
[----:B------:R-:W-:-:S02]  /*6cd90*/  NOP ;  /* 0x0000000000007918 */ /* 0x000fc40000000000 */
        /* <DEDUP_REMOVED lines=20> */
[----:B----4-:R-:W-:-:S03]  /*6cee0*/  IMAD R18, R18, 0x100, R27 ;  /* 0x0000010012127824 */ /* 0x010fc600078e021b */
        /* <DEDUP_REMOVED lines=20> */
[----:B------:R-:W4:Y:S04]  /*6d030*/  LDL.LU R13, [R1+0x4b4] ;  /* 0x0004b400010d7983 */ /* 0x000f280000300800 */
[----:B-1----:R-:W4:Y:S04]  /*6d040*/  LDL.LU R14, [R1+0x4b8] ;  /* 0x0004b800010e7983 */ /* 0x002f280000300800 */
[----:B------:R-:W4:Y:S01]  /*6d050*/  LDL.LU R15, [R1+0x4bc] ;  /* 0x0004bc00010f7983 */ /* 0x000f220000300800 */
[----:B---3--:R-:W-:Y:S01]  /*6d060*/  IMAD R19, R27, 0x100, R19 ;  /* 0x000001001b137824 */ /* 0x008fe200078e0213 */
[----:B------:R-:W-:-:S02]  /*6d070*/  F2FP.F16.E4M3.UNPACK_B R16, R16 ;  /* 0x00000010ff10723e */ /* 0x000fc400020006ff */
[----:B------:R-:W-:Y:S02]  /*6d080*/  F2FP.F16.E4M3.UNPACK_B R17, R17 ;  /* 0x00000011ff11723e */ /* 0x000fe400020006ff */
[----:B------:R-:W-:Y:S02]  /*6d090*/  F2FP.F16.E4M3.UNPACK_B R18, R18 ;  /* 0x00000012ff12723e */ /* 0x000fe400020006ff */
[----:B------:R-:W-:Y:S01]  /*6d0a0*/  F2FP.F16.E4M3.UNPACK_B R19, R19 ;  /* 0x00000013ff13723e */ /* 0x000fe200020006ff */
[----:B------:R-:W-:Y:S04]  /*6d0b0*/  STL [R1+0x3ecc], R8 ;  /* 0x003ecc0801007387 */ /* 0x000fe80000100800 */
[----:B------:R-:W-:Y:S02]  /*6d0c0*/  STL [R1+0x3ec8], R9 ;  /* 0x003ec80901007387 */ /* 0x000fe40000100800 */
[C---:B--2---:R-:W-:Y:S06]  /*6d0d0*/  HMMA.16816.F32 R20, R16.reuse, R6, R20 ;  /* 0x000000061014723c */ /* 0x044fec0000001814 */
[----:B----4-:R-:W-:-:S15]  /*6d0e0*/  HMMA.16816.F32 R12, R16, R8, R12 ;  /* 0x00000008100c723c */ /* 0x010fde000000180c */
[----:B------:R-:W-:-:S08]  /*6d0f0*/  NOP ;  /* 0x0000000000007918 */ /* 0x000fd00000000000 */
[----:B------:R-:W-:Y:S04]  /*6d100*/  STL.64 [R1+0x100], R12 ;  /* 0x0001000c01007387 */ /* 0x000fe80000100a00 */
[----:B------:R-:W-:Y:S04]  /*6d110*/  STL.64 [R1+0x108], R14 ;  /* 0x0001080e01007387 */ /* 0x000fe80000100a00 */
[----:B------:R0:W-:Y:S04]  /*6d120*/  STL.64 [R1+0xf0], R20 ;  /* 0x0000f01401007387 */ /* 0x0001e80000100a00 */
[----:B------:R1:W-:Y:S04]  /*6d130*/  STL.64 [R1+0xf8], R22 ;  /* 0x0000f81601007387 */ /* 0x0003e80000100a00 */
[----:B0-----:R-:W2:Y:S04]  /*6d140*/  LDL.LU R20, [R1+0x440] ;  /* 0x0004400001147983 */ /* 0x001ea80000300800 */
[----:B------:R-:W2:Y:S04]  /*6d150*/  LDL.LU R21, [R1+0x444] ;  /* 0x0004440001157983 */ /* 0x000ea80000300800 */
[----:B-1----:R-:W3:Y:S04]  /*6d160*/  LDL.LU R22, [R1+0x448] ;  /* 0x0004480001167983 */ /* 0x002ee80000300800 */
[----:B------:R-:W3:Y:S01]  /*6d170*/  LDL.LU R23, [R1+0x44c] ;  /* 0x00044c0001177983 */ /* 0x000ee20000300800 */
[----:B------:R-:W-:-:S03]  /*6d180*/  IMAD R12, R25, 0x100, R26 ;  /* 0x00000100190c7824 */ /* 0x000fc600078e021a */
[----:B------:R-:W4:Y:S04]  /*6d190*/  LDL.LU R27, [R1+0x144c] ;  /* 0x00144c00011b7983 */ /* 0x000f280000300800 */
[----:B------:R-:W4:Y:S04]  /*6d1a0*/  LDL.LU R26, [R1+0x1458] ;  /* 0x00145800011a7983 */ /* 0x000f280000300800 */
[----:B---3--:R-:W-:Y:S04]  /*6d1b0*/  STL.64 [R1+0x3e50], R22 ;  /* 0x003e501601007387 */ /* 0x008fe80000100a00 */
[----:B--2---:R0:W-:Y:S04]  /*6d1c0*/  STL.64 [R1+0x3e48], R20 ;  /* 0x003e481401007387 */ /* 0x0041e80000100a00 */
[----:B0-----:R-:W2:Y:S04]  /*6d1d0*/  LDL.LU R20, [R1+0x540] ;  /* 0x0005400001147983 */ /* 0x001ea80000300800 */
[----:B------:R-:W2:Y:S04]  /*6d1e0*/  LDL.LU R21, [R1+0x544] ;  /* 0x0005440001157983 */ /* 0x000ea80000300800 */
[----:B------:R-:W3:Y:S04]  /*6d1f0*/  LDL.LU R22, [R1+0x548] ;  /* 0x0005480001167983 */ /* 0x000ee80000300800 */
[----:B------:R-:W3:Y:S01]  /*6d200*/  LDL.LU R23, [R1+0x54c] ;  /* 0x00054c0001177983 */ /* 0x000ee20000300800 */
[----:B------:R-:W-:-:S03]  /*6d210*/  IMAD R15, R28, 0x100, R29 ;  /* 0x000001001c0f7824 */ /* 0x000fc600078e021d */
        /* <DEDUP_REMOVED lines=54> */
[----:B------:R-:W3:Y:S01]  /*6d580*/  LDL.LU R25, [R1+0x1460] ;  /* 0x0014600001197983 */ /* 0x000ee20000300800 */
[----:B------:R-:W-:-:S03]  /*6d590*/  IMAD R14, R0, 0x100, R10 ;  /* 0x00000100000e7824 */ /* 0x000fc600078e020a */
        /* <DEDUP_REMOVED lines=18> */
[----:B------:R-:W3:Y:S01]  /*6d6c0*/  LDL.LU R19, [R1+0x1434] ;  /* 0x0014340001137983 */ /* 0x000ee20000300800 */
[----:B------:R-:W-:-:S02]  /*6d6d0*/  F2FP.F16.E4M3.UNPACK_B R12, R12 ;  /* 0x0000000cff0c723e */ /* 0x000fc400020006ff */
[----:B------:R-:W-:Y:S01]  /*6d6e0*/  F2FP.F16.E4M3.UNPACK_B R13, R13 ;  /* 0x0000000dff0d723e */ /* 0x000fe200020006ff */
[----:B----4-:R-:W-:Y:S02]  /*6d6f0*/  IMAD R16, R16, 0x100, R8 ;  /* 0x0000010010107824 */ /* 0x010fe400078e0208 */
[----:B-----5:R-:W-:Y:S01]  /*6d700*/  IMAD R17, R17, 0x100, R9 ;  /* 0x0000010011117824 */ /* 0x020fe200078e0209 */
        /* <DEDUP_REMOVED lines=10> */
[----:B---3--:R-:W-:-:S02]  /*6d7b0*/  IMAD R18, R18, 0x100, R24 ;  /* 0x0000010012127824 */ /* 0x008fc400078e0218 */
[----:B------:R-:W-:Y:S01]  /*6d7c0*/  IMAD R19, R19, 0x100, R28 ;  /* 0x0000010013137824 */ /* 0x000fe200078e021c */
[----:B------:R-:W3:Y:S04]  /*6d7d0*/  LDL.LU R24, [R1+0x3eb4] ;  /* 0x003eb40001187983 */ /* 0x000ee80000300800 */
[----:B------:R-:W4:Y:S01]  /*6d7e0*/  LDL.LU R28, [R1+0x3eb0] ;  /* 0x003eb000011c7983 */ /* 0x000f220000300800 */
        /* <DEDUP_REMOVED lines=39> */
[----:B------:R-:W2:Y:S04]  /*6da60*/  LDL.LU.64 R20, [R1+0x3e58] ;  /* 0x003e580001147983 */ /* 0x000ea80000300a00 */
[----:B------:R0:W-:Y:S04]  /*6da70*/  STL [R1+0x3e3c], R7 ;  /* 0x003e3c0701007387 */ /* 0x0001e80000100800 */
[----:B0-----:R-:W4:Y:S01]  /*6da80*/  LDL.LU R7, [R1+0x1448] ;  /* 0x0014480001077983 */ /* 0x001f220000300800 */
        /* <DEDUP_REMOVED lines=10> */
[----:B0-----:R-:W2:Y:S01]  /*6db30*/  LDL.LU R23, [R1+0x366c] ;  /* 0x00366c0001177983 */ /* 0x001ea20000300800 */
[----:B---3--:R-:W-:Y:S02]  /*6db40*/  IMAD R14, R15, 0x100, R14 ;  /* 0x000001000f0e7824 */ /* 0x008fe400078e020e */
[----:B------:R-:W-:-:S02]  /*6db50*/  IMAD R15, R26, 0x100, R27 ;  /* 0x000001001a0f7824 */ /* 0x000fc400078e021b */
[----:B------:R-:W-:Y:S01]  /*6db60*/  IMAD R16, R11, 0x100, R25 ;  /* 0x000001000b107824 */ /* 0x000fe200078e0219 */
[----:B--2---:R-:W-:Y:S04]  /*6db70*/  STL [R1+0x3e40], R23 ;  /* 0x003e401701007387 */ /* 0x004fe80000100800 */
[----:B------:R-:W2:Y:S04]  /*6db80*/  LDL.LU R27, [R1+0x3668] ;  /* 0x00366800011b7983 */ /* 0x000ea80000300800 */
[----:B------:R-:W2:Y:S04]  /*6db90*/  LDL.LU R26, [R1+0x3664] ;  /* 0x00366400011a7983 */ /* 0x000ea80000300800 */
[----:B------:R-:W3:Y:S04]  /*6dba0*/  LDL.LU R25, [R1+0x3670] ;  /* 0x0036700001197983 */ /* 0x000ee80000300800 */
[----:B--2---:R-:W-:Y:S04]  /*6dbb0*/  STL.64 [R1+0x3dc8], R26 ;  /* 0x003dc81a01007387 */ /* 0x004fe80000100a00 */
[----:B---3--:R0:W-:Y:S04]  /*6dbc0*/  STL.64 [R1+0x3dc0], R24 ;  /* 0x003dc01801007387 */ /* 0x0081e80000100a00 */
[----:B0-----:R-:W2:Y:S04]  /*6dbd0*/  LDL.LU R24, [R1+0x190] ;  /* 0x0001900001187983 */ /* 0x001ea80000300800 */
[----:B------:R-:W2:Y:S01]  /*6dbe0*/  LDL.LU R25, [R1+0x194] ;  /* 0x0001940001197983 */ /* 0x000ea20000300800 */
[----:B-----5:R-:W-:-:S02]  /*6dbf0*/  IMAD.MOV.U32 R26, RZ, RZ, R29 ;  /* 0x000000ffff1a7224 */ /* 0x020fc400078e001d */
[----:B----4-:R-:W-:Y:S02]  /*6dc00*/  IMAD.MOV.U32 R27, RZ, RZ, R28 ;  /* 0x000000ffff1b7224 */ /* 0x010fe400078e001c */
[----:B------:R-:W-:Y:S01]  /*6dc10*/  IMAD R17, R0, 0x100, R10 ;  /* 0x0000010000117824 */ /* 0x000fe200078e020a */
[----:B------:R-:W3:Y:S04]  /*6dc20*/  LDL.LU R28, [R1+0x1480] ;  /* 0x00148000011c7983 */ /* 0x000ee80000300800 */
[----:B------:R-:W3:Y:S04]  /*6dc30*/  LDL.LU R29, [R1+0x147c] ;  /* 0x00147c00011d7983 */ /* 0x000ee80000300800 */
[----:B------:R-:W4:Y:S04]  /*6dc40*/  LDL.LU R10, [R1+0x1488] ;  /* 0x00148800010a7983 */ /* 0x000f280000300800 */
[----:B------:R-:W5:Y:S04]  /*6dc50*/  LDL.LU R11, [R1+0x1494] ;  /* 0x00149400010b7983 */ /* 0x000f680000300800 */
[----:B------:R-:W-:Y:S04]  /*6dc60*/  STL.64 [R1+0x3dd8], R26 ;  /* 0x003dd81a01007387 */ /* 0x000fe80000100a00 */
[----:B--2---:R0:W-:Y:S04]  /*6dc70*/  STL.64 [R1+0x3dd0], R24 ;  /* 0x003dd01801007387 */ /* 0x0041e80000100a00 */
[----:B0-----:R-:W2:Y:S04]  /*6dc80*/  LDL.LU R24, [R1+0x1a0] ;  /* 0x0001a00001187983 */ /* 0x001ea80000300800 */
[----:B------:R-:W2:Y:S04]  /*6dc90*/  LDL.LU R25, [R1+0x1a4] ;  /* 0x0001a40001197983 */ /* 0x000ea80000300800 */
[----:B------:R-:W3:Y:S04]  /*6dca0*/  LDL.LU R26, [R1+0x1a8] ;  /* 0x0001a800011a7983 */ /* 0x000ee80000300800 */
[----:B------:R-:W3:Y:S04]  /*6dcb0*/  LDL.LU R27, [R1+0x1ac] ;  /* 0x0001ac00011b7983 */ /* 0x000ee80000300800 */
[----:B------:R-:W4:Y:S04]  /*6dcc0*/  LDL.LU R20, [R1+0x430] ;  /* 0x0004300001147983 */ /* 0x000f280000300800 */
[----:B------:R-:W4:Y:S04]  /*6dcd0*/  LDL.LU R21, [R1+0x434] ;  /* 0x0004340001157983 */ /* 0x000f280000300800 */
[----:B------:R-:W4:Y:S01]  /*6dce0*/  LDL.LU R22, [R1+0x438] ;  /* 0x0004380001167983 */ /* 0x000f220000300800 */
[----:B------:R-:W-:-:S03]  /*6dcf0*/  IMAD R13, R13, 0x100, R7 ;  /* 0x000001000d0d7824 */ /* 0x000fc600078e0207 */
[----:B------:R-:W4:Y:S04]  /*6dd00*/  LDL.LU R23, [R1+0x43c] ;  /* 0x00043c0001177983 */ /* 0x000f280000300800 */
        /* <DEDUP_REMOVED lines=25> */
[----:B------:R-:W-:-:S07]  /*6dea0*/  F2FP.F16.E4M3.UNPACK_B R15, R15 ;  /* 0x0000000fff0f723e */ /* 0x000fce00020006ff */
[----:B----4-:R-:W-:Y:S01]  /*6deb0*/  HMMA.16816.F32 R20, R12, R8, R20 ;  /* 0x000000080c14723c */ /* 0x010fe20000001814 */
[----:B---3--:R-:W-:Y:S04]  /*6dec0*/  STL.64 [R1+0x3e20], R26 ;  /* 0x003e201a01007387 */ /* 0x008fe80000100a00 */
[----:B--2---:R0:W-:Y:S04]  /*6ded0*/  STL.64 [R1+0x3e18], R24 ;  /* 0x003e181801007387 */ /* 0x0041e80000100a00 */
[----:B0-----:R-:W2:Y:S04]  /*6dee0*/  LDL.LU R24, [R1+0x520] ;  /* 0x0005200001187983 */ /* 0x001ea80000300800 */
[----:B------:R-:W2:Y:S04]  /*6def0*/  LDL.LU R25, [R1+0x524] ;  /* 0x0005240001197983 */ /* 0x000ea80000300800 */
[----:B------:R-:W3:Y:S04]  /*6df00*/  LDL.LU R26, [R1+0x528] ;  /* 0x00052800011a7983 */ /* 0x000ee80000300800 */
[----:B------:R-:W3:Y:S01]  /*6df10*/  LDL.LU R27, [R1+0x52c] ;  /* 0x00052c00011b7983 */ /* 0x000ee20000300800 */
[----:B-----5:R-:W-:-:S03]  /*6df20*/  IMAD R18, R18, 0x100, R7 ;  /* 0x0000010012127824 */ /* 0x020fc600078e0207 */
[----:B---3--:R-:W-:Y:S04]  /*6df30*/  STL.64 [R1+0x3e30], R26 ;  /* 0x003e301a01007387 */ /* 0x008fe80000100a00 */
[----:B--2---:R0:W-:Y:S04]  /*6df40*/  STL.64 [R1+0x3e28], R24 ;  /* 0x003e281801007387 */ /* 0x0041e80000100a00 */
[----:B0-----:R-:W2:Y:S04]  /*6df50*/  LDL.LU R24, [R1+0x530] ;  /* 0x0005300001187983 */ /* 0x001ea80000300800 */
[----:B------:R-:W2:Y:S04]  /*6df60*/  LDL.LU R25, [R1+0x534] ;  /* 0x0005340001197983 */ /* 0x000ea80000300800 */
[----:B------:R-:W2:Y:S04]  /*6df70*/  LDL.LU R26, [R1+0x538] ;  /* 0x00053800011a7983 */ /* 0x000ea80000300800 */
[----:B------:R-:W2:Y:S04]  /*6df80*/  LDL.LU R27, [R1+0x53c] ;  /* 0x00053c00011b7983 */ /* 0x000ea80000300800 */
[----:B------:R-:W-:Y:S04]  /*6df90*/  STL.64 [R1+0x80], R20 ;  /* 0x0000801401007387 */ /* 0x000fe80000100a00 */
[----:B------:R0:W-:Y:S04]  /*6dfa0*/  STL.64 [R1+0x88], R22 ;  /* 0x0000881601007387 */ /* 0x0001e80000100a00 */
[----:B0-----:R-:W3:Y:S04]  /*6dfb0*/  LDL.LU R23, [R1+0x3e40] ;  /* 0x003e400001177983 */ /* 0x001ee80000300800 */
[----:B------:R-:W4:Y:S04]  /*6dfc0*/  LDL.LU R20, [R1+0x348c] ;  /* 0x00348c0001147983 */ /* 0x000f280000300800 */
[----:B------:R-:W5:Y:S04]  /*6dfd0*/  LDL.LU R21, [R1+0x365c] ;  /* 0x00365c0001157983 */ /* 0x000f680000300800 */
[----:B------:R-:W5:Y:S04]  /*6dfe0*/  LDL.LU R22, [R1+0x34bc] ;  /* 0x0034bc0001167983 */ /* 0x000f680000300800 */
[----:B------:R-:W2:Y:S01]  /*6dff0*/  LDL.LU R7, [R1+0x3e3c] ;  /* 0x003e3c0001077983 */ /* 0x000ea20000300800 */
[----:B------:R-:W-:-:S03]  /*6e000*/  IMAD R19, R19, 0x100, R0 ;  /* 0x0000010013137824 */ /* 0x000fc600078e0200 */
        /* <DEDUP_REMOVED lines=32> */
[----:B------:R-:W-:Y:S01]  /*6e210*/  IMAD R12, R29, 0x100, R28 ;  /* 0x000001001d0c7824 */ /* 0x000fe200078e021c */
[----:B--2---:R-:W-:-:S15]  /*6e220*/  HMMA.16816.F32 R24, R16, R6, R24 ;  /* 0x000000061018723c */ /* 0x004fde0000001818 */
[----:B------:R-:W-:-:S08]  /*6e230*/  NOP ;  /* 0x0000000000007918 */ /* 0x000fd00000000000 */
[----:B------:R0:W-:Y:S01]  /*6e240*/  STL.64 [R1+0x50], R24 ;  /* 0x0000501801007387 */ /* 0x0001e20000100a00 */
[----:B------:R-:W-:Y:S02]  /*6e250*/  IMAD.MOV.U32 R29, RZ, RZ, R26 ;  /* 0x000000ffff1d7224 */ /* 0x000fe400078e001a */
[----:B------:R-:W-:Y:S02]  /*6e260*/  IMAD.MOV.U32 R28, RZ, RZ, R27 ;  /* 0x000000ffff1c7224 */ /* 0x000fe400078e001b */
[----:B------:R-:W2:Y:S04]  /*6e270*/  LDL.LU.64 R26, [R1+0x3df0] ;  /* 0x003df000011a7983 */ /* 0x000ea80000300a00 */
[----:B0-----:R-:W2:Y:S04]  /*6e280*/  LDL.LU.64 R24, [R1+0x3de8] ;  /* 0x003de80001187983 */ /* 0x001ea80000300a00 */
[----:B------:R0:W-:Y:S01]  /*6e290*/  STL [R1+0x3a3c], R29 ;  /* 0x003a3c1d01007387 */ /* 0x0001e20000100800 */
[----:B---3--:R-:W-:-:S02]  /*6e2a0*/  IMAD R13, R13, 0x100, R10 ;  /* 0x000001000d0d7824 */ /* 0x008fc400078e020a */
[----:B-----5:R-:W-:Y:S01]  /*6e2b0*/  IMAD R14, R14, 0x100, R11 ;  /* 0x000001000e0e7824 */ /* 0x020fe200078e020b */
[----:B0-----:R-:W3:Y:S04]  /*6e2c0*/  LDL.LU R29, [R1+0x3490] ;  /* 0x00349000011d7983 */ /* 0x001ee80000300800 */
[----:B------:R0:W-:Y:S04]  /*6e2d0*/  STL [R1+0x3a38], R28 ;  /* 0x003a381c01007387 */ /* 0x0001e80000100800 */
[----:B0-----:R-:W4:Y:S04]  /*6e2e0*/  LDL.LU R28, [R1+0x148c] ;  /* 0x00148c00011c7983 */ /* 0x001f280000300800 */
[----:B------:R-:W5:Y:S04]  /*6e2f0*/  LDL.LU R10, [R1+0x3de4] ;  /* 0x003de400010a7983 */ /* 0x000f680000300800 */
        /* <DEDUP_REMOVED lines=9> */
[----:B------:R-:W5:-:S15]  /*6e390*/  LDL.LU.64 R24, [R1+0x3dc0] ;  /* 0x003dc00001187983 */ /* 0x000f5e0000300a00 */
[----:B------:R-:W-:-:S02]  /*6e3a0*/  NOP ;  /* 0x0000000000007918 */ /* 0x000fc40000000000 */
[----:B------:R0:W-:Y:S04]  /*6e3b0*/  STL.64 [R1+0x40], R16 ;  /* 0x0000401001007387 */ /* 0x0001e80000100a00 */
[----:B------:R1:W-:Y:S04]  /*6e3c0*/  STL.64 [R1+0x48], R18 ;  /* 0x0000481201007387 */ /* 0x0003e80000100a00 */
[----:B0-----:R-:W3:Y:S04]  /*6e3d0*/  LDL.LU R16, [R1+0x180] ;  /* 0x0001800001107983 */ /* 0x001ee80000300800 */
[----:B------:R-:W3:Y:S04]  /*6e3e0*/  LDL.LU R17, [R1+0x184] ;  /* 0x0001840001117983 */ /* 0x000ee80000300800 */
[----:B-1----:R-:W3:Y:S04]  /*6e3f0*/  LDL.LU R18, [R1+0x188] ;  /* 0x0001880001127983 */ /* 0x002ee80000300800 */
[----:B------:R-:W3:Y:S01]  /*6e400*/  LDL.LU R19, [R1+0x18c] ;  /* 0x00018c0001137983 */ /* 0x000ee20000300800 */
[----:B----4-:R-:W-:Y:S01]  /*6e410*/  IMAD R15, R15, 0x100, R28 ;  /* 0x000001000f0f7824 */ /* 0x010fe200078e021c */
[----:B------:R-:W-:-:S02]  /*6e420*/  F2FP.F16.E4M3.UNPACK_B R12, R12 ;  /* 0x0000000cff0c723e */ /* 0x000fc400020006ff */
[----:B------:R-:W-:Y:S02]  /*6e430*/  F2FP.F16.E4M3.UNPACK_B R13, R13 ;  /* 0x0000000dff0d723e */ /* 0x000fe400020006ff */
[----:B------:R-:W-:Y:S02]  /*6e440*/  F2FP.F16.E4M3.UNPACK_B R14, R14 ;  /* 0x0000000eff0e723e */ /* 0x000fe400020006ff */
[----:B------:R-:W-:-:S07]  /*6e450*/  F2FP.F16.E4M3.UNPACK_B R15, R15 ;  /* 0x0000000fff0f723e */ /* 0x000fce00020006ff */
[----:B---3--:R-:W-:-:S15]  /*6e460*/  HMMA.16816.F32 R16, R12, R8, R16 ;  /* 0x000000080c10723c */ /* 0x008fde0000001810 */
[----:B------:R-:W-:-:S08]  /*6e470*/  NOP ;  /* 0x0000000000007918 */ /* 0x000fd00000000000 */
[----:B------:R0:W-:Y:S04]  /*6e480*/  STL.64 [R1+0x30], R16 ;  /* 0x0000301001007387 */ /* 0x0001e80000100a00 */
[----:B------:R-:W-:Y:S04]  /*6e490*/  STL.64 [R1+0x38], R18 ;  /* 0x0000381201007387 */ /* 0x000fe80000100a00 */
[----:B0-----:R-:W3:Y:S04]  /*6e4a0*/  LDL.LU R16, [R1+0x3674] ;  /* 0x0036740001107983 */ /* 0x001ee80000300800 */
[----:B------:R-:W4:Y:S01]  /*6e4b0*/  LDL.LU R17, [R1+0x367c] ;  /* 0x00367c0001117983 */ /* 0x000f220000300800 */
[----:B------:R-:W-:-:S02]  /*6e4c0*/  IMAD R21, R22, 0x100, R21 ;  /* 0x0000010016157824 */ /* 0x000fc400078e0215 */
[----:B--2---:R-:W-:Y:S02]  /*6e4d0*/  IMAD R22, R27, 0x100, R23 ;  /* 0x000001001b167824 */ /* 0x004fe400078e0217 */
[----:B-----5:R-:W-:Y:S01]  /*6e4e0*/  IMAD R23, R25, 0x100, R26 ;  /* 0x0000010019177824 */ /* 0x020fe200078e021a */
[----:B----4-:R0:W-:Y:S04]  /*6e4f0*/  STL [R1+0x3d7c], R17 ;  /* 0x003d7c1101007387 */ /* 0x0101e80000100800 */
[----:B0-----:R-:W3:Y:S04]  /*6e500*/  LDL.LU R17, [R1+0x3678] ;  /* 0x0036780001117983 */ /* 0x001ee80000300800 */
[----:B------:R-:W2:Y:S04]  /*6e510*/  LDL.LU R25, [R1+0x3690] ;  /* 0x0036900001197983 */ /* 0x000ea80000300800 */
[----:B------:R-:W4:Y:S04]  /*6e520*/  LDL.LU R18, [R1+0x368c] ;  /* 0x00368c0001127983 */ /* 0x000f280000300800 */
[----:B----4-:R0:W-:Y:S04]  /*6e530*/  STL [R1+0x3d78], R18 ;  /* 0x003d781201007387 */ /* 0x0101e80000100800 */
[----:B0-----:R-:W4:Y:S04]  /*6e540*/  LDL.LU R18, [R1+0x3680] ;  /* 0x0036800001127983 */ /* 0x001f280000300800 */
[----:B------:R-:W5:Y:S04]  /*6e550*/  LDL.LU R26, [R1+0x36a0] ;  /* 0x0036a000011a7983 */ /* 0x000f680000300800 */
        /* <DEDUP_REMOVED lines=25> */
[----:B------:R-:W5:Y:S01]  /*6e6f0*/  LDL.LU R27, [R1+0x3688] ;  /* 0x00368800011b7983 */ /* 0x000f620000300800 */
[----:B---3--:R-:W-:Y:S03]  /*6e700*/  HMMA.16816.F32 R16, R12, R6, R16 ;  /* 0x000000060c10723c */ /* 0x008fe60000001810 */
[----:B-----5:R0:W-:Y:S04]  /*6e710*/  STL.64 [R1+0x3d70], R26 ;  /* 0x003d701a01007387 */ /* 0x0201e80000100a00 */
[----:B--2---:R1:W-:Y:S01]  /*6e720*/  STL.64 [R1+0x3d68], R24 ;  /* 0x003d681801007387 */ /* 0x0043e20000100a00 */
[----:B0-----:R-:W-:-:S03]  /*6e730*/  IMAD.MOV.U32 R26, RZ, RZ, R10 ;  /* 0x000000ffff1a7224 */ /* 0x001fc600078e000a */
[----:B-1----:R-:W2:Y:S01]  /*6e740*/  LDL.LU R24, [R1+0x3b0] ;  /* 0x0003b00001187983 */ /* 0x002ea20000300800 */
[----:B------:R-:W-:-:S03]  /*6e750*/  IMAD.MOV.U32 R25, RZ, RZ, R11 ;  /* 0x000000ffff197224 */ /* 0x000fc600078e000b */
[----:B------:R-:W3:Y:S04]  /*6e760*/  LDL.LU R10, [R1+0x3684] ;  /* 0x00368400010a7983 */ /* 0x000ee80000300800 */
[----:B------:R-:W4:Y:S04]  /*6e770*/  LDL.LU R11, [R1+0x3694] ;  /* 0x00369400010b7983 */ /* 0x000f280000300800 */
[----:B------:R-:W-:Y:S04]  /*6e780*/  STL.64 [R1+0x190], R16 ;  /* 0x0001901001007387 */ /* 0x000fe80000100a00 */
[----:B------:R0:W-:Y:S04]  /*6e790*/  STL.64 [R1+0x198], R18 ;  /* 0x0001981201007387 */ /* 0x0001e80000100a00 */
[----:B0-----:R-:W5:Y:S04]  /*6e7a0*/  LDL.LU.64 R18, [R1+0x3db8] ;  /* 0x003db80001127983 */ /* 0x001f680000300a00 */
[----:B------:R-:W5:Y:S01]  /*6e7b0*/  LDL.LU.64 R16, [R1+0x3db0] ;  /* 0x003db00001107983 */ /* 0x000f620000300a00 */
[----:B------:R-:W-:Y:S01]  /*6e7c0*/  IMAD R20, R20, 0x100, R29 ;  /* 0x0000010014147824 */ /* 0x000fe200078e021d */
[----:B-----5:R-:W-:-:S15]  /*6e7d0*/  HMMA.16816.F32 R16, R12, R4, R16 ;  /* 0x000000040c10723c */ /* 0x020fde0000001810 */
[----:B------:R-:W-:-:S08]  /*6e7e0*/  NOP ;  /* 0x0000000000007918 */ /* 0x000fd00000000000 */
[----:B------:R-:W-:Y:S04]  /*6e7f0*/  STL [R1+0x180], R16 ;  /* 0x0001801001007387 */ /* 0x000fe80000100800 */
[----:B------:R0:W-:Y:S01]  /*6e800*/  STL [R1+0x18c], R19 ;  /* 0x00018c1301007387 */ /* 0x0001e20000100800 */
[----:B------:R-:W-:Y:S02]  /*6e810*/  IMAD.MOV.U32 R28, RZ, RZ, R18 ;  /* 0x000000ffff1c7224 */ /* 0x000fe400078e0012 */
[----:B------:R-:W-:Y:S01]  /*6e820*/  IMAD.MOV.U32 R29, RZ, RZ, R17 ;  /* 0x000000ffff1d7224 */ /* 0x000fe200078e0011 */
[----:B0-----:R-:W5:Y:S04]  /*6e830*/  LDL.LU.64 R18, [R1+0x3da8] ;  /* 0x003da80001127983 */ /* 0x001f680000300a00 */
[----:B------:R-:W5:Y:S01]  /*6e840*/  LDL.LU.64 R16, [R1+0x3da0] ;  /* 0x003da00001107983 */ /* 0x000f620000300a00 */
[----:B------:R-:W-:-:S03]  /*6e850*/  IMAD.MOV.U32 R27, RZ, RZ, R0 ;  /* 0x000000ffff1b7224 */ /* 0x000fc600078e0000 */
[----:B------:R-:W4:Y:S04]  /*6e860*/  LDL.LU R0, [R1+0x36ac] ;  /* 0x0036ac0001007983 */ /* 0x000f280000300800 */
[----:B------:R-:W-:Y:S04]  /*6e870*/  STL [R1+0x3a44], R28 ;  /* 0x003a441c01007387 */ /* 0x000fe80000100800 */
[----:B------:R-:W-:Y:S01]  /*6e880*/  STL [R1+0x3a40], R29 ;  /* 0x003a401d01007387 */ /* 0x000fe20000100800 */
[----:B-----5:R-:W-:Y:S03]  /*6e890*/  HMMA.16816.F32 R12, R12, R2, R16 ;  /* 0x000000020c0c723c */ /* 0x020fe60000001810 */
[----:B------:R-:W5:Y:S04]  /*6e8a0*/  LDL.LU.64 R18, [R1+0x3d98] ;  /* 0x003d980001127983 */ /* 0x000f680000300a00 */
[----:B------:R-:W5:Y:S01]  /*6e8b0*/  LDL.LU.64 R16, [R1+0x3d90] ;  /* 0x003d900001107983 */ /* 0x000f620000300a00 */
[----:B------:R-:W-:-:S02]  /*6e8c0*/  F2FP.F16.E4M3.UNPACK_B R20, R20 ;  /* 0x00000014ff14723e */ /* 0x000fc400020006ff */
[----:B------:R-:W-:Y:S02]  /*6e8d0*/  F2FP.F16.E4M3.UNPACK_B R21, R21 ;  /* 0x00000015ff15723e */ /* 0x000fe400020006ff */
[----:B------:R-:W-:Y:S02]  /*6e8e0*/  F2FP.F16.E4M3.UNPACK_B R22, R22 ;  /* 0x00000016ff16723e */ /* 0x000fe400020006ff */
[----:B------:R-:W-:-:S09]  /*6e8f0*/  F2FP.F16.E4M3.UNPACK_B R23, R23 ;  /* 0x00000017ff17723e */ /* 0x000fd200020006ff */
[----:B------:R-:W-:Y:S04]  /*6e900*/  STL.64 [R1+0x20], R12 ;  /* 0x0000200c01007387 */ /* 0x000fe80000100a00 */
[----:B------:R0:W-:Y:S04]  /*6e910*/  STL.64 [R1+0x28], R14 ;  /* 0x0000280e01007387 */ /* 0x0001e80000100a00 */
[----:B0-----:R-:W4:Y:S04]  /*6e920*/  LDL.LU R14, [R1+0x36a4] ;  /* 0x0036a400010e7983 */ /* 0x001f280000300800 */
[----:B------:R-:W4:Y:S04]  /*6e930*/  LDL.LU R12, [R1+0x65c] ;  /* 0x00065c00010c7983 */ /* 0x000f280000300800 */
[----:B------:R-:W4:Y:S04]  /*6e940*/  LDL.LU R13, [R1+0x668] ;  /* 0x00066800010d7983 */ /* 0x000f280000300800 */
[----:B------:R-:W4:Y:S01]  /*6e950*/  LDL.LU R15, [R1+0x66c] ;  /* 0x00066c00010f7983 */ /* 0x000f220000300800 */
[----:B-----5:R-:W-:-:S15]  /*6e960*/  HMMA.16816.F32 R16, R20, R8, R16 ;  /* 0x000000081410723c */ /* 0x020fde0000001810 */
[----:B------:R-:W-:-:S08]  /*6e970*/  NOP ;  /* 0x0000000000007918 */ /* 0x000fd00000000000 */
[----:B------:R0:W-:Y:S01]  /*6e980*/  STL.64 [R1+0x10], R16 ;  /* 0x0000101001007387 */ /* 0x0001e20000100a00 */
[----:B------:R-:W-:Y:S02]  /*6e990*/  IMAD.MOV.U32 R28, RZ, RZ, R18 ;  /* 0x000000ffff1c7224 */ /* 0x000fe400078e0012 */
[----:B------:R-:W-:Y:S02]  /*6e9a0*/  IMAD.MOV.U32 R29, RZ, RZ, R19 ;  /* 0x000000ffff1d7224 */ /* 0x000fe400078e0013 */
[----:B------:R-:W5:Y:S04]  /*6e9b0*/  LDL.LU.64 R18, [R1+0x3d88] ;  /* 0x003d880001127983 */ /* 0x000f680000300a00 */
[----:B0-----:R-:W2:Y:S04]  /*6e9c0*/  LDL.LU.64 R16, [R1+0x3d80] ;  /* 0x003d800001107983 */ /* 0x001ea80000300a00 */
[----:B------:R-:W4:Y:S04]  /*6e9d0*/  LDL.LU R8, [R1+0x648] ;  /* 0x0006480001087983 */ /* 0x000f280000300800 */
[----:B------:R-:W4:Y:S04]  /*6e9e0*/  LDL.LU R9, [R1+0x64c] ;  /* 0x00064c0001097983 */ /* 0x000f280000300800 */
[----:B------:R0:W-:Y:S04]  /*6e9f0*/  STL [R1+0x3b30], R29 ;  /* 0x003b301d01007387 */ /* 0x0001e80000100800 */
[----:B0-----:R-:W4:Y:S04]  /*6ea00*/  LDL.LU R29, [R1+0x658] ;  /* 0x00065800011d7983 */ /* 0x001f280000300800 */
[----:B------:R0:W-:Y:S04]  /*6ea10*/  STL [R1+0x3ab8], R28 ;  /* 0x003ab81c01007387 */ /* 0x0001e80000100800 */
[----:B0-----:R-:W4:Y:S01]  /*6ea20*/  LDL.LU R28, [R1+0x36b0] ;  /* 0x0036b000011c7983 */ /* 0x001f220000300800 */
[----:B--2---:R-:W-:-:S03]  /*6ea30*/  IMAD R16, R16, 0x100, R17 ;  /* 0x0000010010107824 */ /* 0x004fc600078e0211 */
[----:B------:R-:W5:Y:S01]  /*6ea40*/  LDL.LU R17, [R1+0x3d7c] ;  /* 0x003d7c0001117983 */ /* 0x000f620000300800 */
[----:B------:R-:W-:Y:S01]  /*6ea50*/  HMMA.16816.F32 R24, R20, R6, R24 ;  /* 0x000000061418723c */ /* 0x000fe20000001818 */
[----:B-----5:R-:W-:Y:S02]  /*6ea60*/  IMAD R17, R17, 0x100, R18 ;  /* 0x0000010011117824 */ /* 0x020fe400078e0212 */
[----:B------:R-:W2:-:S15]  /*6ea70*/  LDL.LU R18, [R1+0x3d78] ;  /* 0x003d780001127983 */ /* 0x000e9e0000300800 */
[----:B------:R-:W-:-:S05]  /*6ea80*/  NOP ;  /* 0x0000000000007918 */ /* 0x000fca0000000000 */
[----:B------:R-:W-:Y:S04]  /*6ea90*/  STL.64 [R1], R24 ;  /* 0x0000001801007387 */ /* 0x000fe80000100a00 */
[----:B------:R0:W-:Y:S04]  /*6eaa0*/  STL.64 [R1+0x8], R26 ;  /* 0x0000081a01007387 */ /* 0x0001e80000100a00 */
[----:B0-----:R-:W5:Y:S04]  /*6eab0*/  LDL.LU.64 R26, [R1+0x3d70] ;  /* 0x003d7000011a7983 */ /* 0x001f680000300a00 */
[----:B------:R-:W2:Y:S04]  /*6eac0*/  LDL.LU.64 R24, [R1+0x3d68] ;  /* 0x003d680001187983 */ /* 0x000ea80000300a00 */
[----:B------:R-:W4:Y:S04]  /*6ead0*/  LDL.LU R6, [R1+0x3698] ;  /* 0x0036980001067983 */ /* 0x000f280000300800 */
[----:B------:R-:W4:Y:S01]  /*6eae0*/  LDL.LU R7, [R1+0x36a8] ;  /* 0x0036a80001077983 */ /* 0x000f220000300800 */
[----:B-----5:R-:W-:-:S02]  /*6eaf0*/  IMAD R19, R19, 0x100, R26 ;  /* 0x0000010013137824 */ /* 0x020fc400078e021a */
[----:B--2---:R-:W-:Y:S02]  /*6eb00*/  IMAD R18, R18, 0x100, R25 ;  /* 0x0000010012127824 */ /* 0x004fe400078e0219 */
[----:B---3--:R-:W-:Y:S01]  /*6eb10*/  IMAD R10, R10, 0x100, R27 ;  /* 0x000001000a0a7824 */ /* 0x008fe200078e021b */
[----:B------:R-:W2:Y:S04]  /*6eb20*/  LDL.LU R25, [R1+0x3d60] ;  /* 0x003d600001197983 */ /* 0x000ea80000300800 */
[----:B------:R-:W2:Y:S04]  /*6eb30*/  LDL.LU R26, [R1+0x3d5c] ;  /* 0x003d5c00011a7983 */ /* 0x000ea80000300800 */
[----:B------:R-:W2:Y:S01]  /*6eb40*/  LDL.LU R27, [R1+0x3d58] ;  /* 0x003d5800011b7983 */ /* 0x000ea20000300800 */
[----:B----4-:R-:W-:-:S02]  /*6eb50*/  IMAD R11, R11, 0x100, R6 ;  /* 0x000001000b0b7824 */ /* 0x010fc400078e0206 */
[----:B------:R-:W-:Y:S01]  /*6eb60*/  IMAD R14, R14, 0x100, R7 ;  /* 0x000001000e0e7824 */ /* 0x000fe200078e0207 */
[C---:B--2---:R-:W-:Y:S01]  /*6eb70*/  HMMA.16816.F32 R24, R20.reuse, R4, R24 ;  /* 0x000000041418723c */ /* 0x044fe20000001818 */
[----:B------:R-:W2:Y:S04]  /*6eb80*/  LDL.LU R4, [R1+0x380] ;  /* 0x0003800001047983 */ /* 0x000ea80000300800 */
[----:B------:R-:W2:Y:S04]  /*6eb90*/  LDL.LU R5, [R1+0x384] ;  /* 0x0003840001057983 */ /* 0x000ea80000300800 */
[----:B------:R-:W2:Y:S04]  /*6eba0*/  LDL.LU R6, [R1+0x388] ;  /* 0x0003880001067983 */ /* 0x000ea80000300800 */
[----:B------:R-:W2:Y:S10]  /*6ebb0*/  LDL.LU R7, [R1+0x38c] ;  /* 0x00038c0001077983 */ /* 0x000eb40000300800 */
[----:B------:R-:W-:Y:S04]  /*6ebc0*/  STL.64 [R1+0x39b0], R26 ;  /* 0x0039b01a01007387 */ /* 0x000fe80000100a00 */
[----:B------:R-:W-:Y:S01]  /*6ebd0*/  STL.64 [R1+0x39a8], R24 ;  /* 0x0039a81801007387 */ /* 0x000fe20000100a00 */
[----:B--2---:R-:W-:Y:S07]  /*6ebe0*/  HMMA.16816.F32 R20, R20, R2, R4 ;  /* 0x000000021414723c */ /* 0x004fee0000001804 */
[----:B------:R-:W-:-:S02]  /*6ebf0*/  F2FP.F16.E4M3.UNPACK_B R6, R29.H1 ;  /* 0x0000001dff06723e */ /* 0x000fc400030006ff */
[----:B------:R-:W-:Y:S02]  /*6ec00*/  F2FP.F16.E4M3.UNPACK_B R7, R12.H1 ;  /* 0x0000000cff07723e */ /* 0x000fe400030006ff */
[----:B------:R-:W-:Y:S02]  /*6ec10*/  F2FP.F16.E4M3.UNPACK_B R4, R13.H1 ;  /* 0x0000000dff04723e */ /* 0x000fe400030006ff */
[----:B------:R-:W-:-:S10]  /*6ec20*/  F2FP.F16.E4M3.UNPACK_B R5, R15.H1 ;  /* 0x0000000fff05723e */ /* 0x000fd400030006ff */
[----:B------:R0:W-:Y:S04]  /*6ec30*/  STL.64 [R1+0x39c0], R22 ;  /* 0x0039c01601007387 */ /* 0x0001e80000100a00 */
[----:B------:R1:W-:Y:S04]  /*6ec40*/  STL.64 [R1+0x39b8], R20 ;  /* 0x0039b81401007387 */ /* 0x0003e80000100a00 */
[----:B------:R-:W-:Y:S04]  /*6ec50*/  STL.64 [R1+0x3d50], R6 ;  /* 0x003d500601007387 */ /* 0x000fe80000100a00 */
[----:B------:R-:W-:Y:S04]  /*6ec60*/  STL.64 [R1+0x3d48], R4 ;  /* 0x003d480401007387 */ /* 0x000fe80000100a00 */
[----:B0-----:R-:W2:Y:S04]  /*6ec70*/  LDL.LU R22, [R1+0x36e8] ;  /* 0x0036e80001167983 */ /* 0x001ea80000300800 */
[----:B------:R-:W2:Y:S04]  /*6ec80*/  LDL.LU R23, [R1+0x36e4] ;  /* 0x0036e40001177983 */ /* 0x000ea80000300800 */
[----:B--2---:R0:W-:Y:S04]  /*6ec90*/  STL.64 [R1+0x3cc8], R22 ;  /* 0x003cc81601007387 */ /* 0x0041e80000100a00 */
[----:B-1----:R-:W2:Y:S04]  /*6eca0*/  LDL.LU R20, [R1+0x330] ;  /* 0x0003300001147983 */ /* 0x002ea80000300800 */
[----:B------:R-:W2:Y:S04]  /*6ecb0*/  LDL.LU R21, [R1+0x334] ;  /* 0x0003340001157983 */ /* 0x000ea80000300800 */
[----:B0-----:R-:W3:Y:S04]  /*6ecc0*/  LDL.LU R22, [R1+0x338] ;  /* 0x0003380001167983 */ /* 0x001ee80000300800 */
        /* <DEDUP_REMOVED lines=39> */
[----:B------:R-:W-:-:S02]  /*6ef40*/  F2FP.F16.E4M3.UNPACK_B R8, R8.H1 ;  /* 0x00000008ff08723e */ /* 0x000fc400030006ff */
[----:B------:R-:W-:Y:S02]  /*6ef50*/  F2FP.F16.E4M3.UNPACK_B R9, R9.H1 ;  /* 0x00000009ff09723e */ /* 0x000fe400030006ff */
        /* <DEDUP_REMOVED lines=26> */
[----:B0-----:R-:W2:Y:S04]  /*6f100*/  LDL.LU.64 R6, [R1+0x3d50] ;  /* 0x003d500001067983 */ /* 0x001ea80000300a00 */
[----:B------:R-:W3:Y:S01]  /*6f110*/  LDL.LU.64 R4, [R1+0x3d48] ;  /* 0x003d480001047983 */ /* 0x000ee20000300a00 */
[----:B-----5:R-:W-:-:S02]  /*6f120*/  F2FP.F16.E4M3.UNPACK_B R2, R13.H1 ;  /* 0x0000000dff02723e */ /* 0x020fc400030006ff */
[----:B------:R-:W-:Y:S02]  /*6f130*/  F2FP.F16.E4M3.UNPACK_B R12, R10 ;  /* 0x0000000aff0c723e */ /* 0x000fe400020006ff */
[----:B------:R-:W-:Y:S01]  /*6f140*/  F2FP.F16.E4M3.UNPACK_B R13, R11 ;  /* 0x0000000bff0d723e */ /* 0x000fe200020006ff */
[----:B------:R-:W5:Y:S04]  /*6f150*/  LDL.LU R10, [R1+0x36c4] ;  /* 0x0036c400010a7983 */ /* 0x000f680000300800 */
[----:B------:R-:W4:Y:S01]  /*6f160*/  LDL.LU R11, [R1+0x36cc] ;  /* 0x0036cc00010b7983 */ /* 0x000f220000300800 */
[----:B--2---:R-:W-:-:S15]  /*6f170*/  HMMA.16816.F32 R20, R16, R6, R20 ;  /* 0x000000061014723c */ /* 0x004fde0000001814 */
[----:B------:R-:W-:-:S08]  /*6f180*/  NOP ;  /* 0x0000000000007918 */ /* 0x000fd00000000000 */
[----:B------:R-:W-:Y:S04]  /*6f190*/  STL.64 [R1+0x750], R20 ;  /* 0x0007501401007387 */ /* 0x000fe80000100a00 */
[----:B------:R0:W-:Y:S04]  /*6f1a0*/  STL.64 [R1+0x758], R22 ;  /* 0x0007581601007387 */ /* 0x0001e80000100a00 */
[----:B0-----:R-:W3:Y:S04]  /*6f1b0*/  LDL.LU.64 R22, [R1+0x3d40] ;  /* 0x003d400001167983 */ /* 0x001ee80000300a00 */
[----:B------:R-:W3:Y:S01]  /*6f1c0*/  LDL.LU.64 R20, [R1+0x3d38] ;  /* 0x003d380001147983 */ /* 0x000ee20000300a00 */
[----:B------:R-:W-:-:S02]  /*6f1d0*/  F2FP.F16.E4M3.UNPACK_B R3, R15.H1 ;  /* 0x0000000fff03723e */ /* 0x000fc400030006ff */
[----:B------:R-:W-:Y:S02]  /*6f1e0*/  F2FP.F16.E4M3.UNPACK_B R15, R0 ;  /* 0x00000000ff0f723e */ /* 0x000fe400020006ff */
[----:B------:R-:W2:Y:S01]  /*6f1f0*/  LDL.LU R0, [R1+0x36bc] ;  /* 0x0036bc0001007983 */ /* 0x000ea20000300800 */
[----:B---3--:R-:W-:-:S15]  /*6f200*/  HMMA.16816.F32 R20, R16, R4, R20 ;  /* 0x000000041014723c */ /* 0x008fde0000001814 */
[----:B------:R-:W-:-:S08]  /*6f210*/  NOP ;  /* 0x0000000000007918 */ /* 0x000fd00000000000 */
[----:B------:R-:W-:Y:S04]  /*6f220*/  STL.64 [R1+0x740], R20 ;  /* 0x0007401401007387 */ /* 0x000fe80000100a00 */
[----:B------:R0:W-:Y:S04]  /*6f230*/  STL.64 [R1+0x748], R22 ;  /* 0x0007481601007387 */ /* 0x0001e80000100a00 */
[----:B0-----:R-:W3:Y:S04]  /*6f240*/  LDL.LU.64 R22, [R1+0x3d30] ;  /* 0x003d300001167983 */ /* 0x001ee80000300a00 */
[----:B------:R-:W3:Y:S01]  /*6f250*/  LDL.LU.64 R20, [R1+0x3d28] ;  /* 0x003d280001147983 */ /* 0x000ee20000300a00 */
[----:B------:R-:W-:Y:S01]  /*6f260*/  F2FP.F16.E4M3.UNPACK_B R14, R14 ;  /* 0x0000000eff0e723e */ /* 0x000fe200020006ff */
        /* <DEDUP_REMOVED lines=9> */
[----:B------:R-:W4:Y:S01]  /*6f300*/  LDL.LU R19, [R1+0x36d0] ;  /* 0x0036d00001137983 */ /* 0x000f220000300800 */
[----:B---3--:R-:W-:-:S15]  /*6f310*/  HMMA.16816.F32 R20, R12, R8, R20 ;  /* 0x000000080c14723c */ /* 0x008fde0000001814 */
[----:B------:R-:W-:-:S08]  /*6f320*/  NOP ;  /* 0x0000000000007918 */ /* 0x000fd00000000000 */
[----:B------:R-:W-:Y:S04]  /*6f330*/  STL.64 [R1+0x890], R20 ;  /* 0x0008901401007387 */ /* 0x000fe80000100a00 */
[----:B------:R0:W-:Y:S04]  /*6f340*/  STL.64 [R1+0x898], R22 ;  /* 0x0008981601007387 */ /* 0x0001e80000100a00 */
[----:B0-----:R-:W3:Y:S04]  /*6f350*/  LDL.LU.64 R22, [R1+0x3d10] ;  /* 0x003d100001167983 */ /* 0x001ee80000300a00 */
[----:B------:R-:W5:Y:S02]  /*6f360*/  LDL.LU.64 R20, [R1+0x3d08] ;  /* 0x003d080001147983 */ /* 0x000f640000300a00 */
[----:B-----5:R-:W-:-:S02]  /*6f370*/  IMAD R16, R16, 0x100, R20 ;  /* 0x0000010010107824 */ /* 0x020fc400078e0214 */
[----:B------:R-:W3:Y:S02]  /*6f380*/  LDL.LU R20, [R1+0x3d00] ;  /* 0x003d000001147983 */ /* 0x000ee40000300800 */
[----:B---3--:R-:W-:-:S15]  /*6f390*/  HMMA.16816.F32 R20, R12, R6, R20 ;  /* 0x000000060c14723c */ /* 0x008fde0000001814 */
[----:B------:R-:W-:-:S08]  /*6f3a0*/  NOP ;  /* 0x0000000000007918 */ /* 0x000fd00000000000 */
[----:B------:R-:W-:Y:S04]  /*6f3b0*/  STL.64 [R1+0x880], R20 ;  /* 0x0008801401007387 */ /* 0x000fe80000100a00 */
[----:B------:R0:W-:Y:S04]  /*6f3c0*/  STL.64 [R1+0x888], R22 ;  /* 0x0008881601007387 */ /* 0x0001e80000100a00 */
[----:B0-----:R-:W3:Y:S04]  /*6f3d0*/  LDL.LU.64 R22, [R1+0x3cf8] ;  /* 0x003cf80001167983 */ /* 0x001ee80000300a00 */
[----:B------:R-:W3:Y:S01]  /*6f3e0*/  LDL.LU.64 R20, [R1+0x3cf0] ;  /* 0x003cf00001147983 */ /* 0x000ee20000300a00 */
[----:B--2---:R-:W-:-:S05]  /*6f3f0*/  IMAD R0, R0, 0x100, R17 ;  /* 0x0000010000007824 */ /* 0x004fca00078e0211 */
        /* <DEDUP_REMOVED lines=8> */
[----:B----4-:R-:W-:-:S02]  /*6f480*/  IMAD R10, R10, 0x100, R18 ;  /* 0x000001000a0a7824 */ /* 0x010fc400078e0212 */
[----:B------:R-:W-:-:S03]  /*6f490*/  IMAD R11, R11, 0x100, R19 ;  /* 0x000001000b0b7824 */ /* 0x000fc600078e0213 */
[----:B------:R-:W-:Y:S02]  /*6f4a0*/  F2FP.F16.E4M3.UNPACK_B R18, R10 ;  /* 0x0000000aff12723e */ /* 0x000fe400020006ff */
[----:B------:R-:W-:Y:S01]  /*6f4b0*/  F2FP.F16.E4M3.UNPACK_B R19, R11 ;  /* 0x0000000bff13723e */ /* 0x000fe200020006ff */
[----:B------:R-:W2:Y:S04]  /*6f4c0*/  LDL.LU R10, [R1+0x36e0] ;  /* 0x0036e000010a7983 */ /* 0x000ea80000300800 */
[----:B------:R-:W4:Y:S01]  /*6f4d0*/  LDL.LU R11, [R1+0x36d4] ;  /* 0x0036d400010b7983 */ /* 0x000f220000300800 */
[----:B---3--:R-:W-:Y:S03]  /*6f4e0*/  HMMA.16816.F32 R12, R12, R2, R20 ;  /* 0x000000020c0c723c */ /* 0x008fe60000001814 */
[----:B------:R-:W3:Y:S04]  /*6f4f0*/  LDL.LU.64 R22, [R1+0x3cd8] ;  /* 0x003cd80001167983 */ /* 0x000ee80000300a00 */
[----:B------:R-:W3:Y:S01]  /*6f500*/  LDL.LU.64 R20, [R1+0x3cd0] ;  /* 0x003cd00001147983 */ /* 0x000ee20000300a00 */
[----:B------:R-:W-:-:S15]  /*6f510*/  F2FP.F16.E4M3.UNPACK_B R16, R16 ;  /* 0x00000010ff10723e */ /* 0x000fde00020006ff */
[----:B------:R-:W-:Y:S04]  /*6f520*/  STL.64 [R1+0x5e0], R12 ;  /* 0x0005e00c01007387 */ /* 0x000fe80000100a00 */
[----:B------:R0:W-:Y:S04]  /*6f530*/  STL.64 [R1+0x5e8], R14 ;  /* 0x0005e80e01007387 */ /* 0x0001e80000100a00 */
[----:B0-----:R-:W4:Y:S01]  /*6f540*/  LDL.LU R15, [R1+0x36d8] ;  /* 0x0036d800010f7983 */ /* 0x001f220000300800 */
[----:B---3--:R-:W-:-:S15]  /*6f550*/  HMMA.16816.F32 R20, R16, R8, R20 ;  /* 0x000000081014723c */ /* 0x008fde0000001814 */
[----:B------:R-:W-:-:S08]  /*6f560*/  NOP ;  /* 0x0000000000007918 */ /* 0x000fd00000000000 */
[----:B------:R-:W-:Y:S04]  /*6f570*/  STL.64 [R1+0x870], R20 ;  /* 0x0008701401007387 */ /* 0x000fe80000100a00 */
[----:B------:R0:W-:Y:S04]  /*6f580*/  STL.64 [R1+0x878], R22 ;  /* 0x0008781601007387 */ /* 0x0001e80000100a00 */
[----:B0-----:R-:W3:Y:S01]  /*6f590*/  LDL.LU.64 R22, [R1+0x3cc8] ;  /* 0x003cc80001167983 */ /* 0x001ee20000300a00 */
[----:B------:R-:W-:Y:S06]  /*6f5a0*/  HMMA.16816.F32 R24, R16, R6, R24 ;  /* 0x000000061018723c */ /* 0x000fec0000001818 */
[----:B------:R-:W-:Y:S04]  /*6f5b0*/  STL [R1+0x3c90], R7 ;  /* 0x003c900701007387 */ /* 0x000fe80000100800 */
[----:B------:R-:W5:Y:S01]  /*6f5c0*/  LDL.LU R20, [R1+0x290] ;  /* 0x0002900001147983 */ /* 0x000f620000300800 */
[----:B--2---:R-:W-:-:S12]  /*6f5d0*/  IMAD R13, R0, 0x100, R10 ;  /* 0x00000100000d7824 */ /* 0x004fd800078e020a */
[----:B------:R-:W-:Y:S04]  /*6f5e0*/  STL.64 [R1+0x6d0], R24 ;  /* 0x0006d01801007387 */ /* 0x000fe80000100a00 */
[----:B------:R-:W-:Y:S04]  /*6f5f0*/  STL.64 [R1+0x6d8], R26 ;  /* 0x0006d81a01007387 */ /* 0x000fe80000100a00 */
[----:B------:R-:W5:Y:S01]  /*6f600*/  LDL.LU R21, [R1+0x294] ;  /* 0x0002940001157983 */ /* 0x000f620000300800 */
[----:B---3--:R-:W-:-:S03]  /*6f610*/  IMAD R0, R23, 0x100, R22 ;  /* 0x0000010017007824 */ /* 0x008fc600078e0216 */
[----:B------:R-:W2:Y:S04]  /*6f620*/  LDL.LU R22, [R1+0x298] ;  /* 0x0002980001167983 */ /* 0x000ea80000300800 */
[----:B------:R-:W2:Y:S04]  /*6f630*/  LDL.LU R23, [R1+0x29c] ;  /* 0x00029c0001177983 */ /* 0x000ea80000300800 */
[----:B--2---:R-:W-:Y:S04]  /*6f640*/  STL.64 [R1+0x3c20], R22 ;  /* 0x003c201601007387 */ /* 0x004fe80000100a00 */
[----:B-----5:R0:W-:Y:S04]  /*6f650*/  STL.64 [R1+0x3c18], R20 ;  /* 0x003c181401007387 */ /* 0x0201e80000100a00 */
        /* <DEDUP_REMOVED lines=19> */
[----:B------:R-:W4:Y:S04]  /*6f790*/  LDL.LU R0, [R1+0x3704] ;  /* 0x0037040001007983 */ /* 0x000f280000300800 */
[----:B------:R-:W5:Y:S04]  /*6f7a0*/  LDL.LU R11, [R1+0x3714] ;  /* 0x00371400010b7983 */ /* 0x000f680000300800 */
        /* <DEDUP_REMOVED lines=45> */
[----:B------:R-:W-:-:S03]  /*6fa80*/  IMAD R10, R29, 0x100, R28 ;  /* 0x000001001d0a7824 */ /* 0x000fc600078e021c */
[----:B------:R-:W3:Y:S04]  /*6fa90*/  LDL.LU R28, [R1+0x3740] ;  /* 0x00374000011c7983 */ /* 0x000ee80000300800 */
[----:B------:R-:W3:Y:S04]  /*6faa0*/  LDL.LU R29, [R1+0x373c] ;  /* 0x00373c00011d7983 */ /* 0x000ee80000300800 */
[----:B------:R-:W3:Y:S04]  /*6fab0*/  LDL.LU R24, [R1+0x270] ;  /* 0x0002700001187983 */ /* 0x000ee80000300800 */
[----:B------:R-:W3:Y:S04]  /*6fac0*/  LDL.LU R25, [R1+0x274] ;  /* 0x0002740001197983 */ /* 0x000ee80000300800 */
[----:B------:R-:W3:Y:S04]  /*6fad0*/  LDL.LU R26, [R1+0x278] ;  /* 0x00027800011a7983 */ /* 0x000ee80000300800 */
[----:B------:R-:W3:Y:S01]  /*6fae0*/  LDL.LU R27, [R1+0x27c] ;  /* 0x00027c00011b7983 */ /* 0x000ee20000300800 */
[----:B------:R-:W-:-:S03]  /*6faf0*/  F2FP.F16.E4M3.UNPACK_B R15, R10 ;  /* 0x0000000aff0f723e */ /* 0x000fc600020006ff */
[----:B------:R-:W5:Y:S01]  /*6fb00*/  LDL.LU R10, [R1+0x370c] ;  /* 0x00370c00010a7983 */ /* 0x000f620000300800 */
[----:B--2---:R-:W-:-:S15]  /*6fb10*/  HMMA.16816.F32 R20, R16, R4, R20 ;  /* 0x000000041014723c */ /* 0x004fde0000001814 */
[----:B------:R-:W-:-:S08]  /*6fb20*/  NOP ;  /* 0x0000000000007918 */ /* 0x000fd00000000000 */
[----:B------:R-:W-:Y:S04]  /*6fb30*/  STL.64 [R1+0x650], R20 ;  /* 0x0006501401007387 */ /* 0x000fe80000100a00 */
[----:B------:R0:W-:Y:S04]  /*6fb40*/  STL.64 [R1+0x658], R22 ;  /* 0x0006581601007387 */ /* 0x0001e80000100a00 */
[----:B0-----:R-:W2:Y:S04]  /*6fb50*/  LDL.LU.64 R22, [R1+0x3cc0] ;  /* 0x003cc00001167983 */ /* 0x001ea80000300a00 */
[----:B------:R-:W2:Y:S01]  /*6fb60*/  LDL.LU.64 R20, [R1+0x3cb8] ;  /* 0x003cb80001147983 */ /* 0x000ea20000300a00 */
[----:B------:R-:W-:Y:S01]  /*6fb70*/  F2FP.F16.E4M3.UNPACK_B R13, R13 ;  /* 0x0000000dff0d723e */ /* 0x000fe200020006ff */
        /* <DEDUP_REMOVED lines=9> */
[----:B------:R-:W5:Y:S01]  /*6fc10*/  LDL.LU R19, [R1+0x3718] ;  /* 0x0037180001137983 */ /* 0x000f620000300800 */
[----:B--2---:R-:W-:-:S15]  /*6fc20*/  HMMA.16816.F32 R20, R12, R8, R20 ;  /* 0x000000080c14723c */ /* 0x004fde0000001814 */
[----:B------:R-:W-:-:S08]  /*6fc30*/  NOP ;  /* 0x0000000000007918 */ /* 0x000fd00000000000 */
[----:B------:R-:W-:Y:S04]  /*6fc40*/  STL.64 [R1+0x860], R20 ;  /* 0x0008601401007387 */ /* 0x000fe80000100a00 */
[----:B------:R0:W-:Y:S01]  /*6fc50*/  STL.64 [R1+0x868], R22 ;  /* 0x0008681601007387 */ /* 0x0001e20000100a00 */
[----:B----4-:R-:W-:-:S03]  /*6fc60*/  IMAD R16, R16, 0x100, R7 ;  /* 0x0000010010107824 */ /* 0x010fc600078e0207 */
        /* <DEDUP_REMOVED lines=9> */
[----:B---3--:R-:W-:-:S05]  /*6fd00*/  IMAD R0, R0, 0x100, R17 ;  /* 0x0000010000007824 */ /* 0x008fca00078e0211 */
[----:B------:R-:W-:Y:S02]  /*6fd10*/  F2FP.F16.E4M3.UNPACK_B R17, R0 ;  /* 0x00000000ff11723e */ /* 0x000fe400020006ff */
[----:B------:R-:W3:Y:S01]  /*6fd20*/  LDL.LU R0, [R1+0x372c] ;  /* 0x00372c0001007983 */ /* 0x000ee20000300800 */
[----:B--2---:R-:W-:-:S15]  /*6fd30*/  HMMA.16816.F32 R20, R12, R4, R20 ;  /* 0x000000040c14723c */ /* 0x004fde0000001814 */
[----:B------:R-:W-:-:S08]  /*6fd40*/  NOP ;  /* 0x0000000000007918 */ /* 0x000fd00000000000 */
[----:B------:R-:W-:Y:S04]  /*6fd50*/  STL.64 [R1+0x720], R20 ;  /* 0x0007201401007387 */ /* 0x000fe80000100a00 */
[----:B------:R0:W-:Y:S04]  /*6fd60*/  STL.64 [R1+0x728], R22 ;  /* 0x0007281601007387 */ /* 0x0001e80000100a00 */
[----:B0-----:R-:W2:Y:S04]  /*6fd70*/  LDL.LU.64 R22, [R1+0x3c78] ;  /* 0x003c780001167983 */ /* 0x001ea80000300a00 */
[----:B------:R-:W2:Y:S01]  /*6fd80*/  LDL.LU.64 R20, [R1+0x3c70] ;  /* 0x003c700001147983 */ /* 0x000ea20000300a00 */
[----:B-----5:R-:W-:-:S02]  /*6fd90*/  IMAD R10, R10, 0x100, R18 ;  /* 0x000001000a0a7824 */ /* 0x020fc400078e0212 */
[----:B------:R-:W-:-:S03]  /*6fda0*/  IMAD R11, R11, 0x100, R19 ;  /* 0x000001000b0b7824 */ /* 0x000fc600078e0213 */
[----:B------:R-:W-:Y:S02]  /*6fdb0*/  F2FP.F16.E4M3.UNPACK_B R18, R10 ;  /* 0x0000000aff12723e */ /* 0x000fe400020006ff */
[----:B------:R-:W-:Y:S01]  /*6fdc0*/  F2FP.F16.E4M3.UNPACK_B R19, R11 ;  /* 0x0000000bff13723e */ /* 0x000fe200020006ff */
[----:B------:R-:W4:Y:S04]  /*6fdd0*/  LDL.LU R10, [R1+0x3734] ;  /* 0x00373400010a7983 */ /* 0x000f280000300800 */
[----:B------:R-:W5:Y:S01]  /*6fde0*/  LDL.LU R11, [R1+0x371c] ;  /* 0x00371c00010b7983 */ /* 0x000f620000300800 */
[----:B--2---:R-:W-:Y:S03]  /*6fdf0*/  HMMA.16816.F32 R12, R12, R2, R20 ;  /* 0x000000020c0c723c */ /* 0x004fe60000001814 */
[----:B------:R-:W2:Y:S04]  /*6fe00*/  LDL.LU.64 R22, [R1+0x3c68] ;  /* 0x003c680001167983 */ /* 0x000ea80000300a00 */
[----:B------:R-:W5:-:S15]  /*6fe10*/  LDL.LU.64 R20, [R1+0x3c60] ;  /* 0x003c600001147983 */ /* 0x000f5e0000300a00 */
[----:B------:R-:W-:-:S01]  /*6fe20*/  NOP ;  /* 0x0000000000007918 */ /* 0x000fc20000000000 */
[----:B------:R0:W-:Y:S04]  /*6fe30*/  STL.64 [R1+0x5c0], R12 ;  /* 0x0005c00c01007387 */ /* 0x0001e80000100a00 */
[----:B------:R1:W-:Y:S04]  /*6fe40*/  STL.64 [R1+0x5c8], R14 ;  /* 0x0005c80e01007387 */ /* 0x0003e80000100a00 */
[----:B0-----:R-:W3:Y:S04]  /*6fe50*/  LDL.LU R12, [R1+0x3728] ;  /* 0x00372800010c7983 */ /* 0x001ee80000300800 */
[----:B------:R-:W3:Y:S04]  /*6fe60*/  LDL.LU R13, [R1+0x3724] ;  /* 0x00372400010d7983 */ /* 0x000ee80000300800 */
[----:B-1----:R-:W4:Y:S04]  /*6fe70*/  LDL.LU R14, [R1+0x3730] ;  /* 0x00373000010e7983 */ /* 0x002f280000300800 */
[----:B------:R-:W4:Y:S01]  /*6fe80*/  LDL.LU R15, [R1+0x3738] ;  /* 0x00373800010f7983 */ /* 0x000f220000300800 */
[----:B-----5:R-:W-:-:S03]  /*6fe90*/  IMAD R11, R11, 0x100, R20 ;  /* 0x000001000b0b7824 */ /* 0x020fc600078e0214 */
[----:B------:R-:W2:Y:S01]  /*6fea0*/  LDL.LU R20, [R1+0x3c58] ;  /* 0x003c580001147983 */ /* 0x000ea20000300800 */
        /* <DEDUP_REMOVED lines=19> */
[----:B---3--:R-:W-:-:S02]  /*6ffe0*/  IMAD R13, R13, 0x100, R12 ;  /* 0x000001000d0d7824 */ /* 0x008fc400078e020c */
[----:B----4-:R-:W-:Y:S02]  /*6fff0*/  IMAD R0, R0, 0x100, R14 ;  /* 0x0000010000007824 */ /* 0x010fe400078e020e */
[----:B------:R-:W-:Y:S01]  /*70000*/  IMAD R10, R10, 0x100, R15 ;  /* 0x000001000a0a7824 */ /* 0x000fe200078e020f */
[----:B------:R-:W-:Y:S01]  /*70010*/  F2FP.F16.E4M3.UNPACK_B R12, R11 ;  /* 0x0000000bff0c723e */ /* 0x000fe200020006ff */
[----:B--2---:R-:W-:Y:S01]  /*70020*/  HMMA.16816.F32 R16, R16, R2, R20 ;  /* 0x000000021010723c */ /* 0x004fe20000001814 */
[----:B------:R-:W2:Y:S04]  /*70030*/  LDL.LU.64 R22, [R1+0x3c20] ;  /* 0x003c200001167983 */ /* 0x000ea80000300a00 */
[----:B------:R-:W2:Y:S01]  /*70040*/  LDL.LU.64 R20, [R1+0x3c18] ;  /* 0x003c180001147983 */ /* 0x000ea20000300a00 */
[----:B------:R-:W-:-:S02]  /*70050*/  F2FP.F16.E4M3.UNPACK_B R13, R13 ;  /* 0x0000000dff0d723e */ /* 0x000fc400020006ff */
[----:B------:R-:W-:Y:S02]  /*70060*/  F2FP.F16.E4M3.UNPACK_B R14, R0 ;  /* 0x00000000ff0e723e */ /* 0x000fe400020006ff */
[----:B------:R-:W-:-:S07]  /*70070*/  F2FP.F16.E4M3.UNPACK_B R15, R10 ;  /* 0x0000000aff0f723e */ /* 0x000fce00020006ff */
[C---:B------:R-:W-:Y:S01]  /*70080*/  HMMA.16816.F32 R24, R12.reuse, R6, R24 ;  /* 0x000000060c18723c */ /* 0x040fe20000001818 */
[----:B------:R-:W-:Y:S05]  /*70090*/  STL [R1+0x3bf0], R9 ;  /* 0x003bf00901007387 */ /* 0x000fea0000100800 */
[----:B------:R-:W-:Y:S04]  /*700a0*/  STL.64 [R1+0x5b0], R16 ;  /* 0x0005b01001007387 */ /* 0x000fe80000100a00 */
[----:B------:R-:W-:Y:S01]  /*700b0*/  STL.64 [R1+0x5b8], R18 ;  /* 0x0005b81201007387 */ /* 0x000fe20000100a00 */
[----:B--2---:R-:W-:-:S15]  /*700c0*/  HMMA.16816.F32 R20, R12, R8, R20 ;  /* 0x000000080c14723c */ /* 0x004fde0000001814 */
[----:B------:R-:W-:-:S08]  /*700d0*/  NOP ;  /* 0x0000000000007918 */ /* 0x000fd00000000000 */
[----:B------:R0:W-:Y:S04]  /*700e0*/  STL.64 [R1+0x830], R20 ;  /* 0x0008301401007387 */ /* 0x0001e80000100a00 */
[----:B------:R1:W-:Y:S04]  /*700f0*/  STL.64 [R1+0x838], R22 ;  /* 0x0008381601007387 */ /* 0x0003e80000100a00 */
[----:B0-----:R-:W2:Y:S04]  /*70100*/  LDL.LU R20, [R1+0x3788] ;  /* 0x0037880001147983 */ /* 0x001ea80000300800 */
[----:B------:R-:W2:Y:S04]  /*70110*/  LDL.LU R21, [R1+0x3784] ;  /* 0x0037840001157983 */ /* 0x000ea80000300800 */
[----:B------:R-:W-:Y:S04]  /*70120*/  STL.64 [R1+0x820], R24 ;  /* 0x0008201801007387 */ /* 0x000fe80000100a00 */
[----:B------:R-:W-:Y:S04]  /*70130*/  STL.64 [R1+0x828], R26 ;  /* 0x0008281a01007387 */ /* 0x000fe80000100a00 */
        /* <DEDUP_REMOVED lines=52> */
[----:B----4-:R-:W-:Y:S01]  /*70480*/  IMAD R0, R0, 0x100, R17 ;  /* 0x0000010000007824 */ /* 0x010fe200078e0211 */
[----:B------:R-:W3:Y:S04]  /*70490*/  LDL.LU R28, [R1+0x3798] ;  /* 0x00379800011c7983 */ /* 0x000ee80000300800 */
[----:B------:R-:W3:Y:S04]  /*704a0*/  LDL.LU R29, [R1+0x3794] ;  /* 0x00379400011d7983 */ /* 0x000ee80000300800 */
[----:B------:R-:W4:Y:S04]  /*704b0*/  LDL.LU R24, [R1+0x230] ;  /* 0x0002300001187983 */ /* 0x000f280000300800 */
[----:B------:R-:W4:Y:S04]  /*704c0*/  LDL.LU R25, [R1+0x234] ;  /* 0x0002340001197983 */ /* 0x000f280000300800 */
[----:B------:R-:W4:Y:S04]  /*704d0*/  LDL.LU R26, [R1+0x238] ;  /* 0x00023800011a7983 */ /* 0x000f280000300800 */
[----:B------:R-:W4:Y:S01]  /*704e0*/  LDL.LU R27, [R1+0x23c] ;  /* 0x00023c00011b7983 */ /* 0x000f220000300800 */
[----:B------:R-:W-:-:S03]  /*704f0*/  F2FP.F16.E4M3.UNPACK_B R17, R0 ;  /* 0x00000000ff11723e */ /* 0x000fc600020006ff */
[----:B------:R-:W3:Y:S01]  /*70500*/  LDL.LU R0, [R1+0x376c] ;  /* 0x00376c0001007983 */ /* 0x000ee20000300800 */
[----:B-----5:R-:W-:Y:S02]  /*70510*/  IMAD R10, R10, 0x100, R18 ;  /* 0x000001000a0a7824 */ /* 0x020fe400078e0212 */
[----:B------:R-:W-:-:S03]  /*70520*/  IMAD R11, R11, 0x100, R19 ;  /* 0x000001000b0b7824 */ /* 0x000fc600078e0213 */
[----:B------:R-:W-:Y:S02]  /*70530*/  F2FP.F16.E4M3.UNPACK_B R18, R10 ;  /* 0x0000000aff12723e */ /* 0x000fe400020006ff */
[----:B------:R-:W-:Y:S01]  /*70540*/  F2FP.F16.E4M3.UNPACK_B R19, R11 ;  /* 0x0000000bff13723e */ /* 0x000fe200020006ff */
[----:B--2---:R-:W-:-:S15]  /*70550*/  HMMA.16816.F32 R20, R12, R4, R20 ;  /* 0x000000040c14723c */ /* 0x004fde0000001814 */
[----:B------:R-:W-:-:S08]  /*70560*/  NOP ;  /* 0x0000000000007918 */ /* 0x000fd00000000000 */
[----:B------:R-:W-:Y:S04]  /*70570*/  STL.64 [R1+0x710], R20 ;  /* 0x0007101401007387 */ /* 0x000fe80000100a00 */
[----:B------:R0:W-:Y:S04]  /*70580*/  STL.64 [R1+0x718], R22 ;  /* 0x0007181601007387 */ /* 0x0001e80000100a00 */
[----:B0-----:R-:W2:Y:S04]  /*70590*/  LDL.LU.64 R22, [R1+0x3c10] ;  /* 0x003c100001167983 */ /* 0x001ea80000300a00 */
[----:B------:R-:W2:Y:S04]  /*705a0*/  LDL.LU.64 R20, [R1+0x3c08] ;  /* 0x003c080001147983 */ /* 0x000ea80000300a00 */
[----:B------:R-:W5:Y:S04]  /*705b0*/  LDL.LU R10, [R1+0x3774] ;  /* 0x00377400010a7983 */ /* 0x000f680000300800 */
[----:B------:R-:W4:Y:S01]  /*705c0*/  LDL.LU R11, [R1+0x375c] ;  /* 0x00375c00010b7983 */ /* 0x000f220000300800 */
[----:B--2---:R-:W-:Y:S03]  /*705d0*/  HMMA.16816.F32 R12, R12, R2, R20 ;  /* 0x000000020c0c723c */ /* 0x004fe60000001814 */
[----:B------:R-:W2:Y:S04]  /*705e0*/  LDL.LU.64 R22, [R1+0x3c00] ;  /* 0x003c000001167983 */ /* 0x000ea80000300a00 */
[----:B------:R-:W2:Y:S01]  /*705f0*/  LDL.LU.64 R20, [R1+0x3bf8] ;  /* 0x003bf80001147983 */ /* 0x000ea20000300a00 */
[----:B----4-:R-:W-:-:S15]  /*70600*/  IMAD R11, R11, 0x100, R9 ;  /* 0x000001000b0b7824 */ /* 0x010fde00078e0209 */
[----:B------:R0:W-:Y:S04]  /*70610*/  STL.64 [R1+0x5a0], R12 ;  /* 0x0005a00c01007387 */ /* 0x0001e80000100a00 */
[----:B------:R1:W-:Y:S04]  /*70620*/  STL.64 [R1+0x5a8], R14 ;  /* 0x0005a80e01007387 */ /* 0x0003e80000100a00 */
[----:B0-----:R-:W4:Y:S04]  /*70630*/  LDL.LU R12, [R1+0x3768] ;  /* 0x00376800010c7983 */ /* 0x001f280000300800 */
[----:B------:R-:W4:Y:S04]  /*70640*/  LDL.LU R13, [R1+0x3764] ;  /* 0x00376400010d7983 */ /* 0x000f280000300800 */
[----:B-1----:R-:W3:Y:S04]  /*70650*/  LDL.LU R14, [R1+0x3770] ;  /* 0x00377000010e7983 */ /* 0x002ee80000300800 */
[----:B------:R-:W5:Y:S04]  /*70660*/  LDL.LU R15, [R1+0x3778] ;  /* 0x00377800010f7983 */ /* 0x000f680000300800 */
[----:B------:R-:W2:Y:S01]  /*70670*/  LDL.LU R9, [R1+0x3bf0] ;  /* 0x003bf00001097983 */ /* 0x000ea20000300800 */
        /* <DEDUP_REMOVED lines=9> */
[----:B------:R-:W-:Y:S02]  /*70710*/  F2FP.F16.E4M3.UNPACK_B R12, R11 ;  /* 0x0000000bff0c723e */ /* 0x000fe400020006ff */
[----:B------:R-:W3:Y:S01]  /*70720*/  LDL.LU R11, [R1+0x377c] ;  /* 0x00377c00010b7983 */ /* 0x000ee20000300800 */
[----:B------:R-:W-:-:S03]  /*70730*/  F2FP.F16.E4M3.UNPACK_B R14, R0 ;  /* 0x00000000ff0e723e */ /* 0x000fc600020006ff */
        /* <DEDUP_REMOVED lines=23> */
[----:B-----5:R-:W-:Y:S01]  /*708b0*/  IMAD R10, R10, 0x100, R15 ;  /* 0x000001000a0a7824 */ /* 0x020fe200078e020f */
[----:B------:R-:W-:-:S04]  /*708c0*/  F2FP.F16.E4M3.UNPACK_B R13, R13 ;  /* 0x0000000dff0d723e */ /* 0x000fc800020006ff */
[----:B------:R-:W-:Y:S01]  /*708d0*/  F2FP.F16.E4M3.UNPACK_B R15, R10 ;  /* 0x0000000aff0f723e */ /* 0x000fe200020006ff */
[----:B------:R-:W-:Y:S06]  /*708e0*/  STL [R1+0x3b88], R9 ;  /* 0x003b880901007387 */ /* 0x000fec0000100800 */
[C---:B--2---:R-:W-:Y:S06]  /*708f0*/  HMMA.16816.F32 R20, R12.reuse, R6, R20 ;  /* 0x000000060c14723c */ /* 0x044fec0000001814 */
[----:B----4-:R-:W-:-:S15]  /*70900*/  HMMA.16816.F32 R16, R12, R8, R16 ;  /* 0x000000080c10723c */ /* 0x010fde0000001810 */
[----:B------:R-:W-:-:S08]  /*70910*/  NOP ;  /* 0x0000000000007918 */ /* 0x000fd00000000000 */
[----:B------:R-:W-:Y:S04]  /*70920*/  STL.64 [R1+0x800], R16 ;  /* 0x0008001001007387 */ /* 0x000fe80000100a00 */
[----:B------:R-:W-:Y:S04]  /*70930*/  STL.64 [R1+0x808], R18 ;  /* 0x0008081201007387 */ /* 0x000fe80000100a00 */
[----:B------:R-:W-:Y:S04]  /*70940*/  STL.64 [R1+0x7f0], R20 ;  /* 0x0007f01401007387 */ /* 0x000fe80000100a00 */
[----:B------:R0:W-:Y:S04]  /*70950*/  STL.64 [R1+0x7f8], R22 ;  /* 0x0007f81601007387 */ /* 0x0001e80000100a00 */
[----:B0-----:R-:W2:Y:S04]  /*70960*/  LDL.LU.64 R22, [R1+0x3ba8] ;  /* 0x003ba80001167983 */ /* 0x001ea80000300a00 */
[----:B------:R-:W4:Y:S01]  /*70970*/  LDL.LU.64 R20, [R1+0x3ba0] ;  /* 0x003ba00001147983 */ /* 0x000f220000300a00 */
[----:B---3--:R-:W-:-:S03]  /*70980*/  IMAD R16, R11, 0x100, R0 ;  /* 0x000001000b107824 */ /* 0x008fc600078e0200 */
[----:B------:R-:W-:Y:S04]  /*70990*/  STL.64 [R1+0x3b80], R6 ;  /* 0x003b800601007387 */ /* 0x000fe80000100a00 */
[----:B------:R-:W-:Y:S01]  /*709a0*/  STL.64 [R1+0x3b78], R4 ;  /* 0x003b780401007387 */ /* 0x000fe20000100a00 */
[----:B--2---:R-:W-:Y:S02]  /*709b0*/  IMAD R10, R23, 0x100, R22 ;  /* 0x00000100170a7824 */ /* 0x004fe400078e0216 */
[----:B----4-:R-:W-:Y:S02]  /*709c0*/  IMAD R0, R21, 0x100, R20 ;  /* 0x0000010015007824 */ /* 0x010fe400078e0214 */
[----:B------:R-:W-:-:S15]  /*709d0*/  HMMA.16816.F32 R20, R12, R4, R24 ;  /* 0x000000040c14723c */ /* 0x000fde0000001818 */
[----:B------:R-:W-:-:S08]  /*709e0*/  NOP ;  /* 0x0000000000007918 */ /* 0x000fd00000000000 */
[----:B------:R0:W-:Y:S04]  /*709f0*/  STL.64 [R1+0x700], R20 ;  /* 0x0007001401007387 */ /* 0x0001e80000100a00 */
[----:B------:R1:W-:Y:S04]  /*70a00*/  STL.64 [R1+0x708], R22 ;  /* 0x0007081601007387 */ /* 0x0003e80000100a00 */
        /* <DEDUP_REMOVED lines=33> */
[----:B------:R-:W4:Y:S01]  /*70c20*/  LDL.LU R7, [R1+0x12c] ;  /* 0x00012c0001077983 */ /* 0x000f220000300800 */
[----:B------:R-:W-:-:S03]  /*70c30*/  F2FP.F16.E4M3.UNPACK_B R17, R0 ;  /* 0x00000000ff11723e */ /* 0x000fc600020006ff */
        /* <DEDUP_REMOVED lines=22> */
[----:B----4-:R-:W-:Y:S01]  /*70da0*/  HMMA.16816.F32 R12, R12, R2, R4 ;  /* 0x000000020c0c723c */ /* 0x010fe20000001804 */
        /* <DEDUP_REMOVED lines=11> */
[----:B------:R-:W3:Y:S04]  /*70e60*/  LDL.LU R10, [R1+0x37b4] ;  /* 0x0037b400010a7983 */ /* 0x000ee80000300800 */
[----:B------:R-:W5:Y:S04]  /*70e70*/  LDL.LU R11, [R1+0x379c] ;  /* 0x00379c00010b7983 */ /* 0x000f680000300800 */
[----:B------:R-:W2:Y:S04]  /*70e80*/  LDL.LU.64 R6, [R1+0x3b98] ;  /* 0x003b980001067983 */ /* 0x000ea80000300a00 */
[----:B------:R-:W2:Y:S04]  /*70e90*/  LDL.LU.64 R4, [R1+0x3b90] ;  /* 0x003b900001047983 */ /* 0x000ea80000300a00 */
[----:B------:R0:W-:Y:S04]  /*70ea0*/  STL.64 [R1+0x580], R12 ;  /* 0x0005800c01007387 */ /* 0x0001e80000100a00 */
[----:B------:R1:W-:Y:S04]  /*70eb0*/  STL.64 [R1+0x588], R14 ;  /* 0x0005880e01007387 */ /* 0x0003e80000100a00 */
[----:B0-----:R-:W4:Y:S04]  /*70ec0*/  LDL.LU R12, [R1+0x37a8] ;  /* 0x0037a800010c7983 */ /* 0x001f280000300800 */
[----:B------:R-:W4:Y:S04]  /*70ed0*/  LDL.LU R13, [R1+0x37a4] ;  /* 0x0037a400010d7983 */ /* 0x000f280000300800 */
[----:B-1----:R-:W3:Y:S04]  /*70ee0*/  LDL.LU R14, [R1+0x37b0] ;  /* 0x0037b000010e7983 */ /* 0x002ee80000300800 */
        /* <DEDUP_REMOVED lines=8> */
[----:B0-----:R-:W2:Y:S01]  /*70f70*/  LDL.LU.64 R6, [R1+0x3b80] ;  /* 0x003b800001067983 */ /* 0x001ea20000300a00 */
[----:B---3--:R-:W-:Y:S02]  /*70f80*/  IMAD R0, R0, 0x100, R14 ;  /* 0x0000010000007824 */ /* 0x008fe400078e020e */
[----:B----4-:R-:W-:Y:S01]  /*70f90*/  IMAD R13, R13, 0x100, R12 ;  /* 0x000001000d0d7824 */ /* 0x010fe200078e020c */
[----:B------:R-:W3:Y:S01]  /*70fa0*/  LDL.LU.64 R4, [R1+0x3b78] ;  /* 0x003b780001047983 */ /* 0x000ee20000300a00 */
[----:B------:R-:W-:-:S03]  /*70fb0*/  F2FP.F16.E4M3.UNPACK_B R12, R11 ;  /* 0x0000000bff0c723e */ /* 0x000fc600020006ff */
[----:B------:R-:W4:Y:S01]  /*70fc0*/  LDL.LU R11, [R1+0x37d4] ;  /* 0x0037d400010b7983 */ /* 0x000f220000300800 */
[----:B------:R-:W-:-:S03]  /*70fd0*/  F2FP.F16.E4M3.UNPACK_B R14, R0 ;  /* 0x00000000ff0e723e */ /* 0x000fc600020006ff */
[----:B------:R-:W5:Y:S01]  /*70fe0*/  LDL.LU R0, [R1+0x37c4] ;  /* 0x0037c40001007983 */ /* 0x000f620000300800 */
[----:B--2---:R-:W-:-:S15]  /*70ff0*/  HMMA.16816.F32 R20, R16, R6, R20 ;  /* 0x000000061014723c */ /* 0x004fde0000001814 */
[----:B------:R-:W-:-:S08]  /*71000*/  NOP ;  /* 0x0000000000007918 */ /* 0x000fd00000000000 */
[----:B------:R-:W-:Y:S04]  /*71010*/  STL.64 [R1+0x6a0], R20 ;  /* 0x0006a01401007387 */ /* 0x000fe80000100a00 */
[----:B------:R0:W-:Y:S04]  /*71020*/  STL.64 [R1+0x6a8], R22 ;  /* 0x0006a81601007387 */ /* 0x0001e80000100a00 */
[----:B0-----:R-:W3:Y:S04]  /*71030*/  LDL.LU.64 R22, [R1+0x3b70] ;  /* 0x003b700001167983 */ /* 0x001ee80000300a00 */
[----:B------:R-:W3:Y:S01]  /*71040*/  LDL.LU.64 R20, [R1+0x3b68] ;  /* 0x003b680001147983 */ /* 0x000ee20000300a00 */
[----:B------:R-:W-:-:S05]  /*71050*/  IMAD R10, R10, 0x100, R15 ;  /* 0x000001000a0a7824 */ /* 0x000fca00078e020f */
        /* <DEDUP_REMOVED lines=18> */
[----:B------:R-:W2:Y:S01]  /*71180*/  LDL.LU R19, [R1+0x37d8] ;  /* 0x0037d80001137983 */ /* 0x000ea20000300800 */
        /* <DEDUP_REMOVED lines=14> */
[----:B-----5:R-:W-:-:S05]  /*71270*/  IMAD R0, R0, 0x100, R17 ;  /* 0x0000010000007824 */ /* 0x020fca00078e0211 */
[----:B------:R-:W-:Y:S02]  /*71280*/  F2FP.F16.E4M3.UNPACK_B R17, R0 ;  /* 0x00000000ff11723e */ /* 0x000fe400020006ff */
[----:B------:R-:W5:Y:S01]  /*71290*/  LDL.LU R0, [R1+0x37e8] ;  /* 0x0037e80001007983 */ /* 0x000f620000300800 */
[----:B---3--:R-:W-:-:S15]  /*712a0*/  HMMA.16816.F32 R20, R12, R4, R20 ;  /* 0x000000040c14723c */ /* 0x008fde0000001814 */
[----:B------:R-:W-:-:S08]  /*712b0*/  NOP ;  /* 0x0000000000007918 */ /* 0x000fd00000000000 */
[----:B------:R-:W-:Y:S04]  /*712c0*/  STL.64 [R1+0x6f0], R20 ;  /* 0x0006f01401007387 */ /* 0x000fe80000100a00 */
[----:B------:R0:W-:Y:S04]  /*712d0*/  STL.64 [R1+0x6f8], R22 ;  /* 0x0006f81601007387 */ /* 0x0001e80000100a00 */
[----:B0-----:R-:W3:Y:S04]  /*712e0*/  LDL.LU.64 R22, [R1+0x3b18] ;  /* 0x003b180001167983 */ /* 0x001ee80000300a00 */
[----:B------:R-:W3:Y:S01]  /*712f0*/  LDL.LU.64 R20, [R1+0x3b10] ;  /* 0x003b100001147983 */ /* 0x000ee20000300a00 */
[----:B--2---:R-:W-:-:S02]  /*71300*/  IMAD R10, R10, 0x100, R18 ;  /* 0x000001000a0a7824 */ /* 0x004fc400078e0212 */
[----:B------:R-:W-:-:S03]  /*71310*/  IMAD R11, R11, 0x100, R19 ;  /* 0x000001000b0b7824 */ /* 0x000fc600078e0213 */
[----:B------:R-:W-:Y:S02]  /*71320*/  F2FP.F16.E4M3.UNPACK_B R18, R10 ;  /* 0x0000000aff12723e */ /* 0x000fe400020006ff */
[----:B------:R-:W-:Y:S01]  /*71330*/  F2FP.F16.E4M3.UNPACK_B R19, R11 ;  /* 0x0000000bff13723e */ /* 0x000fe200020006ff */
[----:B------:R-:W2:Y:S04]  /*71340*/  LDL.LU R10, [R1+0x37dc] ;  /* 0x0037dc00010a7983 */ /* 0x000ea80000300800 */
[----:B------:R-:W2:Y:S01]  /*71350*/  LDL.LU R11, [R1+0x37e0] ;  /* 0x0037e000010b7983 */ /* 0x000ea20000300800 */
[----:B---3--:R-:W-:Y:S03]  /*71360*/  HMMA.16816.F32 R12, R12, R2, R20 ;  /* 0x000000020c0c723c */ /* 0x008fe60000001814 */
[----:B------:R-:W3:Y:S04]  /*71370*/  LDL.LU.64 R22, [R1+0x3b08] ;  /* 0x003b080001167983 */ /* 0x000ee80000300a00 */
[----:B------:R-:W3:Y:S01]  /*71380*/  LDL.LU.64 R20, [R1+0x3b00] ;  /* 0x003b000001147983 */ /* 0x000ee20000300a00 */
[----:B------:R-:W-:-:S15]  /*71390*/  F2FP.F16.E4M3.UNPACK_B R16, R16 ;  /* 0x00000010ff10723e */ /* 0x000fde00020006ff */
[----:B------:R-:W-:Y:S04]  /*713a0*/  STL.64 [R1+0x560], R12 ;  /* 0x0005600c01007387 */ /* 0x000fe80000100a00 */
[----:B------:R-:W-:Y:S01]  /*713b0*/  STL.64 [R1+0x568], R14 ;  /* 0x0005680e01007387 */ /* 0x000fe20000100a00 */
[----:B---3--:R-:W-:-:S15]  /*713c0*/  HMMA.16816.F32 R20, R16, R8, R20 ;  /* 0x000000081014723c */ /* 0x008fde0000001814 */
[----:B------:R-:W-:-:S08]  /*713d0*/  NOP ;  /* 0x0000000000007918 */ /* 0x000fd00000000000 */
[----:B------:R0:W-:Y:S04]  /*713e0*/  STL.64 [R1+0x7b0], R20 ;  /* 0x0007b01401007387 */ /* 0x0001e80000100a00 */
[----:B------:R1:W-:Y:S04]  /*713f0*/  STL.64 [R1+0x7b8], R22 ;  /* 0x0007b81601007387 */ /* 0x0003e80000100a00 */
[----:B0-----:R-:W3:Y:S04]  /*71400*/  LDL.LU R20, [R1+0x60] ;  /* 0x0000600001147983 */ /* 0x001ee80000300800 */
[----:B------:R-:W3:Y:S04]  /*71410*/  LDL.LU R21, [R1+0x64] ;  /* 0x0000640001157983 */ /* 0x000ee80000300800 */
[----:B-1----:R-:W4:Y:S04]  /*71420*/  LDL.LU R22, [R1+0x68] ;  /* 0x0000680001167983 */ /* 0x002f280000300800 */
        /* <DEDUP_REMOVED lines=13> */
[----:B-----5:R-:W-:-:S02]  /*71500*/  IMAD R13, R24, 0x100, R0 ;  /* 0x00000100180d7824 */ /* 0x020fc400078e0200 */
[----:B------:R-:W-:Y:S01]  /*71510*/  IMAD R0, R26, 0x100, R25 ;  /* 0x000001001a007824 */ /* 0x000fe200078e0219 */
        /* <DEDUP_REMOVED lines=14> */
[----:B--2---:R-:W-:-:S02]  /*71600*/  IMAD R11, R10, 0x100, R11 ;  /* 0x000001000a0b7824 */ /* 0x004fc400078e020b */
[----:B------:R-:W-:Y:S02]  /*71610*/  IMAD R10, R28, 0x100, R27 ;  /* 0x000001001c0a7824 */ /* 0x000fe400078e021b */
        /* <DEDUP_REMOVED lines=43> */
[----:B------:R-:W4:Y:S04]  /*718d0*/  LDL.LU R26, [R1+0x3840] ;  /* 0x00384000011a7983 */ /* 0x000f280000300800 */
[----:B------:R-:W4:Y:S01]  /*718e0*/  LDL.LU R27, [R1+0x383c] ;  /* 0x00383c00011b7983 */ /* 0x000f220000300800 */
[----:B------:R-:W-:-:S02]  /*718f0*/  F2FP.F16.E4M3.UNPACK_B R12, R11 ;  /* 0x0000000bff0c723e */ /* 0x000fc400020006ff */
[----:B------:R-:W-:Y:S01]  /*71900*/  F2FP.F16.E4M3.UNPACK_B R14, R0 ;  /* 0x00000000ff0e723e */ /* 0x000fe200020006ff */
[----:B------:R-:W5:Y:S04]  /*71910*/  LDL.LU R11, [R1+0x3818] ;  /* 0x00381800010b7983 */ /* 0x000f680000300800 */
[----:B------:R-:W4:Y:S01]  /*71920*/  LDL.LU R0, [R1+0x3804] ;  /* 0x0038040001007983 */ /* 0x000f220000300800 */
[----:B---3--:R-:W-:-:S15]  /*71930*/  HMMA.16816.F32 R20, R16, R6, R20 ;  /* 0x000000061014723c */ /* 0x008fde0000001814 */
[----:B------:R-:W-:-:S08]  /*71940*/  NOP ;  /* 0x0000000000007918 */ /* 0x000fd00000000000 */
[----:B------:R-:W-:Y:S04]  /*71950*/  STL.64 [R1+0x690], R20 ;  /* 0x0006901401007387 */ /* 0x000fe80000100a00 */
[----:B------:R0:W-:Y:S04]  /*71960*/  STL.64 [R1+0x698], R22 ;  /* 0x0006981601007387 */ /* 0x0001e80000100a00 */
[----:B0-----:R-:W3:Y:S04]  /*71970*/  LDL.LU.64 R22, [R1+0x3af8] ;  /* 0x003af80001167983 */ /* 0x001ee80000300a00 */
[----:B------:R-:W3:Y:S01]  /*71980*/  LDL.LU.64 R20, [R1+0x3af0] ;  /* 0x003af00001147983 */ /* 0x000ee20000300a00 */
[----:B------:R-:W-:-:S03]  /*71990*/  F2FP.F16.E4M3.UNPACK_B R15, R10 ;  /* 0x0000000aff0f723e */ /* 0x000fc600020006ff */
[----:B------:R-:W5:Y:S01]  /*719a0*/  LDL.LU R10, [R1+0x3810] ;  /* 0x00381000010a7983 */ /* 0x000f620000300800 */
        /* <DEDUP_REMOVED lines=25> */
[----:B---3--:R-:W-:-:S15]  /*71b40*/  HMMA.16816.F32 R20, R12, R6, R20 ;  /* 0x000000060c14723c */ /* 0x008fde0000001814 */
[----:B------:R-:W-:-:S08]  /*71b50*/  NOP ;  /* 0x0000000000007918 */ /* 0x000fd00000000000 */
[----:B------:R-:W-:Y:S04]  /*71b60*/  STL.64 [R1+0x790], R20 ;  /* 0x0007901401007387 */ /* 0x000fe80000100a00 */
[----:B------:R0:W-:Y:S04]  /*71b70*/  STL.64 [R1+0x798], R22 ;  /* 0x0007981601007387 */ /* 0x0001e80000100a00 */
[----:B0-----:R-:W3:Y:S04]  /*71b80*/  LDL.LU.64 R22, [R1+0x3ab0] ;  /* 0x003ab00001167983 */ /* 0x001ee80000300a00 */
[----:B------:R-:W3:Y:S01]  /*71b90*/  LDL.LU.64 R20, [R1+0x3aa8] ;  /* 0x003aa80001147983 */ /* 0x000ee20000300a00 */
[----:B----4-:R-:W-:-:S05]  /*71ba0*/  IMAD R0, R0, 0x100, R17 ;  /* 0x0000010000007824 */ /* 0x010fca00078e0211 */
[----:B------:R-:W-:Y:S02]  /*71bb0*/  F2FP.F16.E4M3.UNPACK_B R17, R0 ;  /* 0x00000000ff11723e */ /* 0x000fe400020006ff */
[----:B------:R-:W4:Y:S01]  /*71bc0*/  LDL.LU R0, [R1+0x3830] ;  /* 0x0038300001007983 */ /* 0x000f220000300800 */
[----:B---3--:R-:W-:-:S15]  /*71bd0*/  HMMA.16816.F32 R20, R12, R4, R20 ;  /* 0x000000040c14723c */ /* 0x008fde0000001814 */
[----:B------:R-:W-:-:S08]  /*71be0*/  NOP ;  /* 0x0000000000007918 */ /* 0x000fd00000000000 */
[----:B------:R-:W-:Y:S04]  /*71bf0*/  STL.64 [R1+0x6e0], R20 ;  /* 0x0006e01401007387 */ /* 0x000fe80000100a00 */
[----:B------:R0:W-:Y:S04]  /*71c00*/  STL.64 [R1+0x6e8], R22 ;  /* 0x0006e81601007387 */ /* 0x0001e80000100a00 */
[----:B0-----:R-:W3:Y:S04]  /*71c10*/  LDL.LU.64 R22, [R1+0x3aa0] ;  /* 0x003aa00001167983 */ /* 0x001ee80000300a00 */
[----:B------:R-:W3:Y:S01]  /*71c20*/  LDL.LU.64 R20, [R1+0x3a98] ;  /* 0x003a980001147983 */ /* 0x000ee20000300a00 */
[----:B-----5:R-:W-:-:S02]  /*71c30*/  IMAD R10, R10, 0x100, R18 ;  /* 0x000001000a0a7824 */ /* 0x020fc400078e0212 */
[----:B------:R-:W-:-:S03]  /*71c40*/  IMAD R11, R11, 0x100, R19 ;  /* 0x000001000b0b7824 */ /* 0x000fc600078e0213 */
[----:B------:R-:W-:Y:S02]  /*71c50*/  F2FP.F16.E4M3.UNPACK_B R18, R10 ;  /* 0x0000000aff12723e */ /* 0x000fe400020006ff */
[----:B------:R-:W-:Y:S01]  /*71c60*/  F2FP.F16.E4M3.UNPACK_B R19, R11 ;  /* 0x0000000bff13723e */ /* 0x000fe200020006ff */
[----:B------:R-:W4:Y:S04]  /*71c70*/  LDL.LU R10, [R1+0x3834] ;  /* 0x00383400010a7983 */ /* 0x000f280000300800 */
[----:B------:R-:W5:Y:S01]  /*71c80*/  LDL.LU R11, [R1+0x381c] ;  /* 0x00381c00010b7983 */ /* 0x000f620000300800 */
[----:B---3--:R-:W-:Y:S03]  /*71c90*/  HMMA.16816.F32 R12, R12, R2, R20 ;  /* 0x000000020c0c723c */ /* 0x008fe60000001814 */
[----:B------:R-:W3:Y:S04]  /*71ca0*/  LDL.LU.64 R22, [R1+0x3a90] ;  /* 0x003a900001167983 */ /* 0x000ee80000300a00 */
[----:B------:R-:W3:Y:S01]  /*71cb0*/  LDL.LU.64 R20, [R1+0x3a88] ;  /* 0x003a880001147983 */ /* 0x000ee20000300a00 */
[----:B------:R-:W-:-:S15]  /*71cc0*/  F2FP.F16.E4M3.UNPACK_B R16, R16 ;  /* 0x00000010ff10723e */ /* 0x000fde00020006ff */
[----:B------:R0:W-:Y:S04]  /*71cd0*/  STL.64 [R1+0x300], R12 ;  /* 0x0003000c01007387 */ /* 0x0001e80000100a00 */
[----:B------:R1:W-:Y:S04]  /*71ce0*/  STL.64 [R1+0x308], R14 ;  /* 0x0003080e01007387 */ /* 0x0003e80000100a00 */
[----:B0-----:R-:W5:Y:S04]  /*71cf0*/  LDL.LU R13, [R1+0x3820] ;  /* 0x00382000010d7983 */ /* 0x001f680000300800 */
[----:B-1----:R-:W2:Y:S04]  /*71d00*/  LDL.LU R14, [R1+0x3828] ;  /* 0x00382800010e7983 */ /* 0x002ea80000300800 */
[----:B------:R-:W2:Y:S01]  /*71d10*/  LDL.LU R15, [R1+0x3824] ;  /* 0x00382400010f7983 */ /* 0x000ea20000300800 */
        /* <DEDUP_REMOVED lines=18> */
[----:B-----5:R-:W-:-:S02]  /*71e40*/  IMAD R11, R11, 0x100, R13 ;  /* 0x000001000b0b7824 */ /* 0x020fc400078e020d */
[----:B----4-:R-:W-:Y:S02]  /*71e50*/  IMAD R0, R0, 0x100, R10 ;  /* 0x0000010000007824 */ /* 0x010fe400078e020a */
[----:B--2---:R-:W-:Y:S02]  /*71e60*/  IMAD R13, R15, 0x100, R14 ;  /* 0x000001000f0d7824 */ /* 0x004fe400078e020e */
[----:B------:R-:W-:Y:S01]  /*71e70*/  IMAD R10, R25, 0x100, R24 ;  /* 0x00000100190a7824 */ /* 0x000fe200078e0218 */
[----:B---3--:R-:W-:Y:S01]  /*71e80*/  HMMA.16816.F32 R16, R16, R2, R20 ;  /* 0x000000021010723c */ /* 0x008fe20000001814 */
[----:B------:R-:W2:Y:S04]  /*71e90*/  LDL.LU.64 R22, [R1+0x3a50] ;  /* 0x003a500001167983 */ /* 0x000ea80000300a00 */
[----:B------:R-:W2:Y:S01]  /*71ea0*/  LDL.LU.64 R20, [R1+0x3a48] ;  /* 0x003a480001147983 */ /* 0x000ea20000300a00 */
[----:B------:R-:W-:-:S02]  /*71eb0*/  F2FP.F16.E4M3.UNPACK_B R12, R11 ;  /* 0x0000000bff0c723e */ /* 0x000fc400020006ff */
[----:B------:R-:W-:Y:S02]  /*71ec0*/  F2FP.F16.E4M3.UNPACK_B R13, R13 ;  /* 0x0000000dff0d723e */ /* 0x000fe400020006ff */
[----:B------:R-:W-:Y:S02]  /*71ed0*/  F2FP.F16.E4M3.UNPACK_B R14, R0 ;  /* 0x00000000ff0e723e */ /* 0x000fe400020006ff */
[----:B------:R-:W-:Y:S01]  /*71ee0*/  F2FP.F16.E4M3.UNPACK_B R15, R10 ;  /* 0x0000000aff0f723e */ /* 0x000fe200020006ff */
[----:B------:R-:W-:Y:S10]  /*71ef0*/  STL [R1+0x3a08], R9 ;  /* 0x003a080901007387 */ /* 0x000ff40000100800 */
[----:B------:R-:W-:Y:S04]  /*71f00*/  STL.64 [R1+0x2b0], R16 ;  /* 0x0002b01001007387 */ /* 0x000fe80000100a00 */
[----:B------:R-:W-:Y:S01]  /*71f10*/  STL.64 [R1+0x2b8], R18 ;  /* 0x0002b81201007387 */ /* 0x000fe20000100a00 */
[----:B--2---:R-:W-:-:S15]  /*71f20*/  HMMA.16816.F32 R20, R12, R8, R20 ;  /* 0x000000080c14723c */ /* 0x004fde0000001814 */
[----:B------:R-:W-:-:S08]  /*71f30*/  NOP ;  /* 0x0000000000007918 */ /* 0x000fd00000000000 */
[----:B------:R0:W-:Y:S04]  /*71f40*/  STL.64 [R1+0x8b0], R20 ;  /* 0x0008b01401007387 */ /* 0x0001e80000100a00 */
[----:B------:R1:W-:Y:S04]  /*71f50*/  STL.64 [R1+0x8b8], R22 ;  /* 0x0008b81601007387 */ /* 0x0003e80000100a00 */
[----:B0-----:R-:W2:Y:S04]  /*71f60*/  LDL.LU R20, [R1+0x10] ;  /* 0x0000100001147983 */ /* 0x001ea80000300800 */
[----:B------:R-:W2:Y:S01]  /*71f70*/  LDL.LU R21, [R1+0x14] ;  /* 0x0000140001157983 */ /* 0x000ea20000300800 */
[----:B-1----:R-:W-:-:S02]  /*71f80*/  IMAD.MOV.U32 R22, RZ, RZ, R28 ;  /* 0x000000ffff167224 */ /* 0x002fc400078e001c */
[----:B------:R-:W-:Y:S01]  /*71f90*/  IMAD.MOV.U32 R23, RZ, RZ, R29 ;  /* 0x000000ffff177224 */ /* 0x000fe200078e001d */
[----:B------:R-:W3:Y:S04]  /*71fa0*/  LDL.LU R28, [R1+0x3a44] ;  /* 0x003a4400011c7983 */ /* 0x000ee80000300800 */
[----:B------:R-:W4:Y:S04]  /*71fb0*/  LDL.LU R29, [R1+0x3a40] ;  /* 0x003a4000011d7983 */ /* 0x000f280000300800 */
[----:B------:R-:W-:Y:S04]  /*71fc0*/  STL.64 [R1+0x39d0], R22 ;  /* 0x0039d01601007387 */ /* 0x000fe80000100a00 */
[----:B--2---:R0:W-:Y:S04]  /*71fd0*/  STL.64 [R1+0x39c8], R20 ;  /* 0x0039c81401007387 */ /* 0x0041e80000100a00 */
[----:B0-----:R-:W2:Y:S04]  /*71fe0*/  LDL.LU R20, [R1+0x20] ;  /* 0x0000200001147983 */ /* 0x001ea80000300800 */
[----:B------:R-:W2:Y:S04]  /*71ff0*/  LDL.LU R21, [R1+0x24] ;  /* 0x0000240001157983 */ /* 0x000ea80000300800 */
[----:B------:R-:W5:Y:S04]  /*72000*/  LDL.LU R22, [R1+0x28] ;  /* 0x0000280001167983 */ /* 0x000f680000300800 */
[----:B------:R-:W5:Y:S04]  /*72010*/  LDL.LU R23, [R1+0x2c] ;  /* 0x00002c0001177983 */ /* 0x000f680000300800 */
[----:B-----5:R3:W-:Y:S04]  /*72020*/  STL.64 [R1+0x39e0], R22 ;  /* 0x0039e01601007387 */ /* 0x0207e80000100a00 */
[----:B--2---:R0:W-:Y:S01]  /*72030*/  STL.64 [R1+0x39d8], R20 ;  /* 0x0039d81401007387 */ /* 0x0041e20000100a00 */
[----:B---3--:R-:W-:-:S03]  /*72040*/  IMAD.MOV.U32 R22, RZ, RZ, R28 ;  /* 0x000000ffff167224 */ /* 0x008fc600078e001c */
[----:B0-----:R-:W2:Y:S01]  /*72050*/  LDL.LU R20, [R1+0x180] ;  /* 0x0001800001147983 */ /* 0x001ea20000300800 */
[----:B----4-:R-:W-:-:S03]  /*72060*/  IMAD.MOV.U32 R21, RZ, RZ, R29 ;  /* 0x000000ffff157224 */ /* 0x010fc600078e001d */
[----:B------:R-:W3:Y:S04]  /*72070*/  LDL.LU R29, [R1+0x3a3c] ;  /* 0x003a3c00011d7983 */ /* 0x000ee80000300800 */
[----:B------:R-:W4:Y:S04]  /*72080*/  LDL.LU R28, [R1+0x3a38] ;  /* 0x003a3800011c7983 */ /* 0x000f280000300800 */
[----:B------:R-:W5:Y:S04]  /*72090*/  LDL.LU R23, [R1+0x18c] ;  /* 0x00018c0001177983 */ /* 0x000f680000300800 */
[----:B------:R-:W2:Y:S01]  /*720a0*/  LDL.LU R19, [R1+0x3848] ;  /* 0x0038480001137983 */ /* 0x000ea20000300800 */
[----:B------:R-:W-:-:S03]  /*720b0*/  IMAD R16, R27, 0x100, R26 ;  /* 0x000001001b107824 */ /* 0x000fc600078e021a */
[----:B--2---:R-:W-:Y:S04]  /*720c0*/  STL [R1+0x3a34], R19 ;  /* 0x003a341301007387 */ /* 0x004fe80000100800 */
[----:B------:R0:W-:Y:S01]  /*720d0*/  STL [R1+0x3a30], R16 ;  /* 0x003a301001007387 */ /* 0x0001e20000100800 */
[----:B---3--:R-:W-:-:S03]  /*720e0*/  IMAD.MOV.U32 R18, RZ, RZ, R29 ;  /* 0x000000ffff127224 */ /* 0x008fc600078e001d */
[----:B0-----:R-:W2:Y:S04]  /*720f0*/  LDL.LU R16, [R1+0x50] ;  /* 0x0000500001107983 */ /* 0x001ea80000300800 */
[----:B------:R-:W2:Y:S04]  /*72100*/  LDL.LU R17, [R1+0x54] ;  /* 0x0000540001117983 */ /* 0x000ea80000300800 */
[----:B------:R-:W3:Y:S04]  /*72110*/  LDL.LU R0, [R1+0x3844] ;  /* 0x0038440001007983 */ /* 0x000ee80000300800 */
[----:B------:R-:W3:Y:S01]  /*72120*/  LDL.LU R10, [R1+0x3854] ;  /* 0x00385400010a7983 */ /* 0x000ee20000300800 */
[----:B----4-:R-:W-:-:S03]  /*72130*/  IMAD.MOV.U32 R19, RZ, RZ, R28 ;  /* 0x000000ffff137224 */ /* 0x010fc600078e001c */
[----:B------:R-:W3:Y:S04]  /*72140*/  LDL.LU R11, [R1+0x3850] ;  /* 0x00385000010b7983 */ /* 0x000ee80000300800 */
[----:B------:R-:W4:Y:S04]  /*72150*/  LDL.LU R28, [R1+0x384c] ;  /* 0x00384c00011c7983 */ /* 0x000f280000300800 */
        /* <DEDUP_REMOVED lines=20> */
[----:B------:R-:W-:Y:S03]  /*722a0*/  HMMA.16816.F32 R16, R12, R6, R16 ;  /* 0x000000060c10723c */ /* 0x000fe60000001810 */
[----:B-----5:R-:W-:Y:S04]  /*722b0*/  STL.64 [R1+0x3a28], R22 ;  /* 0x003a281601007387 */ /* 0x020fe80000100a00 */
[----:B--2---:R0:W-:Y:S04]  /*722c0*/  STL.64 [R1+0x3a20], R20 ;  /* 0x003a201401007387 */ /* 0x0041e80000100a00 */
[----:B0-----:R-:W2:Y:S04]  /*722d0*/  LDL.LU R20, [R1+0x1a0] ;  /* 0x0001a00001147983 */ /* 0x001ea80000300800 */
[----:B------:R-:W2:Y:S04]  /*722e0*/  LDL.LU R21, [R1+0x1a4] ;  /* 0x0001a40001157983 */ /* 0x000ea80000300800 */
[----:B------:R-:W2:Y:S04]  /*722f0*/  LDL.LU R22, [R1+0x1a8] ;  /* 0x0001a80001167983 */ /* 0x000ea80000300800 */
[----:B------:R-:W2:Y:S04]  /*72300*/  LDL.LU R23, [R1+0x1ac] ;  /* 0x0001ac0001177983 */ /* 0x000ea80000300800 */
[----:B------:R-:W5:Y:S04]  /*72310*/  LDL.LU R24, [R1] ;  /* 0x0000000001187983 */ /* 0x000f680000300800 */
[----:B------:R-:W5:Y:S04]  /*72320*/  LDL.LU R25, [R1+0x4] ;  /* 0x0000040001197983 */ /* 0x000f680000300800 */
[----:B------:R-:W5:Y:S04]  /*72330*/  LDL.LU R26, [R1+0x8] ;  /* 0x00000800011a7983 */ /* 0x000f680000300800 */
[----:B------:R-:W5:Y:S04]  /*72340*/  LDL.LU R27, [R1+0xc] ;  /* 0x00000c00011b7983 */ /* 0x000f680000300800 */
[----:B------:R-:W-:Y:S04]  /*72350*/  STL.64 [R1+0x8d0], R16 ;  /* 0x0008d01001007387 */ /* 0x000fe80000100a00 */
[----:B------:R0:W-:Y:S04]  /*72360*/  STL.64 [R1+0x8d8], R18 ;  /* 0x0008d81201007387 */ /* 0x0001e80000100a00 */
[----:B0-----:R-:W5:Y:S04]  /*72370*/  LDL.LU R19, [R1+0x3a34] ;  /* 0x003a340001137983 */ /* 0x001f680000300800 */
[----:B------:R-:W5:Y:S01]  /*72380*/  LDL.LU R16, [R1+0x3a30] ;  /* 0x003a300001107983 */ /* 0x000f620000300800 */
[----:B---3--:R-:W-:-:S02]  /*72390*/  IMAD R10, R11, 0x100, R10 ;  /* 0x000001000b0a7824 */ /* 0x008fc400078e020a */
[----:B----4-:R-:W-:-:S03]  /*723a0*/  IMAD R11, R29, 0x100, R28 ;  /* 0x000001001d0b7824 */ /* 0x010fc600078e021c */
[----:B------:R-:W-:Y:S01]  /*723b0*/  F2FP.F16.E4M3.UNPACK_B R18, R10 ;  /* 0x0000000aff12723e */ /* 0x000fe200020006ff */
[----:B--2---:R-:W-:Y:S01]  /*723c0*/  HMMA.16816.F32 R20, R12, R4, R20 ;  /* 0x000000040c14723c */ /* 0x004fe20000001814 */
[----:B-----5:R-:W-:-:S05]  /*723d0*/  IMAD R0, R0, 0x100, R19 ;  /* 0x0000010000007824 */ /* 0x020fca00078e0213 */
[----:B------:R-:W-:Y:S02]  /*723e0*/  F2FP.F16.E4M3.UNPACK_B R17, R0 ;  /* 0x00000000ff11723e */ /* 0x000fe400020006ff */
[----:B------:R-:W2:-:S15]  /*723f0*/  LDL.LU R0, [R1+0x3870] ;  /* 0x0038700001007983 */ /* 0x000e9e0000300800 */
[----:B------:R-:W-:Y:S04]  /*72400*/  STL.64 [R1+0x770], R20 ;  /* 0x0007701401007387 */ /* 0x000fe80000100a00 */
[----:B------:R0:W-:Y:S04]  /*72410*/  STL.64 [R1+0x778], R22 ;  /* 0x0007781601007387 */ /* 0x0001e80000100a00 */
[----:B0-----:R-:W3:Y:S04]  /*72420*/  LDL.LU.64 R22, [R1+0x3a28] ;  /* 0x003a280001167983 */ /* 0x001ee80000300a00 */
[----:B------:R-:W3:Y:S04]  /*72430*/  LDL.LU.64 R20, [R1+0x3a20] ;  /* 0x003a200001147983 */ /* 0x000ee80000300a00 */
[----:B------:R-:W4:Y:S01]  /*72440*/  LDL.LU R10, [R1+0x3878] ;  /* 0x00387800010a7983 */ /* 0x000f220000300800 */
[----:B------:R-:W-:-:S03]  /*72450*/  F2FP.F16.E4M3.UNPACK_B R19, R11 ;  /* 0x0000000bff13723e */ /* 0x000fc600020006ff */
[----:B------:R-:W5:Y:S01]  /*72460*/  LDL.LU R11, [R1+0x385c] ;  /* 0x00385c00010b7983 */ /* 0x000f620000300800 */
[----:B---3--:R-:W-:Y:S03]  /*72470*/  HMMA.16816.F32 R12, R12, R2, R20 ;  /* 0x000000020c0c723c */ /* 0x008fe60000001814 */
[----:B------:R-:W3:Y:S04]  /*72480*/  LDL.LU.64 R22, [R1+0x3a18] ;  /* 0x003a180001167983 */ /* 0x000ee80000300a00 */
[----:B------:R-:W3:Y:S01]  /*72490*/  LDL.LU.64 R20, [R1+0x3a10] ;  /* 0x003a100001147983 */ /* 0x000ee20000300a00 */
[----:B-----5:R-:W-:-:S15]  /*724a0*/  IMAD R11, R11, 0x100, R9 ;  /* 0x000001000b0b7824 */ /* 0x020fde00078e0209 */
[----:B------:R0:W-:Y:S04]  /*724b0*/  STL.64 [R1+0x280], R12 ;  /* 0x0002800c01007387 */ /* 0x0001e80000100a00 */
[----:B------:R1:W-:Y:S04]  /*724c0*/  STL.64 [R1+0x288], R14 ;  /* 0x0002880e01007387 */ /* 0x0003e80000100a00 */
[----:B0-----:R-:W5:Y:S04]  /*724d0*/  LDL.LU R12, [R1+0x3868] ;  /* 0x00386800010c7983 */ /* 0x001f680000300800 */
[----:B------:R-:W5:Y:S04]  /*724e0*/  LDL.LU R13, [R1+0x3864] ;  /* 0x00386400010d7983 */ /* 0x000f680000300800 */
[----:B-1----:R-:W2:Y:S04]  /*724f0*/  LDL.LU R14, [R1+0x3874] ;  /* 0x00387400010e7983 */ /* 0x002ea80000300800 */
[----:B------:R-:W4:Y:S04]  /*72500*/  LDL.LU R15, [R1+0x386c] ;  /* 0x00386c00010f7983 */ /* 0x000f280000300800 */
[----:B------:R-:W4:Y:S04]  /*72510*/  LDL.LU R28, [R1+0xae0] ;  /* 0x000ae000011c7983 */ /* 0x000f280000300800 */
[----:B------:R-:W4:Y:S04]  /*72520*/  LDL.LU R29, [R1+0xae8] ;  /* 0x000ae800011d7983 */ /* 0x000f280000300800 */
[----:B------:R-:W3:Y:S01]  /*72530*/  LDL.LU R9, [R1+0x3a08] ;  /* 0x003a080001097983 */ /* 0x000ee20000300800 */
[----:B------:R-:W-:-:S07]  /*72540*/  F2FP.F16.E4M3.UNPACK_B R16, R16 ;  /* 0x00000010ff10723e */ /* 0x000fce00020006ff */
        /* <DEDUP_REMOVED lines=8> */
[----:B------:R-:W-:Y:S02]  /*725d0*/  F2FP.F16.E4M3.UNPACK_B R12, R11 ;  /* 0x0000000bff0c723e */ /* 0x000fe400020006ff */
[----:B------:R-:W2:Y:S01]  /*725e0*/  LDL.LU R11, [R1+0xad8] ;  /* 0x000ad800010b7983 */ /* 0x000ea20000300800 */
        /* <DEDUP_REMOVED lines=20> */
[----:B------:R-:W3:Y:S01]  /*72730*/  LDL.LU.64 R20, [R1+0x39c8] ;  /* 0x0039c80001147983 */ /* 0x000ee20000300a00 */
[----:B------:R-:W-:-:S15]  /*72740*/  HMMA.16816.F32 R24, R12, R6, R24 ;  /* 0x000000060c18723c */ /* 0x000fde0000001818 */
[----:B------:R-:W-:-:S01]  /*72750*/  NOP ;  /* 0x0000000000007918 */ /* 0x000fc20000000000 */
[----:B------:R-:W-:Y:S04]  /*72760*/  STL.64 [R1+0x260], R16 ;  /* 0x0002601001007387 */ /* 0x000fe80000100a00 */
[----:B------:R0:W-:Y:S04]  /*72770*/  STL.64 [R1+0x268], R18 ;  /* 0x0002681201007387 */ /* 0x0001e80000100a00 */
[----:B0-----:R-:W2:Y:S04]  /*72780*/  LDL.LU R18, [R1+0xab8] ;  /* 0x000ab80001127983 */ /* 0x001ea80000300800 */
[----:B------:R-:W5:Y:S01]  /*72790*/  LDL.LU R19, [R1+0xac0] ;  /* 0x000ac00001137983 */ /* 0x000f620000300800 */
[----:B---3--:R-:W-:-:S15]  /*727a0*/  HMMA.16816.F32 R20, R12, R8, R20 ;  /* 0x000000080c14723c */ /* 0x008fde0000001814 */
[----:B------:R-:W-:-:S08]  /*727b0*/  NOP ;  /* 0x0000000000007918 */ /* 0x000fd00000000000 */
[----:B------:R-:W-:Y:S04]  /*727c0*/  STL.64 [R1+0x8e0], R20 ;  /* 0x0008e01401007387 */ /* 0x000fe80000100a00 */
[----:B------:R0:W-:Y:S04]  /*727d0*/  STL.64 [R1+0x8e8], R22 ;  /* 0x0008e81601007387 */ /* 0x0001e80000100a00 */
[----:B0-----:R-:W3:Y:S04]  /*727e0*/  LDL.LU.64 R22, [R1+0x39c0] ;  /* 0x0039c00001167983 */ /* 0x001ee80000300a00 */
[----:B------:R-:W3:Y:S04]  /*727f0*/  LDL.LU.64 R20, [R1+0x39b8] ;  /* 0x0039b80001147983 */ /* 0x000ee80000300a00 */
[----:B------:R-:W-:Y:S04]  /*72800*/  STL.64 [R1+0x8c0], R24 ;  /* 0x0008c01801007387 */ /* 0x000fe80000100a00 */
[----:B------:R0:W-:Y:S04]  /*72810*/  STL.64 [R1+0x8c8], R26 ;  /* 0x0008c81a01007387 */ /* 0x0001e80000100a00 */
[----:B0-----:R-:W3:Y:S04]  /*72820*/  LDL.LU.64 R26, [R1+0x39b0] ;  /* 0x0039b000011a7983 */ /* 0x001ee80000300a00 */
[----:B------:R-:W3:Y:S01]  /*72830*/  LDL.LU.64 R24, [R1+0x39a8] ;  /* 0x0039a80001187983 */ /* 0x000ee20000300a00 */
[----:B------:R-:W-:-:S06]  /*72840*/  USHF.L.U32 UR10, UR8, 0x7, URZ ;  /* 0x00000007080a7899 */ /* 0x000fcc000800063f */
[----:B--2---:R-:W-:Y:S02]  /*72850*/  IADD3 R18, P5, R18, UR10, RZ ;  /* 0x0000000a12127c10 */ /* 0x004fe4000ffbe0ff */
[----:B-----5:R-:W-:Y:S02]  /*72860*/  IADD3 R19, P6, R19, UR10, RZ ;  /* 0x0000000a13137c10 */ /* 0x020fe4000ffde0ff */
[----:B----4-:R-:W-:Y:S02]  /*72870*/  IADD3 R10, P0, R10, UR10, RZ ;  /* 0x0000000a0a0a7c10 */ /* 0x010fe4000ff1e0ff */
[----:B------:R-:W-:Y:S01]  /*72880*/  IADD3 R0, P1, R0, UR10, RZ ;  /* 0x0000000a00007c10 */ /* 0x000fe2000ff3e0ff */
[----:B---3--:R-:W-:-:S15]  /*72890*/  HMMA.16816.F32 R4, R12, R4, R24 ;  /* 0x000000040c04723c */ /* 0x008fde0000001818 */
[----:B------:R-:W-:-:S08]  /*728a0*/  NOP ;  /* 0x0000000000007918 */ /* 0x000fd00000000000 */
[----:B------:R-:W-:Y:S04]  /*728b0*/  STL.64 [R1+0x660], R4 ;  /* 0x0006600401007387 */ /* 0x000fe80000100a00 */
[----:B------:R0:W-:Y:S02]  /*728c0*/  STL.64 [R1+0x668], R6 ;  /* 0x0006680601007387 */ /* 0x0001e40000100a00 */
[----:B0-----:R-:W-:-:S15]  /*728d0*/  HMMA.16816.F32 R4, R12, R2, R20 ;  /* 0x000000020c04723c */ /* 0x001fde0000001814 */
[----:B------:R-:W-:-:S08]  /*728e0*/  NOP ;  /* 0x0000000000007918 */ /* 0x000fd00000000000 */
[----:B------:R-:W-:Y:S04]  /*728f0*/  STL.64 [R1+0x250], R4 ;  /* 0x0002500401007387 */ /* 0x000fe80000100a00 */
[----:B------:R-:W-:Y:S04]  /*72900*/  STL.64 [R1+0x258], R6 ;  /* 0x0002580601007387 */ /* 0x000fe80000100a00 */
[----:B------:R-:W-:Y:S04]  /*72910*/  STL [R1+0xab8], R18 ;  /* 0x000ab81201007387 */ /* 0x000fe80000100800 */
[----:B------:R-:W-:Y:S04]  /*72920*/  STL [R1+0xac0], R19 ;  /* 0x000ac01301007387 */ /* 0x000fe80000100800 */
[----:B------:R-:W-:Y:S04]  /*72930*/  STL [R1+0xac8], R10 ;  /* 0x000ac80a01007387 */ /* 0x000fe80000100800 */
[----:B------:R-:W-:Y:S04]  /*72940*/  STL [R1+0xad0], R0 ;  /* 0x000ad00001007387 */ /* 0x000fe80000100800 */
[----:B------:R-:W2:Y:S01]  /*72950*/  LDL.LU R12, [R1+0xabc] ;  /* 0x000abc00010c7983 */ /* 0x000ea20000300800 */
[----:B------:R-:W-:-:S02]  /*72960*/  IADD3 R11, P2, R11, UR10, RZ ;  /* 0x0000000a0b0b7c10 */ /* 0x000fc4000ff5e0ff */
[----:B------:R-:W-:-:S03]  /*72970*/  IADD3 R28, P3, R28, UR10, RZ ;  /* 0x0000000a1c1c7c10 */ /* 0x000fc6000ff7e0ff */
[----:B------:R-:W-:Y:S04]  /*72980*/  STL [R1+0xad8], R11 ;  /* 0x000ad80b01007387 */ /* 0x000fe80000100800 */
[----:B--2---:R0:W-:Y:S04]  /*72990*/  STL [R1+0x399c], R12 ;  /* 0x00399c0c01007387 */ /* 0x0041e80000100800 */
[----:B------:R-:W-:Y:S04]  /*729a0*/  STL [R1+0xae0], R28 ;  /* 0x000ae01c01007387 */ /* 0x000fe80000100800 */
[----:B0-----:R-:W2:Y:S01]  /*729b0*/  LDL.LU R12, [R1+0xaf0] ;  /* 0x000af000010c7983 */ /* 0x001ea20000300800 */
[----:B------:R-:W-:-:S05]  /*729c0*/  IADD3 R29, P4, R29, UR10, RZ ;  /* 0x0000000a1d1d7c10 */ /* 0x000fca000ff9e0ff */
[----:B------:R-:W-:Y:S01]  /*729d0*/  STL [R1+0xae8], R29 ;  /* 0x000ae81d01007387 */ /* 0x000fe20000100800 */
[----:B------:R-:W-:-:S03]  /*729e0*/  UIADD3 UR4, UR7, 0x7f, URZ ;  /* 0x0000007f07047890 */ /* 0x000fc6000fffe03f */
[----:B--2---:R0:W-:Y:S04]  /*729f0*/  STL [R1+0x39a0], R12 ;  /* 0x0039a00c01007387 */ /* 0x0041e80000100800 */
[----:B0-----:R-:W2:Y:S04]  /*72a00*/  LDL.LU R12, [R1+0xab4] ;  /* 0x000ab400010c7983 */ /* 0x001ea80000300800 */
[----:B------:R-:W3:Y:S04]  /*72a10*/  LDL.LU R13, [R1+0x3444] ;  /* 0x00344400010d7983 */ /* 0x000ee80000300800 */
[----:B------:R-:W4:Y:S04]  /*72a20*/  LDL.LU R14, [R1+0xac4] ;  /* 0x000ac400010e7983 */ /* 0x000f280000300800 */
[----:B------:R-:W5:Y:S04]  /*72a30*/  LDL.LU R15, [R1+0x343c] ;  /* 0x00343c00010f7983 */ /* 0x000f680000300800 */
        /* <DEDUP_REMOVED lines=8> */
[----:B------:R-:W3:Y:S01]  /*72ac0*/  LDL.LU R24, [R1+0xaec] ;  /* 0x000aec0001187983 */ /* 0x000ee20000300800 */
[----:B------:R-:W-:-:S03]  /*72ad0*/  USHF.R.S32.HI UR5, URZ, 0x1f, UR4 ;  /* 0x0000001f3f057899 */ /* 0x000fc60008011404 */
[----:B------:R-:W3:Y:S04]  /*72ae0*/  LDL.LU R25, [R1+0x3414] ;  /* 0x0034140001197983 */ /* 0x000ee80000300800 */
[----:B------:R-:W3:Y:S04]  /*72af0*/  LDL.LU R26, [R1+0x3440] ;  /* 0x00344000011a7983 */ /* 0x000ee80000300800 */
[----:B------:R-:W3:Y:S04]  /*72b00*/  LDL.LU R27, [R1+0x340c] ;  /* 0x00340c00011b7983 */ /* 0x000ee80000300800 */
[----:B------:R-:W3:Y:S01]  /*72b10*/  LDL.LU R6, [R1+0x3438] ;  /* 0x0034380001067983 */ /* 0x000ee20000300800 */
[----:B------:R-:W-:-:S03]  /*72b20*/  ULEA.HI UR5, UR5, UR4, URZ, 0x7 ;  /* 0x0000000405057291 */ /* 0x000fc6000f8f383f */
[----:B------:R-:W3:Y:S01]  /*72b30*/  LDL.LU R7, [R1+0x3404] ;  /* 0x0034040001077983 */ /* 0x000ee20000300800 */
[----:B------:R-:W-:-:S03]  /*72b40*/  USHF.R.S32.HI UR4, URZ, 0x1f, UR10 ;  /* 0x0000001f3f047899 */ /* 0x000fc6000801140a */
        /* <DEDUP_REMOVED lines=11> */
[----:B--2---:R-:W-:-:S05]  /*72c00*/  IADD3.X R12, R12, UR4, RZ, P5, !PT ;  /* 0x000000040c0c7c10 */ /* 0x004fca000affe4ff */
[----:B------:R0:W-:Y:S04]  /*72c10*/  STL [R1+0xab4], R12 ;  /* 0x000ab40c01007387 */ /* 0x0001e80000100800 */
[----:B0-----:R-:W2:Y:S02]  /*72c20*/  LDL.LU R12, [R1+0x39a0] ;  /* 0x0039a000010c7983 */ /* 0x001ea40000300800 */
[----:B--2---:R-:W-:-:S05]  /*72c30*/  IADD3 R12, P5, R12, UR10, RZ ;  /* 0x0000000a0c0c7c10 */ /* 0x004fca000ffbe0ff */
[----:B------:R0:W-:Y:S04]  /*72c40*/  STL [R1+0xaf0], R12 ;  /* 0x000af00c01007387 */ /* 0x0001e80000100800 */
[----:B0-----:R-:W2:Y:S01]  /*72c50*/  LDL.LU R12, [R1+0x399c] ;  /* 0x00399c00010c7983 */ /* 0x001ea20000300800 */
[----:B----4-:R-:W-:Y:S02]  /*72c60*/  IADD3.X R14, R14, UR4, RZ, P0, !PT ;  /* 0x000000040e0e7c10 */ /* 0x010fe400087fe4ff */
[----:B-----5:R-:W-:Y:S02]  /*72c70*/  IADD3 R15, P0, R15, UR10, RZ ;  /* 0x0000000a0f0f7c10 */ /* 0x020fe4000ff1e0ff */
[----:B---3--:R-:W-:Y:S02]  /*72c80*/  IADD3.X R2, R2, UR4, RZ, P1, !PT ;  /* 0x0000000402027c10 */ /* 0x008fe40008ffe4ff */
[----:B------:R-:W-:-:S02]  /*72c90*/  IADD3 R3, P1, R3, UR10, RZ ;  /* 0x0000000a03037c10 */ /* 0x000fc4000ff3e0ff */
[----:B------:R-:W-:Y:S02]  /*72ca0*/  IADD3.X R20, R20, UR4, RZ, P2, !PT ;  /* 0x0000000414147c10 */ /* 0x000fe400097fe4ff */
[----:B------:R-:W-:Y:S02]  /*72cb0*/  IADD3 R21, P2, R21, UR10, RZ ;  /* 0x0000000a15157c10 */ /* 0x000fe4000ff5e0ff */
[----:B------:R-:W-:Y:S02]  /*72cc0*/  IADD3.X R22, R22, UR4, RZ, P3, !PT ;  /* 0x0000000416167c10 */ /* 0x000fe40009ffe4ff */
[----:B------:R-:W-:Y:S02]  /*72cd0*/  IADD3 R23, P3, R23, UR10, RZ ;  /* 0x0000000a17177c10 */ /* 0x000fe4000ff7e0ff */
[----:B------:R-:W-:Y:S02]  /*72ce0*/  IADD3.X R4, R4, UR4, RZ, P4, !PT ;  /* 0x0000000404047c10 */ /* 0x000fe4000a7fe4ff */
        /* <DEDUP_REMOVED lines=13> */
[----:B--2---:R-:W-:Y:S02]  /*72dc0*/  IADD3.X R12, R12, UR4, RZ, P6, !PT ;  /* 0x000000040c0c7c10 */ /* 0x004fe4000b7fe4ff */
[----:B------:R-:W-:-:S03]  /*72dd0*/  IADD3 R13, P6, R13, UR10, RZ ;  /* 0x0000000a0d0d7c10 */ /* 0x000fc6000ffde0ff */
        /* <DEDUP_REMOVED lines=10> */
[----:B------:R-:W-:-:S03]  /*72e80*/  IADD3.X R26, R26, UR4, RZ, P6, !PT ;  /* 0x000000041a1a7c10 */ /* 0x000fc6000b7fe4ff */
[----:B------:R-:W-:Y:S01]  /*72e90*/  STL [R1+0xae4], R4 ;  /* 0x000ae40401007387 */ /* 0x000fe20000100800 */
[----:B------:R-:W-:-:S03]  /*72ea0*/  IADD3 R27, P6, R27, UR10, RZ ;  /* 0x0000000a1b1b7c10 */ /* 0x000fc6000ffde0ff */
        /* <DEDUP_REMOVED lines=15> */
[----:B0-----:R-:W2:Y:S01]  /*72fa0*/  LDL.LU R12, [R1+0x33cc] ;  /* 0x0033cc00010c7983 */ /* 0x001ea20000300800 */
[----:B------:R-:W-:-:S02]  /*72fb0*/  IADD3.X R11, R11, UR4, RZ, P5, !PT ;  /* 0x000000040b0b7c10 */ /* 0x000fc4000affe4ff */
[----:B------:R-:W-:-:S03]  /*72fc0*/  IADD3 R28, P5, R28, UR10, RZ ;  /* 0x0000000a1c1c7c10 */ /* 0x000fc6000ffbe0ff */
[----:B------:R-:W-:Y:S04]  /*72fd0*/  STL [R1+0x3410], R11 ;  /* 0x0034100b01007387 */ /* 0x000fe80000100800 */
[----:B--2---:R0:W-:Y:S04]  /*72fe0*/  STL [R1+0x3994], R12 ;  /* 0x0039940c01007387 */ /* 0x0041e80000100800 */
[----:B------:R-:W-:Y:S04]  /*72ff0*/  STL [R1+0x33dc], R28 ;  /* 0x0033dc1c01007387 */ /* 0x000fe80000100800 */
[----:B0-----:R-:W2:Y:S01]  /*73000*/  LDL.LU R12, [R1+0x3400] ;  /* 0x00340000010c7983 */ /* 0x001ea20000300800 */
[----:B------:R-:W-:-:S05]  /*73010*/  IADD3.X R29, R29, UR4, RZ, P6, !PT ;  /* 0x000000041d1d7c10 */ /* 0x000fca000b7fe4ff */
[----:B------:R-:W-:Y:S04]  /*73020*/  STL [R1+0x3408], R29 ;  /* 0x0034081d01007387 */ /* 0x000fe80000100800 */
        /* <DEDUP_REMOVED lines=29> */
[----:B------:R-:W5:Y:S01]  /*73200*/  LDL.LU R29, [R1+0x335c] ;  /* 0x00335c00011d7983 */ /* 0x000f620000300800 */
[----:B--2---:R-:W-:-:S05]  /*73210*/  IADD3 R12, P6, R12, UR10, RZ ;  /* 0x0000000a0c0c7c10 */ /* 0x004fca000ffde0ff */
[----:B------:R0:W-:Y:S04]  /*73220*/  STL [R1+0x33d4], R12 ;  /* 0x0033d40c01007387 */ /* 0x0001e80000100800 */
[----:B0-----:R-:W2:Y:S02]  /*73230*/  LDL.LU R12, [R1+0x3998] ;  /* 0x00399800010c7983 */ /* 0x001ea40000300800 */
[----:B--2---:R-:W-:-:S05]  /*73240*/  IADD3.X R12, R12, UR4, RZ, P0, !PT ;  /* 0x000000040c0c7c10 */ /* 0x004fca00087fe4ff */
[----:B------:R0:W-:Y:S04]  /*73250*/  STL [R1+0x3400], R12 ;  /* 0x0034000c01007387 */ /* 0x0001e80000100800 */
[----:B0-----:R-:W2:Y:S01]  /*73260*/  LDL.LU R12, [R1+0x3994] ;  /* 0x00399400010c7983 */ /* 0x001ea20000300800 */
[----:B---3--:R-:W-:Y:S02]  /*73270*/  IADD3.X R13, R13, UR4, RZ, P1, !PT ;  /* 0x000000040d0d7c10 */ /* 0x008fe40008ffe4ff */
[----:B----4-:R-:W-:Y:S02]  /*73280*/  IADD3 R14, P1, R14, UR10, RZ ;  /* 0x0000000a0e0e7c10 */ /* 0x010fe4000ff3e0ff */
[----:B-----5:R-:W-:Y:S02]  /*73290*/  IADD3.X R15, R15, UR4, RZ, P2, !PT ;  /* 0x000000040f0f7c10 */ /* 0x020fe400097fe4ff */
        /* <DEDUP_REMOVED lines=20> */
[----:B--2---:R-:W-:-:S05]  /*733e0*/  IADD3 R12, P0, R12, UR10, RZ ;  /* 0x0000000a0c0c7c10 */ /* 0x004fca000ff1e0ff */
        /* <DEDUP_REMOVED lines=29> */
[----:B------:R-:W-:-:S02]  /*735c0*/  IADD3 R11, P6, R11, UR10, RZ ;  /* 0x0000000a0b0b7c10 */ /* 0x000fc4000ffde0ff */
[----:B------:R-:W-:-:S03]  /*735d0*/  IADD3.X R28, R28, UR4, RZ, P0, !PT ;  /* 0x000000041c1c7c10 */ /* 0x000fc600087fe4ff */
[----:B------:R-:W-:Y:S04]  /*735e0*/  STL [R1+0x3364], R11 ;  /* 0x0033640b01007387 */ /* 0x000fe80000100800 */
[----:B--2---:R0:W-:Y:S04]  /*735f0*/  STL [R1+0x398c], R12 ;  /* 0x00398c0c01007387 */ /* 0x0041e80000100800 */
[----:B------:R-:W-:Y:S04]  /*73600*/  STL [R1+0x3390], R28 ;  /* 0x0033901c01007387 */ /* 0x000fe80000100800 */
[----:B0-----:R-:W2:Y:S01]  /*73610*/  LDL.LU R12, [R1+0x3354] ;  /* 0x00335400010c7983 */ /* 0x001ea20000300800 */
[----:B------:R-:W-:-:S05]  /*73620*/  IADD3 R29, P0, R29, UR10, RZ ;  /* 0x0000000a1d1d7c10 */ /* 0x000fca000ff1e0ff */
[----:B------:R-:W-:Y:S04]  /*73630*/  STL [R1+0x335c], R29 ;  /* 0x00335c1d01007387 */ /* 0x000fe80000100800 */
        /* <DEDUP_REMOVED lines=2965> */
[----:B------:R-:W-:Y:S02]  /*7ef90*/  IADD3.X R19, R19, UR4, RZ, P3, !PT ;  /* 0x0000000413137c10 */ /* 0x000fe40009ffe4ff */
[----:B------:R-:W-:Y:S02]  /*7efa0*/  IADD3.X R10, R10, UR4, RZ, P4, !PT ;  /* 0x000000040a0a7c10 */ /* 0x000fe4000a7fe4ff */
[----:B------:R-:W-:-:S02]  /*7efb0*/  IADD3.X R29, R29, UR4, RZ, P1, !PT ;  /* 0x000000041d1d7c10 */ /* 0x000fc40008ffe4ff */
[----:B------:R-:W-:Y:S02]  /*7efc0*/  IADD3.X R11, R11, UR4, RZ, P6, !PT ;  /* 0x000000040b0b7c10 */ /* 0x000fe4000b7fe4ff */
[----:B------:R-:W-:Y:S01]  /*7efd0*/  IADD3.X R28, R28, UR4, RZ, P0, !PT ;  /* 0x000000041c1c7c10 */ /* 0x000fe200087fe4ff */
[----:B------:R-:W-:Y:S02]  /*7efe0*/  USHF.L.U32 UR9, UR6, 0x7, URZ ;  /* 0x0000000706097899 */ /* 0x000fe4000800063f */
[----:B------:R-:W-:Y:S02]  /*7eff0*/  USHF.R.S32.HI UR5, URZ, 0x7, UR5 ;  /* 0x000000073f057899 */ /* 0x000fe40008011405 */
[----:B------:R-:W-:Y:S01]  /*7f000*/  USHF.R.S32.HI UR11, URZ, 0x1f, UR9 ;  /* 0x0000001f3f0b7899 */ /* 0x000fe20008011409 */
[----:B--2---:R-:W-:Y:S02]  /*7f010*/  IADD3.X R12, R12, UR4, RZ, P5, !PT ;  /* 0x000000040c0c7c10 */ /* 0x004fe4000affe4ff */
        /* <DEDUP_REMOVED lines=33> */
[----:B0-----:R-:W2:Y:S04]  /*7f230*/  LDL.LU R29, [R1+0x2484] ;  /* 0x00248400011d7983 */ /* 0x001ea80000300800 */
[----:B------:R-:W3:Y:S04]  /*7f240*/  LDL.LU R12, [R1+0x2474] ;  /* 0x00247400010c7983 */ /* 0x000ee80000300800 */
[----:B---3--:R0:W-:Y:S04]  /*7f250*/  STL [R1+0x39a8], R12 ;  /* 0x0039a80c01007387 */ /* 0x0081e80000100800 */
[----:B0-----:R-:W3:Y:S01]  /*7f260*/  LDL.LU R12, [R1+0x247c] ;  /* 0x00247c00010c7983 */ /* 0x001ee20000300800 */
[----:B--2---:R-:W-:-:S03]  /*7f270*/  IADD3 R29, P3, R29, UR10, RZ ;  /* 0x0000000a1d1d7c10 */ /* 0x004fc6000ff7e0ff */
[----:B------:R-:W2:Y:S04]  /*7f280*/  LDL.LU R18, [R1+0x13dc] ;  /* 0x0013dc0001127983 */ /* 0x000ea80000300800 */
[----:B------:R-:W4:Y:S04]  /*7f290*/  LDL.LU R13, [R1+0x246c] ;  /* 0x00246c00010d7983 */ /* 0x000f280000300800 */
[----:B------:R-:W5:Y:S04]  /*7f2a0*/  LDL.LU R14, [R1+0x2464] ;  /* 0x00246400010e7983 */ /* 0x000f680000300800 */
[----:B------:R-:W5:Y:S04]  /*7f2b0*/  LDL.LU R15, [R1+0x245c] ;  /* 0x00245c00010f7983 */ /* 0x000f680000300800 */
[----:B------:R0:W-:Y:S04]  /*7f2c0*/  STL [R1+0x2484], R29 ;  /* 0x0024841d01007387 */ /* 0x0001e80000100800 */
        /* <DEDUP_REMOVED lines=23> */
[----:B0-----:R-:W5:Y:S01]  /*7f440*/  LDL.LU R29, [R1+0x2428] ;  /* 0x00242800011d7983 */ /* 0x001f620000300800 */
[----:B---3--:R-:W-:Y:S01]  /*7f450*/  IADD3 R12, P4, R12, UR10, RZ ;  /* 0x0000000a0c0c7c10 */ /* 0x008fe2000ff9e0ff */
[----:B--2---:R-:W-:-:S04]  /*7f460*/  VIADD R18, R18, 0x1 ;  /* 0x0000000112127836 */ /* 0x004fc80000000000 */
[----:B------:R0:W-:Y:S04]  /*7f470*/  STL [R1+0x247c], R12 ;  /* 0x00247c0c01007387 */ /* 0x0001e80000100800 */
[----:B0-----:R-:W2:Y:S01]  /*7f480*/  LDL.LU R12, [R1+0x39a8] ;  /* 0x0039a800010c7983 */ /* 0x001ea20000300800 */
[----:B----4-:R-:W-:Y:S02]  /*7f490*/  IADD3 R13, P6, R13, UR10, RZ ;  /* 0x0000000a0d0d7c10 */ /* 0x010fe4000ffde0ff */
[----:B-----5:R-:W-:Y:S01]  /*7f4a0*/  IADD3 R14, P0, R14, UR10, RZ ;  /* 0x0000000a0e0e7c10 */ /* 0x020fe2000ff1e0ff */
[----:B------:R-:W-:Y:S01]  /*7f4b0*/  STL [R1+0x13dc], R18 ;  /* 0x0013dc1201007387 */ /* 0x000fe20000100800 */
[----:B------:R-:W-:-:S03]  /*7f4c0*/  IADD3 R15, P1, R15, UR10, RZ ;  /* 0x0000000a0f0f7c10 */ /* 0x000fc6000ff3e0ff */
[----:B------:R0:W-:Y:S01]  /*7f4d0*/  STL [R1+0x389c], R18 ;  /* 0x00389c1201007387 */ /* 0x0001e20000100800 */
[----:B------:R-:W-:Y:S02]  /*7f4e0*/  IADD3 R2, P2, R2, UR10, RZ ;  /* 0x0000000a02027c10 */ /* 0x000fe4000ff5e0ff */
[----:B------:R-:W-:Y:S02]  /*7f4f0*/  IADD3.X R3, R3, UR4, RZ, P3, !PT ;  /* 0x0000000403037c10 */ /* 0x000fe40009ffe4ff */
[----:B------:R-:W-:Y:S02]  /*7f500*/  IADD3 R20, P3, R20, UR10, RZ ;  /* 0x0000000a14147c10 */ /* 0x000fe4000ff7e0ff */
[----:B------:R-:W-:Y:S02]  /*7f510*/  IADD3.X R21, R21, UR4, RZ, P4, !PT ;  /* 0x0000000415157c10 */ /* 0x000fe4000a7fe4ff */
[----:B------:R-:W-:Y:S02]  /*7f520*/  IADD3 R22, P4, R22, UR10, RZ ;  /* 0x0000000a16167c10 */ /* 0x000fe4000ff9e0ff */
[----:B------:R-:W-:-:S02]  /*7f530*/  IADD3.X R5, R5, UR4, RZ, P6, !PT ;  /* 0x0000000405057c10 */ /* 0x000fc4000b7fe4ff */
        /* <DEDUP_REMOVED lines=11> */
[----:B--2---:R-:W-:-:S05]  /*7f5f0*/  IADD3 R12, P5, R12, UR10, RZ ;  /* 0x0000000a0c0c7c10 */ /* 0x004fca000ffbe0ff */
        /* <DEDUP_REMOVED lines=2911> */
[----:B--2---:R-:W-:Y:S02]  /*8abf0*/  IADD3.X R18, R18, UR4, RZ, P3, !PT ;  /* 0x0000000412127c10 */ /* 0x004fe40009ffe4ff */
[----:B------:R-:W-:-:S03]  /*8ac00*/  IADD3 R12, P3, R12, UR10, RZ ;  /* 0x0000000a0c0c7c10 */ /* 0x000fc6000ff7e0ff */
        /* <DEDUP_REMOVED lines=30> */
[----:B0-----:R-:W2:Y:S04]  /*8adf0*/  LDL.LU R28, [R1+0x156c] ;  /* 0x00156c00011c7983 */ /* 0x001ea80000300800 */
[----:B------:R-:W3:Y:S01]  /*8ae00*/  LDL.LU R18, [R1+0x1564] ;  /* 0x0015640001127983 */ /* 0x000ee20000300800 */
[----:B------:R-:W-:-:S03]  /*8ae10*/  IADD3.X R29, R29, UR4, RZ, P3, !PT ;  /* 0x000000041d1d7c10 */ /* 0x000fc60009ffe4ff */
[----:B---3--:R0:W-:Y:S04]  /*8ae20*/  STL [R1+0x38b4], R18 ;  /* 0x0038b41201007387 */ /* 0x0081e80000100800 */
[----:B------:R1:W-:Y:S04]  /*8ae30*/  STL [R1+0x15a0], R29 ;  /* 0x0015a01d01007387 */ /* 0x0003e80000100800 */
        /* <DEDUP_REMOVED lines=20> */
[----:B--2---:R-:W-:-:S03]  /*8af80*/  IADD3 R28, P3, R28, UR10, RZ ;  /* 0x0000000a1c1c7c10 */ /* 0x004fc6000ff7e0ff */
[----:B------:R-:W2:Y:S04]  /*8af90*/  LDL.LU R9, [R1+0x1514] ;  /* 0x0015140001097983 */ /* 0x000ea80000300800 */
[----:B------:R-:W2:Y:S04]  /*8afa0*/  LDL.LU R16, [R1+0x1540] ;  /* 0x0015400001107983 */ /* 0x000ea80000300800 */
[----:B------:R-:W2:Y:S04]  /*8afb0*/  LDL.LU R17, [R1+0x150c] ;  /* 0x00150c0001117983 */ /* 0x000ea80000300800 */
[----:B------:R-:W2:Y:S04]  /*8afc0*/  LDL.LU R19, [R1+0x1538] ;  /* 0x0015380001137983 */ /* 0x000ea80000300800 */
[----:B------:R-:W2:Y:S04]  /*8afd0*/  LDL.LU R10, [R1+0x1504] ;  /* 0x00150400010a7983 */ /* 0x000ea80000300800 */
[----:B------:R-:W2:Y:S04]  /*8afe0*/  LDL.LU R0, [R1+0x1530] ;  /* 0x0015300001007983 */ /* 0x000ea80000300800 */
[----:B------:R-:W2:Y:S04]  /*8aff0*/  LDL.LU R11, [R1+0x14fc] ;  /* 0x0014fc00010b7983 */ /* 0x000ea80000300800 */
[----:B-1----:R-:W2:Y:S04]  /*8b000*/  LDL.LU R29, [R1+0x1528] ;  /* 0x00152800011d7983 */ /* 0x002ea80000300800 */
[----:B------:R0:W-:Y:S04]  /*8b010*/  STL [R1+0x156c], R28 ;  /* 0x00156c1c01007387 */ /* 0x0001e80000100800 */
[----:B0-----:R-:W2:Y:S01]  /*8b020*/  LDL.LU R28, [R1+0x14f4] ;  /* 0x0014f400011c7983 */ /* 0x001ea20000300800 */
[----:B---3--:R-:W-:-:S05]  /*8b030*/  IADD3.X R18, R18, UR4, RZ, P4, !PT ;  /* 0x0000000412127c10 */ /* 0x008fca000a7fe4ff */
[----:B------:R0:W-:Y:S04]  /*8b040*/  STL [R1+0x1598], R18 ;  /* 0x0015981201007387 */ /* 0x0001e80000100800 */
[----:B0-----:R-:W3:Y:S01]  /*8b050*/  LDL.LU R18, [R1+0x38b4] ;  /* 0x0038b40001127983 */ /* 0x001ee20000300800 */
[----:B----4-:R-:W-:Y:S02]  /*8b060*/  IADD3.X R12, R12, UR4, RZ, P5, !PT ;  /* 0x000000040c0c7c10 */ /* 0x010fe4000affe4ff */
[----:B-----5:R-:W-:Y:S02]  /*8b070*/  IADD3 R13, P5, R13, UR10, RZ ;  /* 0x0000000a0d0d7c10 */ /* 0x020fe4000ffbe0ff */
        /* <DEDUP_REMOVED lines=15> */
[----:B--2---:R-:W-:Y:S02]  /*8b170*/  IADD3 R9, P0, R9, UR10, RZ ;  /* 0x0000000a09097c10 */ /* 0x004fe4000ff1e0ff */
[----:B------:R-:W-:Y:S02]  /*8b180*/  IADD3.X R16, R16, UR4, RZ, P1, !PT ;  /* 0x0000000410107c10 */ /* 0x000fe40008ffe4ff */
[----:B------:R-:W-:Y:S02]  /*8b190*/  IADD3 R17, P1, R17, UR10, RZ ;  /* 0x0000000a11117c10 */ /* 0x000fe4000ff3e0ff */
[----:B------:R-:W-:Y:S02]  /*8b1a0*/  IADD3.X R19, R19, UR4, RZ, P2, !PT ;  /* 0x0000000413137c10 */ /* 0x000fe400097fe4ff */
[----:B------:R-:W-:-:S02]  /*8b1b0*/  IADD3 R10, P2, R10, UR10, RZ ;  /* 0x0000000a0a0a7c10 */ /* 0x000fc4000ff5e0ff */
[----:B------:R-:W-:Y:S02]  /*8b1c0*/  IADD3.X R0, R0, UR4, RZ, P3, !PT ;  /* 0x0000000400007c10 */ /* 0x000fe40009ffe4ff */
[----:B------:R-:W-:Y:S02]  /*8b1d0*/  IADD3 R11, P3, R11, UR10, RZ ;  /* 0x0000000a0b0b7c10 */ /* 0x000fe4000ff7e0ff */
[----:B---3--:R-:W-:-:S05]  /*8b1e0*/  IADD3 R18, P4, R18, UR10, RZ ;  /* 0x0000000a12127c10 */ /* 0x008fca000ff9e0ff */
        /* <DEDUP_REMOVED lines=31> */
[----:B------:R-:W-:Y:S04]  /*8b3e0*/  STL [R1+0x14fc], R11 ;  /* 0x0014fc0b01007387 */ /* 0x000fe80000100800 */
[----:B------:R-:W3:Y:S01]  /*8b3f0*/  LDL.LU R18, [R1+0x1518] ;  /* 0x0015180001127983 */ /* 0x000ee20000300800 */
[----:B------:R-:W-:-:S03]  /*8b400*/  IADD3 R28, P4, R28, UR10, RZ ;  /* 0x0000000a1c1c7c10 */ /* 0x000fc6000ff9e0ff */
[----:B---3--:R0:W-:Y:S04]  /*8b410*/  STL [R1+0x38b0], R18 ;  /* 0x0038b01201007387 */ /* 0x0081e80000100800 */
[----:B0-----:R-:W3:Y:S04]  /*8b420*/  LDL.LU R18, [R1+0x14ec] ;  /* 0x0014ec0001127983 */ /* 0x001ee80000300800 */
[----:B------:R0:W-:Y:S04]  /*8b430*/  STL [R1+0x14f4], R28 ;  /* 0x0014f41c01007387 */ /* 0x0001e80000100800 */
        /* <DEDUP_REMOVED lines=18> */
[----:B------:R-:W4:Y:S01]  /*8b560*/  LDL.LU R8, [R1+0x3474] ;  /* 0x0034740001087983 */ /* 0x000f220000300800 */
[----:B--2---:R-:W-:-:S03]  /*8b570*/  IADD3.X R29, R29, UR4, RZ, P5, !PT ;  /* 0x000000041d1d7c10 */ /* 0x004fc6000affe4ff */
[----:B------:R-:W2:Y:S04]  /*8b580*/  LDL.LU R9, [R1+0x14c8] ;  /* 0x0014c80001097983 */ /* 0x000ea80000300800 */
[----:B------:R-:W2:Y:S04]  /*8b590*/  LDL.LU R16, [R1+0x36f8] ;  /* 0x0036f80001107983 */ /* 0x000ea80000300800 */
[----:B------:R-:W2:Y:S04]  /*8b5a0*/  LDL.LU R17, [R1+0x14c0] ;  /* 0x0014c00001117983 */ /* 0x000ea80000300800 */
[----:B------:R-:W2:Y:S04]  /*8b5b0*/  LDL.LU R19, [R1+0x3480] ;  /* 0x0034800001137983 */ /* 0x000ea80000300800 */
[----:B------:R-:W2:Y:S04]  /*8b5c0*/  LDL.LU R10, [R1+0x14b8] ;  /* 0x0014b800010a7983 */ /* 0x000ea80000300800 */
[----:B------:R-:W2:Y:S04]  /*8b5d0*/  LDL.LU R0, [R1+0x3498] ;  /* 0x0034980001007983 */ /* 0x000ea80000300800 */
[----:B0-----:R-:W2:Y:S04]  /*8b5e0*/  LDL.LU R28, [R1+0x14b0] ;  /* 0x0014b000011c7983 */ /* 0x001ea80000300800 */
[----:B------:R-:W2:Y:S04]  /*8b5f0*/  LDL.LU R11, [R1+0x3494] ;  /* 0x00349400010b7983 */ /* 0x000ea80000300800 */
[----:B------:R0:W-:Y:S04]  /*8b600*/  STL [R1+0x1520], R29 ;  /* 0x0015201d01007387 */ /* 0x0001e80000100800 */
[----:B0-----:R-:W2:Y:S01]  /*8b610*/  LDL.LU R29, [R1+0x14a8] ;  /* 0x0014a800011d7983 */ /* 0x001ea20000300800 */
[----:B---3--:R-:W-:-:S05]  /*8b620*/  IADD3 R18, P5, R18, UR10, RZ ;  /* 0x0000000a12127c10 */ /* 0x008fca000ffbe0ff */
[----:B------:R0:W-:Y:S04]  /*8b630*/  STL [R1+0x14ec], R18 ;  /* 0x0014ec1201007387 */ /* 0x0001e80000100800 */
[----:B0-----:R-:W3:Y:S01]  /*8b640*/  LDL.LU R18, [R1+0x38b0] ;  /* 0x0038b00001127983 */ /* 0x001ee20000300800 */
[----:B-----5:R-:W-:Y:S02]  /*8b650*/  IADD3.X R13, R13, UR4, RZ, P0, !PT ;  /* 0x000000040d0d7c10 */ /* 0x020fe400087fe4ff */
[----:B----4-:R-:W-:Y:S02]  /*8b660*/  IADD3 R14, P0, R14, UR10, RZ ;  /* 0x0000000a0e0e7c10 */ /* 0x010fe4000ff1e0ff */
        /* <DEDUP_REMOVED lines=15> */
[----:B------:R-:W-:Y:S02]  /*8b760*/  IADD3 R16, P2, R16, UR9, RZ ;  /* 0x0000000910107c10 */ /* 0x000fe4000ff5e0ff */
[----:B------:R-:W-:Y:S02]  /*8b770*/  IADD3.X R17, R17, UR4, RZ, P3, !PT ;  /* 0x0000000411117c10 */ /* 0x000fe40009ffe4ff */
[----:B------:R-:W-:Y:S02]  /*8b780*/  IADD3 R19, P3, R19, UR9, RZ ;  /* 0x0000000913137c10 */ /* 0x000fe4000ff7e0ff */
[----:B------:R-:W-:Y:S02]  /*8b790*/  IADD3.X R10, R10, UR4, RZ, P4, !PT ;  /* 0x000000040a0a7c10 */ /* 0x000fe4000a7fe4ff */
[----:B------:R-:W-:-:S02]  /*8b7a0*/  IADD3 R0, P4, R0, UR9, RZ ;  /* 0x0000000900007c10 */ /* 0x000fc4000ff9e0ff */
[----:B------:R-:W-:Y:S02]  /*8b7b0*/  IADD3.X R28, R28, UR4, RZ, P5, !PT ;  /* 0x000000041c1c7c10 */ /* 0x000fe4000affe4ff */
[----:B---3--:R-:W-:Y:S02]  /*8b7c0*/  IADD3.X R18, R18, UR4, RZ, P6, !PT ;  /* 0x0000000412127c10 */ /* 0x008fe4000b7fe4ff */
        /* <DEDUP_REMOVED lines=32> */
[----:B------:R-:W-:-:S02]  /*8b9d0*/  IADD3 R11, P5, R11, UR9, RZ ;  /* 0x000000090b0b7c10 */ /* 0x000fc4000ffbe0ff */
[----:B------:R-:W-:Y:S01]  /*8b9e0*/  IADD3.X R29, R29, UR4, RZ, P6, !PT ;  /* 0x000000041d1d7c10 */ /* 0x000fe2000b7fe4ff */
[----:B---3--:R0:W-:Y:S04]  /*8b9f0*/  STL [R1+0x38ac], R18 ;  /* 0x0038ac1201007387 */ /* 0x0081e80000100800 */
[----:B------:R-:W-:Y:S04]  /*8ba00*/  STL [R1+0x3494], R11 ;  /* 0x0034940b01007387 */ /* 0x000fe80000100800 */
[----:B0-----:R-:W3:Y:S04]  /*8ba10*/  LDL.LU R18, [R1+0x14a0] ;  /* 0x0014a00001127983 */ /* 0x001ee80000300800 */
[----:B------:R0:W-:Y:S04]  /*8ba20*/  STL [R1+0x14a8], R29 ;  /* 0x0014a81d01007387 */ /* 0x0001e80000100800 */
        /* <DEDUP_REMOVED lines=25> */
[----:B0-----:R-:W2:Y:S04]  /*8bbc0*/  LDL.LU R29, [R1+0x349c] ;  /* 0x00349c00011d7983 */ /* 0x001ea80000300800 */
[----:B------:R-:W2:Y:S04]  /*8bbd0*/  LDL.LU R0, [R1+0x351c] ;  /* 0x00351c0001007983 */ /* 0x000ea80000300800 */
[----:B------:R-:W2:Y:S04]  /*8bbe0*/  LDL.LU R11, [R1+0x34b0] ;  /* 0x0034b000010b7983 */ /* 0x000ea80000300800 */
        /* <DEDUP_REMOVED lines=60> */
[----:B------:R-:W-:-:S03]  /*8bfb0*/  IADD3.X R11, R11, UR11, RZ, P0, !PT ;  /* 0x0000000b0b0b7c10 */ /* 0x000fc600087fe4ff */
[----:B------:R-:W-:Y:S01]  /*8bfc0*/  STL [R1+0x351c], R0 ;  /* 0x00351c0001007387 */ /* 0x000fe20000100800 */
[----:B------:R-:W-:-:S03]  /*8bfd0*/  IADD3 R28, P0, R28, UR9, RZ ;  /* 0x000000091c1c7c10 */ /* 0x000fc6000ff1e0ff */
[----:B---3--:R0:W-:Y:S04]  /*8bfe0*/  STL [R1+0x38a8], R18 ;  /* 0x0038a81201007387 */ /* 0x0081e80000100800 */
[----:B------:R-:W-:Y:S04]  /*8bff0*/  STL [R1+0x34b0], R11 ;  /* 0x0034b00b01007387 */ /* 0x000fe80000100800 */
        /* <DEDUP_REMOVED lines=26> */
[----:B0-----:R-:W2:Y:S04]  /*8c1a0*/  LDL.LU R28, [R1+0x3524] ;  /* 0x00352400011c7983 */ /* 0x001ea80000300800 */
[----:B------:R-:W2:Y:S04]  /*8c1b0*/  LDL.LU R10, [R1+0x358c] ;  /* 0x00358c00010a7983 */ /* 0x000ea80000300800 */
[----:B------:R-:W2:Y:S04]  /*8c1c0*/  LDL.LU R0, [R1+0x3520] ;  /* 0x0035200001007983 */ /* 0x000ea80000300800 */
        /* <DEDUP_REMOVED lines=58> */
[----:B------:R-:W-:Y:S04]  /*8c570*/  STL [R1+0x358c], R10 ;  /* 0x00358c0a01007387 */ /* 0x000fe80000100800 */
[----:B------:R-:W3:Y:S01]  /*8c580*/  LDL.LU R18, [R1+0x35a8] ;  /* 0x0035a80001127983 */ /* 0x000ee20000300800 */
[----:B------:R-:W-:-:S02]  /*8c590*/  IADD3.X R0, R0, UR11, RZ, P1, !PT ;  /* 0x0000000b00007c10 */ /* 0x000fc40008ffe4ff */
[----:B------:R-:W-:-:S03]  /*8c5a0*/  IADD3 R11, P1, R11, UR9, RZ ;  /* 0x000000090b0b7c10 */ /* 0x000fc6000ff3e0ff */
[----:B------:R-:W-:Y:S01]  /*8c5b0*/  STL [R1+0x3520], R0 ;  /* 0x0035200001007387 */ /* 0x000fe20000100800 */
[----:B------:R-:W-:-:S03]  /*8c5c0*/  IADD3.X R29, R29, UR11, RZ, P2, !PT ;  /* 0x0000000b1d1d7c10 */ /* 0x000fc600097fe4ff */
        /* <DEDUP_REMOVED lines=32> */
[----:B------:R-:W2:Y:S04]  /*8c7d0*/  LDL.LU R11, [R1+0x35a0] ;  /* 0x0035a000010b7983 */ /* 0x000ea80000300800 */
        /* <DEDUP_REMOVED lines=56> */
[----:B------:R-:W-:Y:S04]  /*8cb60*/  STL [R1+0x35a4], R10 ;  /* 0x0035a40a01007387 */ /* 0x000fe80000100800 */
[----:B------:R-:W3:Y:S01]  /*8cb70*/  LDL.LU R18, [R1+0x35b0] ;  /* 0x0035b00001127983 */ /* 0x000ee20000300800 */
[----:B------:R-:W-:-:S02]  /*8cb80*/  IADD3 R0, P2, R0, UR9, RZ ;  /* 0x0000000900007c10 */ /* 0x000fc4000ff5e0ff */
[----:B------:R-:W-:-:S03]  /*8cb90*/  IADD3.X R11, R11, UR11, RZ, P3, !PT ;  /* 0x0000000b0b0b7c10 */ /* 0x000fc60009ffe4ff */
[----:B------:R-:W-:Y:S01]  /*8cba0*/  STL [R1+0x360c], R0 ;  /* 0x00360c0001007387 */ /* 0x000fe20000100800 */
[----:B------:R-:W-:-:S03]  /*8cbb0*/  IADD3 R28, P3, R28, UR9, RZ ;  /* 0x000000091c1c7c10 */ /* 0x000fc6000ff7e0ff */
[----:B---3--:R0:W-:Y:S04]  /*8cbc0*/  STL [R1+0x38a0], R18 ;  /* 0x0038a01201007387 */ /* 0x0081e80000100800 */
[----:B------:R1:W-:Y:S04]  /*8cbd0*/  STL [R1+0x35a0], R11 ;  /* 0x0035a00b01007387 */ /* 0x0003e80000100800 */
        /* <DEDUP_REMOVED lines=28> */
[----:B------:R0:W-:Y:S04]  /*8cda0*/  STL [R1+0x35b4], R29 ;  /* 0x0035b41d01007387 */ /* 0x0001e80000100800 */
[----:B-1----:R-:W2:Y:S04]  /*8cdb0*/  LDL.LU R11, [R1+0x3634] ;  /* 0x00363400010b7983 */ /* 0x002ea80000300800 */
[----:B0-----:R-:W2:Y:S04]  /*8cdc0*/  LDL.LU R28, [R1+0x3630] ;  /* 0x00363000011c7983 */ /* 0x001ea80000300800 */
[----:B------:R-:W2:Y:S01]  /*8cdd0*/  LDL.LU R29, [R1+0x3640] ;  /* 0x00364000011d7983 */ /* 0x000ea20000300800 */
        /* <DEDUP_REMOVED lines=10> */
[----:B---3--:R-:W-:-:S05]  /*8ce80*/  IADD3.X R18, R18, UR11, RZ, P5, !PT ;  /* 0x0000000b12127c10 */ /* 0x008fca000affe4ff */
[----:B------:R0:W-:Y:S04]  /*8ce90*/  STL [R1+0x35b0], R18 ;  /* 0x0035b01201007387 */ /* 0x0001e80000100800 */
[----:B0-----:R-:W3:Y:S01]  /*8cea0*/  LDL.LU R18, [R1+0x389c] ;  /* 0x00389c0001127983 */ /* 0x001ee20000300800 */
[----:B------:R-:W-:Y:S02]  /*8ceb0*/  IADD3 R12, P5, R12, UR9, RZ ;  /* 0x000000090c0c7c10 */ /* 0x000fe4000ffbe0ff */
[----:B------:R-:W-:-:S03]  /*8cec0*/  IADD3 R22, P2, R22, UR9, RZ ;  /* 0x0000000916167c10 */ /* 0x000fc6000ff5e0ff */
[----:B------:R4:W-:Y:S01]  /*8ced0*/  STL [R1+0x3628], R12 ;  /* 0x0036280c01007387 */ /* 0x0009e20000100800 */
[----:B------:R-:W-:-:S03]  /*8cee0*/  IADD3.X R23, R23, UR11, RZ, P3, !PT ;  /* 0x0000000b17177c10 */ /* 0x000fc60009ffe4ff */
[----:B------:R4:W-:Y:S01]  /*8cef0*/  STL [R1+0x35c4], R13 ;  /* 0x0035c40d01007387 */ /* 0x0009e20000100800 */
        /* <DEDUP_REMOVED lines=14> */
[----:B--2---:R-:W-:-:S03]  /*8cfe0*/  IADD3.X R7, R7, UR11, RZ, P0, !PT ;  /* 0x0000000b07077c10 */ /* 0x004fc600087fe4ff */
        /* <DEDUP_REMOVED lines=20> */
[----:B------:R4:W-:Y:S04]  /*8d130*/  STL [R1+0x3600], R9 ;  /* 0x0036000901007387 */ /* 0x0009e80000100800 */
[----:B------:R4:W-:Y:S04]  /*8d140*/  STL [R1+0x3660], R16 ;  /* 0x0036601001007387 */ /* 0x0009e80000100800 */
[----:B------:R4:W-:Y:S04]  /*8d150*/  STL [R1+0x3614], R17 ;  /* 0x0036141101007387 */ /* 0x0009e80000100800 */
[----:B------:R4:W-:Y:S04]  /*8d160*/  STL [R1+0x3610], R19 ;  /* 0x0036101301007387 */ /* 0x0009e80000100800 */
[----:B------:R4:W-:Y:S04]  /*8d170*/  STL [R1+0x3624], R10 ;  /* 0x0036240a01007387 */ /* 0x0009e80000100800 */
[----:B------:R4:W-:Y:S04]  /*8d180*/  STL [R1+0x3620], R0 ;  /* 0x0036200001007387 */ /* 0x0009e80000100800 */
[----:B------:R4:W-:Y:S04]  /*8d190*/  STL [R1+0x3640], R29 ;  /* 0x0036401d01007387 */ /* 0x0009e80000100800 */
[----:B------:R4:W-:Y:S04]  /*8d1a0*/  STL [R1+0x3634], R11 ;  /* 0x0036340b01007387 */ /* 0x0009e80000100800 */
[----:B------:R4:W-:Y:S01]  /*8d1b0*/  STL [R1+0x3630], R28 ;  /* 0x0036301c01007387 */ /* 0x0009e20000100800 */
[----:B---3--:R-:W-:-:S13]  /*8d1c0*/  ISETP.NE.U32.AND P2, PT, R18, UR5, PT ;  /* 0x0000000512007c0c */ /* 0x008fda000bf45070 */
[----:B----4-:R-:W-:Y:S05]  /*8d1d0*/  @P2 BRA `(.L_x_1) ;  /* 0xfffff8ac00582947 */ /* 0x010fea000383ffff */
.L_x_0:
[----:B------:R-:W2:Y:S01]  /*8d1e0*/  LDL.LU R17, [R1+0x8a0] ;  /* 0x0008a00001117983 */ /* 0x000ea20000300800 */
[----:B------:R-:W0:Y:S01]  /*8d1f0*/  S2UR UR5, SR_CgaCtaId ;  /* 0x00000000000579c3 */ /* 0x000e220000008800 */
[----:B------:R-:W-:Y:S01]  /*8d200*/  UMOV UR4, 0x400 ;  /* 0x0000040000047882 */ /* 0x000fe20000000000 */
[----:B------:R-:W-:Y:S01]  /*8d210*/  ULDC.64 UR12, c[0x0][0x228] ;  /* 0x00008a00000c7ab9 */ /* 0x000fe20000000a00 */
[----:B------:R-:W2:Y:S01]  /*8d220*/  LDL.LU R16, [R1+0x8a4] ;  /* 0x0008a40001107983 */ /* 0x000ea20000300800 */
[----:B------:R-:W-:Y:S01]  /*8d230*/  ULDC.64 UR10, c[0x0][0x228] ;  /* 0x00008a00000a7ab9 */ /* 0x000fe20000000a00 */
[----:B------:R-:W-:Y:S01]  /*8d240*/  ULDC.64 UR26, c[0x0][0x228] ;  /* 0x00008a00001a7ab9 */ /* 0x000fe20000000a00 */
[----:B------:R-:W-:Y:S01]  /*8d250*/  ULDC.64 UR18, c[0x0][0x228] ;  /* 0x00008a0000127ab9 */ /* 0x000fe20000000a00 */
[----:B------:R-:W3:Y:S01]  /*8d260*/  LDL.LU R15, [R1+0x8a8] ;  /* 0x0008a800010f7983 */ /* 0x000ee20000300800 */
[----:B------:R-:W-:Y:S01]  /*8d270*/  ULDC.64 UR28, c[0x0][0x228] ;  /* 0x00008a00001c7ab9 */ /* 0x000fe20000000a00 */
[----:B------:R-:W-:Y:S01]  /*8d280*/  ULDC.64 UR16, c[0x0][0x220] ;  /* 0x0000880000107ab9 */ /* 0x000fe20000000a00 */
[----:B------:R-:W-:Y:S01]  /*8d290*/  ULDC.64 UR14, c[0x0][0x228] ;  /* 0x00008a00000e7ab9 */ /* 0x000fe20000000a00 */
[----:B------:R-:W3:Y:S01]  /*8d2a0*/  LDL.LU R14, [R1+0x8ac] ;  /* 0x0008ac00010e7983 */ /* 0x000ee20000300800 */
[----:B------:R-:W-:Y:S01]  /*8d2b0*/  ULDC.64 UR24, c[0x0][0x228] ;  /* 0x00008a0000187ab9 */ /* 0x000fe20000000a00 */
[----:B------:R-:W-:Y:S01]  /*8d2c0*/  ULDC.64 UR22, c[0x0][0x228] ;  /* 0x00008a0000167ab9 */ /* 0x000fe20000000a00 */
[----:B------:R-:W-:Y:S01]  /*8d2d0*/  ULDC.64 UR20, c[0x0][0x228] ;  /* 0x00008a0000147ab9 */ /* 0x000fe20000000a00 */
[----:B-1----:R-:W4:Y:S01]  /*8d2e0*/  LDL.LU R13, [R1+0x750] ;  /* 0x00075000010d7983 */ /* 0x002f220000300800 */
[----:B------:R-:W-:-:S03]  /*8d2f0*/  ULDC UR9, c[0x0][0x228] ;  /* 0x00008a0000097ab9 */ /* 0x000fc60000000800 */
        /* <DEDUP_REMOVED lines=9> */
[----:B------:R-:W-:Y:S04]  /*8d390*/  STL [R1+0x39f0], R9 ;  /* 0x0039f00901007387 */ /* 0x000fe80000100800 */
[----:B------:R-:W-:Y:S04]  /*8d3a0*/  STL [R1+0x39ec], R10 ;  /* 0x0039ec0a01007387 */ /* 0x000fe80000100800 */
[----:B------:R2:W-:Y:S01]  /*8d3b0*/  STL [R1+0x39e8], R11 ;  /* 0x0039e80b01007387 */ /* 0x0005e20000100800 */
[----:B------:R-:W-:Y:S01]  /*8d3c0*/  BAR.SYNC.DEFER_BLOCKING 0x0 ;  /* 0x0000000000007b1d */ /* 0x000fe20000010000 */
[----:B--2---:R-:W-:-:S05]  /*8d3d0*/  F2FP.SATFINITE.E4M3.F32.PACK_AB_MERGE_C R11, R16, R17, RZ ;  /* 0x00000011100b723e */ /* 0x004fca00048070ff */
[----:B------:R-:W-:Y:S01]  /*8d3e0*/  STL [R1+0x60], R11 ;  /* 0x0000600b01007387 */ /* 0x000fe20000100800 */
[----:B---3--:R-:W-:-:S05]  /*8d3f0*/  F2FP.SATFINITE.E4M3.F32.PACK_AB_MERGE_C R10, R14, R15, RZ ;  /* 0x0000000f0e0a723e */ /* 0x008fca00048070ff */
[----:B------:R-:W-:Y:S01]  /*8d400*/  STL [R1+0x84], R10 ;  /* 0x0000840a01007387 */ /* 0x000fe20000100800 */
[----:B----4-:R-:W-:-:S05]  /*8d410*/  F2FP.SATFINITE.E4M3.F32.PACK_AB_MERGE_C R9, R12, R13, RZ ;  /* 0x0000000d0c09723e */ /* 0x010fca00048070ff */
[----:B------:R1:W-:Y:S01]  /*8d420*/  STL [R1+0xc0], R9 ;  /* 0x0000c00901007387 */ /* 0x0003e20000100800 */
[----:B-----5:R-:W-:-:S05]  /*8d430*/  F2FP.SATFINITE.E4M3.F32.PACK_AB_MERGE_C R7, R7, R8, RZ ;  /* 0x000000080707723e */ /* 0x020fca00048070ff */
[----:B------:R-:W-:Y:S01]  /*8d440*/  STL [R1+0xf0], R7 ;  /* 0x0000f00701007387 */ /* 0x000fe20000100800 */
[----:B------:R-:W-:-:S05]  /*8d450*/  F2FP.SATFINITE.E4M3.F32.PACK_AB_MERGE_C R5, R5, R6, RZ ;  /* 0x000000060505723e */ /* 0x000fca00048070ff */
[----:B------:R-:W-:Y:S01]  /*8d460*/  STL [R1+0x130], R5 ;  /* 0x0001300501007387 */ /* 0x000fe20000100800 */
[----:B------:R-:W-:-:S03]  /*8d470*/  F2FP.SATFINITE.E4M3.F32.PACK_AB_MERGE_C R3, R3, R4, RZ ;  /* 0x000000040303723e */ /* 0x000fc600048070ff */
[----:B-1----:R-:W2:Y:S04]  /*8d480*/  LDL.LU R9, [R1+0x894] ;  /* 0x0008940001097983 */ /* 0x002ea80000300800 */
[----:B------:R-:W-:Y:S01]  /*8d490*/  STL [R1+0x128], R3 ;  /* 0x0001280301007387 */ /* 0x000fe20000100800 */
[----:B------:R-:W-:-:S03]  /*8d4a0*/  F2FP.SATFINITE.E4M3.F32.PACK_AB_MERGE_C R0, R0, R2, RZ ;  /* 0x000000020000723e */ /* 0x000fc600048070ff */
[----:B--2---:R1:W-:Y:S04]  /*8d4b0*/  STL [R1+0x3b8c], R9 ;  /* 0x003b8c0901007387 */ /* 0x0043e80000100800 */
[----:B------:R-:W-:Y:S04]  /*8d4c0*/  STL [R1+0x144], R0 ;  /* 0x0001440001007387 */ /* 0x000fe80000100800 */
[----:B-1----:R-:W2:Y:S04]  /*8d4d0*/  LDL.LU R9, [R1+0x76c] ;  /* 0x00076c0001097983 */ /* 0x002ea80000300800 */
[----:B------:R-:W3:Y:S04]  /*8d4e0*/  LDL.LU R10, [R1+0x874] ;  /* 0x00087400010a7983 */ /* 0x000ee80000300800 */
[----:B---3--:R1:W-:Y:S04]  /*8d4f0*/  STL [R1+0x3b50], R10 ;  /* 0x003b500a01007387 */ /* 0x0083e80000100800 */
[----:B-1----:R-:W3:Y:S04]  /*8d500*/  LDL.LU R10, [R1+0x5ec] ;  /* 0x0005ec00010a7983 */ /* 0x002ee80000300800 */
        /* <DEDUP_REMOVED lines=33> */
[----:B------:R-:W4:Y:S04]  /*8d720*/  LDL.LU R29, [R1+0x658] ;  /* 0x00065800011d7983 */ /* 0x000f280000300800 */
[----:B----4-:R1:W-:Y:S04]  /*8d730*/  STL [R1+0x3b3c], R29 ;  /* 0x003b3c1d01007387 */ /* 0x0103e80000100800 */
[----:B-1----:R-:W4:Y:S04]  /*8d740*/  LDL.LU R29, [R1+0x6d8] ;  /* 0x0006d800011d7983 */ /* 0x002f280000300800 */
[----:B----4-:R1:W-:Y:S04]  /*8d750*/  STL [R1+0x3b40], R29 ;  /* 0x003b401d01007387 */ /* 0x0103e80000100800 */
[----:B-1----:R-:W4:Y:S04]  /*8d760*/  LDL.LU R29, [R1+0x6d4] ;  /* 0x0006d400011d7983 */ /* 0x002f280000300800 */
[----:B----4-:R1:W-:Y:S04]  /*8d770*/  STL [R1+0x3b48], R29 ;  /* 0x003b481d01007387 */ /* 0x0103e80000100800 */
[----:B-1----:R-:W4:Y:S04]  /*8d780*/  LDL.LU R29, [R1+0x878] ;  /* 0x00087800011d7983 */ /* 0x002f280000300800 */
[----:B------:R-:W5:Y:S01]  /*8d790*/  LDL.LU R28, [R1+0x65c] ;  /* 0x00065c00011c7983 */ /* 0x000f620000300800 */
[----:B--2---:R-:W-:-:S03]  /*8d7a0*/  F2FP.SATFINITE.E4M3.F32.PACK_AB_MERGE_C R9, R9, R10, RZ ;  /* 0x0000000a0909723e */ /* 0x004fc600048070ff */
[----:B-----5:R1:W-:Y:S04]  /*8d7b0*/  STL [R1+0x3b44], R28 ;  /* 0x003b441c01007387 */ /* 0x0203e80000100800 */
[----:B-1----:R-:W2:Y:S04]  /*8d7c0*/  LDL.LU R28, [R1+0x6d0] ;  /* 0x0006d000011c7983 */ /* 0x002ea80000300800 */
        /* <DEDUP_REMOVED lines=25> */
[----:B------:R1:W-:Y:S04]  /*8d960*/  STL [R1+0x140], R9 ;  /* 0x0001400901007387 */ /* 0x0003e80000100800 */
[----:B-1----:R-:W3:Y:S02]  /*8d970*/  LDL.LU R9, [R1+0x3b8c] ;  /* 0x003b8c0001097983 */ /* 0x002ee40000300800 */
[----:B---3--:R-:W-:-:S02]  /*8d980*/  F2FP.SATFINITE.E4M3.F32.PACK_AB_MERGE_C R9, R9, R10, RZ ;  /* 0x0000000a0909723e */ /* 0x008fc400048070ff */
[----:B------:R-:W3:Y:S04]  /*8d990*/  LDL.LU R10, [R1+0x3b88] ;  /* 0x003b8800010a7983 */ /* 0x000ee80000300800 */
[----:B------:R1:W-:Y:S04]  /*8d9a0*/  STL [R1+0x39f4], R9 ;  /* 0x0039f40901007387 */ /* 0x0003e80000100800 */
[----:B-1----:R-:W5:Y:S01]  /*8d9b0*/  LDL.LU R9, [R1+0x654] ;  /* 0x0006540001097983 */ /* 0x002f620000300800 */
[----:B---3--:R-:W-:-:S03]  /*8d9c0*/  F2FP.SATFINITE.E4M3.F32.PACK_AB_MERGE_C R10, R10, R11, RZ ;  /* 0x0000000b0a0a723e */ /* 0x008fc600048070ff */
[----:B------:R-:W3:Y:S04]  /*8d9d0*/  LDL.LU R11, [R1+0x3b84] ;  /* 0x003b8400010b7983 */ /* 0x000ee80000300800 */
[----:B------:R1:W-:Y:S04]  /*8d9e0*/  STL [R1+0x90], R10 ;  /* 0x0000900a01007387 */ /* 0x0003e80000100800 */
[----:B-1----:R-:W3:Y:S02]  /*8d9f0*/  LDL.LU R10, [R1+0x3b80] ;  /* 0x003b8000010a7983 */ /* 0x002ee40000300800 */
[----:B---3--:R-:W-:-:S02]  /*8da00*/  F2FP.SATFINITE.E4M3.F32.PACK_AB_MERGE_C R10, R10, R11, RZ ;  /* 0x0000000b0a0a723e */ /* 0x008fc400048070ff */
        /* <DEDUP_REMOVED lines=24> */
[----:B------:R-:W4:Y:S04]  /*8db90*/  LDL.LU R11, [R1+0x3b4c] ;  /* 0x003b4c00010b7983 */ /* 0x000f280000300800 */
[----:B------:R1:W-:Y:S04]  /*8dba0*/  STL [R1+0x39f8], R10 ;  /* 0x0039f80a01007387 */ /* 0x0003e80000100800 */
[----:B-1----:R-:W5:Y:S01]  /*8dbb0*/  LDL.LU R10, [R1+0x650] ;  /* 0x00065000010a7983 */ /* 0x002f620000300800 */
[----:B----4-:R-:W-:-:S03]  /*8dbc0*/  F2FP.SATFINITE.E4M3.F32.PACK_AB_MERGE_C R11, R11, R29, RZ ;  /* 0x0000001d0b0b723e */ /* 0x010fc600048070ff */
[----:B------:R-:W2:Y:S04]  /*8dbd0*/  LDL.LU R29, [R1+0x3b48] ;  /* 0x003b4800011d7983 */ /* 0x000ea80000300800 */
[----:B------:R1:W-:Y:S04]  /*8dbe0*/  STL [R1+0x39fc], R11 ;  /* 0x0039fc0b01007387 */ /* 0x0003e80000100800 */
[----:B-1----:R-:W3:Y:S01]  /*8dbf0*/  LDL.LU R11, [R1+0x6dc] ;  /* 0x0006dc00010b7983 */ /* 0x002ee20000300800 */
[----:B--2---:R-:W-:-:S03]  /*8dc00*/  F2FP.SATFINITE.E4M3.F32.PACK_AB_MERGE_C R29, R29, R28, RZ ;  /* 0x0000001c1d1d723e */ /* 0x004fc600048070ff */
[----:B------:R-:W2:Y:S04]  /*8dc10*/  LDL.LU R28, [R1+0x3b44] ;  /* 0x003b4400011c7983 */ /* 0x000ea80000300800 */
[----:B------:R1:W-:Y:S04]  /*8dc20*/  STL [R1+0xdc], R29 ;  /* 0x0000dc1d01007387 */ /* 0x0003e80000100800 */
[----:B-1----:R-:W3:Y:S01]  /*8dc30*/  LDL.LU R29, [R1+0x3b40] ;  /* 0x003b4000011d7983 */ /* 0x002ee20000300800 */
[----:B-----5:R-:W-:Y:S02]  /*8dc40*/  F2FP.SATFINITE.E4M3.F32.PACK_AB_MERGE_C R9, R9, R10, RZ ;  /* 0x0000000a0909723e */ /* 0x020fe400048070ff */
[----:B---3--:R-:W-:-:S02]  /*8dc50*/  F2FP.SATFINITE.E4M3.F32.PACK_AB_MERGE_C R11, R11, R29, RZ ;  /* 0x0000001d0b0b723e */ /* 0x008fc400048070ff */
[----:B------:R-:W2:Y:S01]  /*8dc60*/  LDL.LU R29, [R1+0x3b3c] ;  /* 0x003b3c00011d7983 */ /* 0x000ea20000300800 */
[----:B------:R-:W-:-:S03]  /*8dc70*/  F2FP.SATFINITE.E4M3.F32.PACK_AB_MERGE_C R10, R26, R27, RZ ;  /* 0x0000001b1a0a723e */ /* 0x000fc600048070ff */
[----:B------:R-:W-:Y:S04]  /*8dc80*/  STL [R1+0xd4], R11 ;  /* 0x0000d40b01007387 */ /* 0x000fe80000100800 */
[----:B------:R1:W-:Y:S02]  /*8dc90*/  STL [R1+0xf8], R9 ;  /* 0x0000f80901007387 */ /* 0x0003e40000100800 */
[----:B-1----:R-:W-:Y:S02]  /*8dca0*/  F2FP.SATFINITE.E4M3.F32.PACK_AB_MERGE_C R9, R24, R25, RZ ;  /* 0x000000191809723e */ /* 0x002fe400048070ff */
[----:B------:R-:W-:Y:S02]  /*8dcb0*/  F2FP.SATFINITE.E4M3.F32.PACK_AB_MERGE_C R7, R7, R8, RZ ;  /* 0x000000080707723e */ /* 0x000fe400048070ff */
[----:B------:R-:W-:-:S02]  /*8dcc0*/  F2FP.SATFINITE.E4M3.F32.PACK_AB_MERGE_C R5, R5, R6, RZ ;  /* 0x000000060505723e */ /* 0x000fc400048070ff */
[----:B--2---:R-:W-:-:S05]  /*8dcd0*/  F2FP.SATFINITE.E4M3.F32.PACK_AB_MERGE_C R11, R28, R29, RZ ;  /* 0x0000001d1c0b723e */ /* 0x004fca00048070ff */
[----:B------:R1:W-:Y:S04]  /*8dce0*/  STL [R1+0xf4], R11 ;  /* 0x0000f40b01007387 */ /* 0x0003e80000100800 */
[----:B------:R2:W-:Y:S04]  /*8dcf0*/  STL [R1+0x11c], R10 ;  /* 0x00011c0a01007387 */ /* 0x0005e80000100800 */
[----:B------:R3:W-:Y:S01]  /*8dd00*/  STL [R1+0x118], R9 ;  /* 0x0001180901007387 */ /* 0x0007e20000100800 */
[----:B-1----:R-:W-:Y:S02]  /*8dd10*/  F2FP.SATFINITE.E4M3.F32.PACK_AB_MERGE_C R11, R22, R23, RZ ;  /* 0x00000017160b723e */ /* 0x002fe400048070ff */
[----:B--2---:R-:W-:-:S03]  /*8dd20*/  F2FP.SATFINITE.E4M3.F32.PACK_AB_MERGE_C R10, R20, R21, RZ ;  /* 0x00000015140a723e */ /* 0x004fc600048070ff */
[----:B------:R1:W-:Y:S01]  /*8dd30*/  STL [R1+0x34], R11 ;  /* 0x0000340b01007387 */ /* 0x0003e20000100800 */
[----:B---3--:R-:W-:-:S03]  /*8dd40*/  F2FP.SATFINITE.E4M3.F32.PACK_AB_MERGE_C R9, R18, R19, RZ ;  /* 0x000000131209723e */ /* 0x008fc600048070ff */
[----:B------:R2:W-:Y:S04]  /*8dd50*/  STL [R1+0x44], R10 ;  /* 0x0000440a01007387 */ /* 0x0005e80000100800 */
[----:B------:R3:W-:Y:S01]  /*8dd60*/  STL [R1+0xd8], R9 ;  /* 0x0000d80901007387 */ /* 0x0007e20000100800 */
[----:B-1----:R-:W-:Y:S02]  /*8dd70*/  F2FP.SATFINITE.E4M3.F32.PACK_AB_MERGE_C R11, R16, R17, RZ ;  /* 0x00000011100b723e */ /* 0x002fe400048070ff */
[----:B--2---:R-:W-:-:S03]  /*8dd80*/  F2FP.SATFINITE.E4M3.F32.PACK_AB_MERGE_C R10, R14, R15, RZ ;  /* 0x0000000f0e0a723e */ /* 0x004fc600048070ff */
[----:B------:R-:W-:Y:S01]  /*8dd90*/  STL [R1+0xd0], R11 ;  /* 0x0000d00b01007387 */ /* 0x000fe20000100800 */
[----:B------:R-:W-:Y:S02]  /*8dda0*/  F2FP.SATFINITE.E4M3.F32.PACK_AB_MERGE_C R14, R3, R4, RZ ;  /* 0x00000004030e723e */ /* 0x000fe400048070ff */
[----:B---3--:R-:W-:Y:S01]  /*8ddb0*/  F2FP.SATFINITE.E4M3.F32.PACK_AB_MERGE_C R9, R12, R13, RZ ;  /* 0x0000000d0c09723e */ /* 0x008fe200048070ff */
[----:B------:R-:W-:Y:S04]  /*8ddc0*/  STL [R1+0xec], R10 ;  /* 0x0000ec0a01007387 */ /* 0x000fe80000100800 */
[----:B------:R-:W-:Y:S04]  /*8ddd0*/  STL [R1+0xe8], R9 ;  /* 0x0000e80901007387 */ /* 0x000fe80000100800 */
[----:B------:R-:W-:Y:S04]  /*8dde0*/  STL [R1+0x110], R7 ;  /* 0x0001100701007387 */ /* 0x000fe80000100800 */
[----:B------:R-:W-:Y:S04]  /*8ddf0*/  STL [R1+0x3a00], R14 ;  /* 0x003a000e01007387 */ /* 0x000fe80000100800 */
[----:B------:R-:W-:Y:S04]  /*8de00*/  STL [R1+0x108], R5 ;  /* 0x0001080501007387 */ /* 0x000fe80000100800 */
[----:B------:R-:W2:Y:S04]  /*8de10*/  LDL.LU R12, [R1+0x834] ;  /* 0x00083400010c7983 */ /* 0x000ea80000300800 */
[----:B--2---:R1:W-:Y:S04]  /*8de20*/  STL [R1+0x3b0c], R12 ;  /* 0x003b0c0c01007387 */ /* 0x0043e80000100800 */
[----:B-1----:R-:W2:Y:S04]  /*8de30*/  LDL.LU R12, [R1+0x5bc] ;  /* 0x0005bc00010c7983 */ /* 0x002ea80000300800 */
        /* <DEDUP_REMOVED lines=53> */
[----:B-1----:R-:W3:Y:S01]  /*8e190*/  LDL.LU R11, [R1+0x820] ;  /* 0x00082000010b7983 */ /* 0x002ee20000300800 */
[----:B------:R-:W-:-:S02]  /*8e1a0*/  F2FP.SATFINITE.E4M3.F32.PACK_AB_MERGE_C R13, R0, R2, RZ ;  /* 0x00000002000d723e */ /* 0x000fc400048070ff */
[----:B--2---:R-:W-:Y:S01]  /*8e1b0*/  F2FP.SATFINITE.E4M3.F32.PACK_AB_MERGE_C R12, R12, R14, RZ ;  /* 0x0000000e0c0c723e */ /* 0x004fe200048070ff */
[----:B---3--:R1:W-:Y:S04]  /*8e1c0*/  STL [R1+0x3b04], R11 ;  /* 0x003b040b01007387 */ /* 0x0083e80000100800 */
[----:B-1----:R-:W2:Y:S04]  /*8e1d0*/  LDL.LU R11, [R1+0x838] ;  /* 0x00083800010b7983 */ /* 0x002ea80000300800 */
        /* <DEDUP_REMOVED lines=25> */
[----:B------:R1:W-:Y:S04]  /*8e370*/  STL [R1+0x3a04], R13 ;  /* 0x003a040d01007387 */ /* 0x0003e80000100800 */
[----:B-1----:R-:W5:Y:S04]  /*8e380*/  LDL.LU R13, [R1+0x818] ;  /* 0x00081800010d7983 */ /* 0x002f680000300800 */
[----:B------:R-:W2:Y:S04]  /*8e390*/  LDL.LU R14, [R1+0x3b38] ;  /* 0x003b3800010e7983 */ /* 0x000ea80000300800 */
[----:B------:R1:W-:Y:S04]  /*8e3a0*/  STL [R1+0xa4], R12 ;  /* 0x0000a40c01007387 */ /* 0x0003e80000100800 */
[----:B-1----:R-:W2:Y:S02]  /*8e3b0*/  LDL.LU R12, [R1+0x3b34] ;  /* 0x003b3400010c7983 */ /* 0x002ea40000300800 */
[----:B--2---:R-:W-:-:S02]  /*8e3c0*/  F2FP.SATFINITE.E4M3.F32.PACK_AB_MERGE_C R12, R12, R14, RZ ;  /* 0x0000000e0c0c723e */ /* 0x004fc400048070ff */
        /* <DEDUP_REMOVED lines=22> */
[----:B-1----:R-:W3:Y:S01]  /*8e530*/  LDL.LU R12, [R1+0x814] ;  /* 0x00081400010c7983 */ /* 0x002ee20000300800 */
[----:B--2---:R-:W-:-:S03]  /*8e540*/  F2FP.SATFINITE.E4M3.F32.PACK_AB_MERGE_C R14, R14, R11, RZ ;  /* 0x0000000b0e0e723e */ /* 0x004fc600048070ff */
        /* <DEDUP_REMOVED lines=26> */
[----:B-1----:R-:W3:Y:S02]  /*8e6f0*/  LDL.LU R14, [R1+0x3ad0] ;  /* 0x003ad000010e7983 */ /* 0x002ee40000300800 */
[----:B---3--:R-:W-:-:S02]  /*8e700*/  F2FP.SATFINITE.E4M3.F32.PACK_AB_MERGE_C R12, R12, R14, RZ ;  /* 0x0000000e0c0c723e */ /* 0x008fc400048070ff */
[----:B------:R-:W3:Y:S01]  /*8e710*/  LDL.LU R14, [R1+0x3acc] ;  /* 0x003acc00010e7983 */ /* 0x000ee20000300800 */
[----:B--2---:R-:W-:-:S03]  /*8e720*/  F2FP.SATFINITE.E4M3.F32.PACK_AB_MERGE_C R11, R10, R11, RZ ;  /* 0x0000000b0a0b723e */ /* 0x004fc600048070ff */
[----:B------:R3:W-:Y:S01]  /*8e730*/  STL [R1+0x228], R12 ;  /* 0x0002280c01007387 */ /* 0x0007e20000100800 */
[----:B----4-:R-:W-:Y:S02]  /*8e740*/  F2FP.SATFINITE.E4M3.F32.PACK_AB_MERGE_C R10, R29, R9, RZ ;  /* 0x000000091d0a723e */ /* 0x010fe400048070ff */
[----:B-----5:R-:W-:Y:S02]  /*8e750*/  F2FP.SATFINITE.E4M3.F32.PACK_AB_MERGE_C R9, R27, R28, RZ ;  /* 0x0000001c1b09723e */ /* 0x020fe400048070ff */
[----:B------:R-:W-:Y:S02]  /*8e760*/  F2FP.SATFINITE.E4M3.F32.PACK_AB_MERGE_C R7, R7, R8, RZ ;  /* 0x000000080707723e */ /* 0x000fe400048070ff */
[----:B------:R-:W-:Y:S02]  /*8e770*/  F2FP.SATFINITE.E4M3.F32.PACK_AB_MERGE_C R5, R5, R6, RZ ;  /* 0x000000060505723e */ /* 0x000fe400048070ff */
[----:B---3--:R-:W-:-:S05]  /*8e780*/  F2FP.SATFINITE.E4M3.F32.PACK_AB_MERGE_C R12, R14, R13, RZ ;  /* 0x0000000d0e0c723e */ /* 0x008fca00048070ff */
[----:B------:R-:W-:Y:S04]  /*8e790*/  STL [R1+0x224], R12 ;  /* 0x0002240c01007387 */ /* 0x000fe80000100800 */
[----:B------:R1:W-:Y:S04]  /*8e7a0*/  STL [R1+0x27c], R11 ;  /* 0x00027c0b01007387 */ /* 0x0003e80000100800 */
[----:B------:R2:W-:Y:S04]  /*8e7b0*/  STL [R1+0x278], R10 ;  /* 0x0002780a01007387 */ /* 0x0005e80000100800 */
[----:B------:R3:W-:Y:S01]  /*8e7c0*/  STL [R1+0x29c], R9 ;  /* 0x00029c0901007387 */ /* 0x0007e20000100800 */
[----:B-1----:R-:W-:-:S02]  /*8e7d0*/  F2FP.SATFINITE.E4M3.F32.PACK_AB_MERGE_C R11, R25, R26, RZ ;  /* 0x0000001a190b723e */ /* 0x002fc400048070ff */
        /* <DEDUP_REMOVED lines=8> */
[----:B---3--:R-:W-:-:S03]  /*8e860*/  F2FP.SATFINITE.E4M3.F32.PACK_AB_MERGE_C R9, R15, R16, RZ ;  /* 0x000000100f09723e */ /* 0x008fc600048070ff */
[----:B------:R-:W-:Y:S04]  /*8e870*/  STL [R1+0x1f8], R10 ;  /* 0x0001f80a01007387 */ /* 0x000fe80000100800 */
[----:B------:R-:W-:Y:S04]  /*8e880*/  STL [R1+0x274], R9 ;  /* 0x0002740901007387 */ /* 0x000fe80000100800 */
[----:B------:R-:W-:Y:S04]  /*8e890*/  STL [R1+0x270], R7 ;  /* 0x0002700701007387 */ /* 0x000fe80000100800 */
[----:B------:R-:W-:Y:S04]  /*8e8a0*/  STL [R1+0x294], R5 ;  /* 0x0002940501007387 */ /* 0x000fe80000100800 */
[----:B------:R-:W2:Y:S01]  /*8e8b0*/  LDL.LU R19, [R1+0x7e4] ;  /* 0x0007e40001137983 */ /* 0x000ea20000300800 */
[----:B------:R-:W-:-:S02]  /*8e8c0*/  F2FP.SATFINITE.E4M3.F32.PACK_AB_MERGE_C R3, R3, R4, RZ ;  /* 0x000000040303723e */ /* 0x000fc400048070ff */
[----:B------:R-:W-:-:S03]  /*8e8d0*/  F2FP.SATFINITE.E4M3.F32.PACK_AB_MERGE_C R0, R0, R2, RZ ;  /* 0x000000020000723e */ /* 0x000fc600048070ff */
[----:B------:R-:W-:Y:S04]  /*8e8e0*/  STL [R1+0x290], R3 ;  /* 0x0002900301007387 */ /* 0x000fe80000100800 */
[----:B--2---:R1:W-:Y:S04]  /*8e8f0*/  STL [R1+0x3ac4], R19 ;  /* 0x003ac41301007387 */ /* 0x0043e80000100800 */
[----:B------:R-:W-:Y:S04]  /*8e900*/  STL [R1+0x2a4], R0 ;  /* 0x0002a40001007387 */ /* 0x000fe80000100800 */
[----:B-1----:R-:W2:Y:S04]  /*8e910*/  LDL.LU R19, [R1+0x58c] ;  /* 0x00058c0001137983 */ /* 0x002ea80000300800 */
[----:B------:R-:W3:Y:S04]  /*8e920*/  LDL.LU R18, [R1+0x7ec] ;  /* 0x0007ec0001127983 */ /* 0x000ee80000300800 */
        /* <DEDUP_REMOVED lines=31> */
[----:B-1----:R-:W4:Y:S01]  /*8eb20*/  LDL.LU R21, [R1+0x6a8] ;  /* 0x0006a80001157983 */ /* 0x002f220000300800 */
[----:B--2---:R-:W-:-:S03]  /*8eb30*/  F2FP.SATFINITE.E4M3.F32.PACK_AB_MERGE_C R19, R19, R18, RZ ;  /* 0x000000121313723e */ /* 0x004fc600048070ff */
[----:B----4-:R1:W-:Y:S04]  /*8eb40*/  STL [R1+0x3ab8], R21 ;  /* 0x003ab81501007387 */ /* 0x0103e80000100800 */
[----:B-1----:R-:W2:Y:S04]  /*8eb50*/  LDL.LU R21, [R1+0x6a0] ;  /* 0x0006a00001157983 */ /* 0x002ea80000300800 */
        /* <DEDUP_REMOVED lines=25> */
[----:B------:R-:W3:Y:S04]  /*8ecf0*/  LDL.LU R18, [R1+0x3ac8] ;  /* 0x003ac80001127983 */ /* 0x000ee80000300800 */
[----:B------:R1:W-:Y:S04]  /*8ed00*/  STL [R1+0x2a0], R19 ;  /* 0x0002a01301007387 */ /* 0x0003e80000100800 */
[----:B-1----:R-:W3:Y:S02]  /*8ed10*/  LDL.LU R19, [R1+0x3ac4] ;  /* 0x003ac40001137983 */ /* 0x002ee40000300800 */
[----:B---3--:R-:W-:-:S02]  /*8ed20*/  F2FP.SATFINITE.E4M3.F32.PACK_AB_MERGE_C R19, R19, R18, RZ ;  /* 0x000000121313723e */ /* 0x008fc400048070ff */
[----:B------:R-:W3:Y:S04]  /*8ed30*/  LDL.LU R18, [R1+0x3ac0] ;  /* 0x003ac00001127983 */ /* 0x000ee80000300800 */
[----:B------:R1:W-:Y:S04]  /*8ed40*/  STL [R1+0x39e4], R19 ;  /* 0x0039e41301007387 */ /* 0x0003e80000100800 */
[----:B-1----:R-:W4:Y:S01]  /*8ed50*/  LDL.LU R19, [R1+0x7c0] ;  /* 0x0007c00001137983 */ /* 0x002f220000300800 */
[----:B---3--:R-:W-:-:S03]  /*8ed60*/  F2FP.SATFINITE.E4M3.F32.PACK_AB_MERGE_C R18, R18, R22, RZ ;  /* 0x000000161212723e */ /* 0x008fc600048070ff */
        /* <DEDUP_REMOVED lines=28> */
[----:B------:R-:W3:Y:S01]  /*8ef30*/  LDL.LU R21, [R1+0x3a88] ;  /* 0x003a880001157983 */ /* 0x000ee20000300800 */
[----:B-----5:R-:W-:-:S03]  /*8ef40*/  F2FP.SATFINITE.E4M3.F32.PACK_AB_MERGE_C R13, R14, R13, RZ ;  /* 0x0000000d0e0d723e */ /* 0x020fc600048070ff */
[----:B------:R-:W-:Y:S01]  /*8ef50*/  STL [R1+0x3a10], R22 ;  /* 0x003a101601007387 */ /* 0x000fe20000100800 */
[----:B----4-:R-:W-:Y:S02]  /*8ef60*/  F2FP.SATFINITE.E4M3.F32.PACK_AB_MERGE_C R17, R17, R24, RZ ;  /* 0x000000181111723e */ /* 0x010fe400048070ff */
[----:B------:R-:W-:Y:S02]  /*8ef70*/  F2FP.SATFINITE.E4M3.F32.PACK_AB_MERGE_C R16, R16, R23, RZ ;  /* 0x000000171010723e */ /* 0x000fe400048070ff */
[----:B------:R-:W-:Y:S02]  /*8ef80*/  F2FP.SATFINITE.E4M3.F32.PACK_AB_MERGE_C R5, R5, R6, RZ ;  /* 0x000000060505723e */ /* 0x000fe400048070ff */
[----:B---3--:R-:W-:Y:S02]  /*8ef90*/  F2FP.SATFINITE.E4M3.F32.PACK_AB_MERGE_C R21, R21, R18, RZ ;  /* 0x000000121515723e */ /* 0x008fe400048070ff */
[----:B------:R-:W-:Y:S02]  /*8efa0*/  F2FP.SATFINITE.E4M3.F32.PACK_AB_MERGE_C R18, R12, R19, RZ ;  /* 0x000000130c12723e */ /* 0x000fe400048070ff */
[----:B------:R-:W-:Y:S01]  /*8efb0*/  F2FP.SATFINITE.E4M3.F32.PACK_AB_MERGE_C R12, R10, R11, RZ ;  /* 0x0000000b0a0c723e */ /* 0x000fe200048070ff */
[----:B------:R-:W-:Y:S01]  /*8efc0*/  STL [R1+0x3a14], R21 ;  /* 0x003a141501007387 */ /* 0x000fe20000100800 */
[----:B------:R-:W-:-:S02]  /*8efd0*/  F2FP.SATFINITE.E4M3.F32.PACK_AB_MERGE_C R11, R29, R9, RZ ;  /* 0x000000091d0b723e */ /* 0x000fc400048070ff */
[----:B------:R-:W-:Y:S01]  /*8efe0*/  F2FP.SATFINITE.E4M3.F32.PACK_AB_MERGE_C R10, R27, R28, RZ ;  /* 0x0000001c1b0a723e */ /* 0x000fe200048070ff */
[----:B------:R-:W-:Y:S01]  /*8eff0*/  STL [R1+0x40], R18 ;  /* 0x0000401201007387 */ /* 0x000fe20000100800 */
[----:B------:R-:W-:-:S03]  /*8f000*/  F2FP.SATFINITE.E4M3.F32.PACK_AB_MERGE_C R9, R25, R26, RZ ;  /* 0x0000001a1909723e */ /* 0x000fc600048070ff */
[----:B------:R-:W-:Y:S04]  /*8f010*/  STL [R1+0x38], R13 ;  /* 0x0000380d01007387 */ /* 0x000fe80000100800 */
[----:B------:R-:W-:Y:S01]  /*8f020*/  STL [R1+0x58], R12 ;  /* 0x0000580c01007387 */ /* 0x000fe20000100800 */
[----:B------:R-:W-:-:S03]  /*8f030*/  F2FP.SATFINITE.E4M3.F32.PACK_AB_MERGE_C R25, R7, R8, RZ ;  /* 0x000000080719723e */ /* 0x000fc600048070ff */
[----:B------:R-:W-:Y:S04]  /*8f040*/  STL [R1+0x54], R11 ;  /* 0x0000540b01007387 */ /* 0x000fe80000100800 */
[----:B------:R-:W-:Y:S04]  /*8f050*/  STL [R1+0x78], R10 ;  /* 0x0000780a01007387 */ /* 0x000fe80000100800 */
[----:B------:R-:W-:Y:S04]  /*8f060*/  STL [R1+0x3a18], R17 ;  /* 0x003a181101007387 */ /* 0x000fe80000100800 */
[----:B------:R1:W-:Y:S04]  /*8f070*/  STL [R1+0x74], R9 ;  /* 0x0000740901007387 */ /* 0x0003e80000100800 */
[----:B------:R-:W-:Y:S01]  /*8f080*/  STL [R1+0x3a1c], R16 ;  /* 0x003a1c1001007387 */ /* 0x000fe20000100800 */
[----:B-1----:R-:W-:-:S03]  /*8f090*/  F2FP.SATFINITE.E4M3.F32.PACK_AB_MERGE_C R9, R15, R20, RZ ;  /* 0x000000140f09723e */ /* 0x002fc600048070ff */
        /* <DEDUP_REMOVED lines=84> */
[----:B-----5:R-:W-:-:S03]  /*8f5e0*/  F2FP.SATFINITE.E4M3.F32.PACK_AB_MERGE_C R7, R7, R21, RZ ;  /* 0x000000150707723e */ /* 0x020fc600048070ff */
[----:B------:R2:W-:Y:S01]  /*8f5f0*/  STL [R1+0x1c], R15 ;  /* 0x00001c0f01007387 */ /* 0x0005e20000100800 */
[----:B----4-:R-:W-:Y:S02]  /*8f600*/  F2FP.SATFINITE.E4M3.F32.PACK_AB_MERGE_C R6, R6, R22, RZ ;  /* 0x000000160606723e */ /* 0x010fe400048070ff */
[----:B------:R-:W-:Y:S02]  /*8f610*/  F2FP.SATFINITE.E4M3.F32.PACK_AB_MERGE_C R24, R24, R18, RZ ;  /* 0x000000121818723e */ /* 0x000fe400048070ff */
[----:B------:R-:W-:Y:S02]  /*8f620*/  F2FP.SATFINITE.E4M3.F32.PACK_AB_MERGE_C R23, R23, R19, RZ ;  /* 0x000000131717723e */ /* 0x000fe400048070ff */
[----:B--2---:R-:W-:Y:S02]  /*8f630*/  F2FP.SATFINITE.E4M3.F32.PACK_AB_MERGE_C R15, R17, R16, RZ ;  /* 0x00000010110f723e */ /* 0x004fe400048070ff */
[----:B------:R-:W-:Y:S02]  /*8f640*/  F2FP.SATFINITE.E4M3.F32.PACK_AB_MERGE_C R12, R13, R12, RZ ;  /* 0x0000000c0d0c723e */ /* 0x000fe400048070ff */
[----:B------:R-:W-:-:S02]  /*8f650*/  F2FP.SATFINITE.E4M3.F32.PACK_AB_MERGE_C R29, R28, R29, RZ ;  /* 0x0000001d1c1d723e */ /* 0x000fc400048070ff */
[----:B------:R-:W-:Y:S02]  /*8f660*/  F2FP.SATFINITE.E4M3.F32.PACK_AB_MERGE_C R0, R0, R27, RZ ;  /* 0x0000001b0000723e */ /* 0x000fe400048070ff */
[----:B------:R-:W-:Y:S02]  /*8f670*/  F2FP.SATFINITE.E4M3.F32.PACK_AB_MERGE_C R2, R2, R26, RZ ;  /* 0x0000001a0202723e */ /* 0x000fe400048070ff */
[----:B------:R-:W-:Y:S02]  /*8f680*/  F2FP.SATFINITE.E4M3.F32.PACK_AB_MERGE_C R28, R5, R8, RZ ;  /* 0x00000008051c723e */ /* 0x000fe400048070ff */
[----:B------:R-:W-:Y:S02]  /*8f690*/  F2FP.SATFINITE.E4M3.F32.PACK_AB_MERGE_C R27, R3, R4, RZ ;  /* 0x00000004031b723e */ /* 0x000fe400048070ff */
[----:B---3--:R-:W-:-:S05]  /*8f6a0*/  F2FP.SATFINITE.E4M3.F32.PACK_AB_MERGE_C R20, R25, R20, RZ ;  /* 0x000000141914723e */ /* 0x008fca00048070ff */
[----:B------:R-:W-:Y:S04]  /*8f6b0*/  STL [R1+0x28], R20 ;  /* 0x0000281401007387 */ /* 0x000fe80000100800 */
[----:B------:R1:W-:Y:S04]  /*8f6c0*/  STL [R1+0x3a28], R7 ;  /* 0x003a280701007387 */ /* 0x0003e80000100800 */
[----:B------:R-:W-:Y:S04]  /*8f6d0*/  STL [R1+0x24], R15 ;  /* 0x0000240f01007387 */ /* 0x000fe80000100800 */
[----:B------:R2:W-:Y:S01]  /*8f6e0*/  STL [R1+0x3a2c], R6 ;  /* 0x003a2c0601007387 */ /* 0x0005e20000100800 */
[----:B-1----:R-:W-:-:S03]  /*8f6f0*/  F2FP.SATFINITE.E4M3.F32.PACK_AB_MERGE_C R7, R11, R14, RZ ;  /* 0x0000000e0b07723e */ /* 0x002fc600048070ff */
[----:B------:R-:W-:Y:S04]  /*8f700*/  STL [R1+0x3a30], R24 ;  /* 0x003a301801007387 */ /* 0x000fe80000100800 */
[----:B------:R-:W-:Y:S01]  /*8f710*/  STL [R1+0x3a34], R23 ;  /* 0x003a341701007387 */ /* 0x000fe20000100800 */
[----:B--2---:R-:W-:-:S03]  /*8f720*/  F2FP.SATFINITE.E4M3.F32.PACK_AB_MERGE_C R6, R9, R10, RZ ;  /* 0x0000000a0906723e */ /* 0x004fc600048070ff */
[----:B------:R-:W-:Y:S04]  /*8f730*/  STL [R1+0x4], R12 ;  /* 0x0000040c01007387 */ /* 0x000fe80000100800 */
[----:B------:R-:W-:Y:S04]  /*8f740*/  STL [R1], R7 ;  /* 0x0000000701007387 */ /* 0x000fe80000100800 */
[----:B------:R-:W-:Y:S04]  /*8f750*/  STL [R1+0x39b4], R29 ;  /* 0x0039b41d01007387 */ /* 0x000fe80000100800 */
[----:B------:R-:W-:Y:S04]  /*8f760*/  STL [R1+0x8], R6 ;  /* 0x0000080601007387 */ /* 0x000fe80000100800 */
[----:B------:R-:W-:Y:S04]  /*8f770*/  STL [R1+0x3a38], R0 ;  /* 0x003a380001007387 */ /* 0x000fe80000100800 */
[----:B------:R-:W-:Y:S04]  /*8f780*/  STL [R1+0x3a3c], R2 ;  /* 0x003a3c0201007387 */ /* 0x000fe80000100800 */
[----:B------:R-:W-:Y:S04]  /*8f790*/  STL [R1+0x39d0], R28 ;  /* 0x0039d01c01007387 */ /* 0x000fe80000100800 */
[----:B------:R-:W2:Y:S04]  /*8f7a0*/  LDL.LU R26, [R1+0x774] ;  /* 0x00077400011a7983 */ /* 0x000ea80000300800 */
[----:B------:R-:W3:Y:S04]  /*8f7b0*/  LDL.LU R19, [R1+0x778] ;  /* 0x0007780001137983 */ /* 0x000ee80000300800 */
[----:B------:R-:W3:Y:S04]  /*8f7c0*/  LDL.LU R3, [R1+0x77c] ;  /* 0x00077c0001037983 */ /* 0x000ee80000300800 */
[----:B------:R-:W4:Y:S04]  /*8f7d0*/  LDL.LU R4, [R1+0x284] ;  /* 0x0002840001047983 */ /* 0x000f280000300800 */
[----:B------:R-:W5:Y:S04]  /*8f7e0*/  LDL.LU R5, [R1+0x28c] ;  /* 0x00028c0001057983 */ /* 0x000f680000300800 */
[----:B-----5:R1:W-:Y:S04]  /*8f7f0*/  STL [R1+0x3a58], R5 ;  /* 0x003a580501007387 */ /* 0x0203e80000100800 */
[----:B-1----:R-:W4:Y:S04]  /*8f800*/  LDL.LU R5, [R1+0x280] ;  /* 0x0002800001057983 */ /* 0x002f280000300800 */
[----:B------:R-:W5:Y:S04]  /*8f810*/  LDL.LU R2, [R1+0x674] ;  /* 0x0006740001027983 */ /* 0x000f680000300800 */
[----:B-----5:R1:W-:Y:S04]  /*8f820*/  STL [R1+0x3a44], R2 ;  /* 0x003a440201007387 */ /* 0x0203e80000100800 */
[----:B-1----:R-:W5:Y:S04]  /*8f830*/  LDL.LU R2, [R1+0x8fc] ;  /* 0x0008fc0001027983 */ /* 0x002f680000300800 */
[----:B-----5:R1:W-:Y:S04]  /*8f840*/  STL [R1+0x3a4c], R2 ;  /* 0x003a4c0201007387 */ /* 0x0203e80000100800 */
[----:B-1----:R-:W5:Y:S04]  /*8f850*/  LDL.LU R2, [R1+0x8f4] ;  /* 0x0008f40001027983 */ /* 0x002f680000300800 */
[----:B-----5:R1:W-:Y:S04]  /*8f860*/  STL [R1+0x3a54], R2 ;  /* 0x003a540201007387 */ /* 0x0203e80000100800 */
[----:B-1----:R-:W5:Y:S04]  /*8f870*/  LDL.LU R2, [R1+0x288] ;  /* 0x0002880001027983 */ /* 0x002f680000300800 */
[----:B------:R-:W2:Y:S04]  /*8f880*/  LDL.LU R0, [R1+0x678] ;  /* 0x0006780001007983 */ /* 0x000ea80000300800 */
[----:B--2---:R1:W-:Y:S04]  /*8f890*/  STL [R1+0x3a40], R0 ;  /* 0x003a400001007387 */ /* 0x0043e80000100800 */
[----:B-1----:R-:W2:Y:S04]  /*8f8a0*/  LDL.LU R0, [R1+0x670] ;  /* 0x0006700001007983 */ /* 0x002ea80000300800 */
[----:B--2---:R1:W-:Y:S04]  /*8f8b0*/  STL [R1+0x3a48], R0 ;  /* 0x003a480001007387 */ /* 0x0043e80000100800 */
[----:B-1----:R-:W2:Y:S04]  /*8f8c0*/  LDL.LU R0, [R1+0x8f8] ;  /* 0x0008f80001007983 */ /* 0x002ea80000300800 */
[----:B--2---:R1:W-:Y:S04]  /*8f8d0*/  STL [R1+0x3a50], R0 ;  /* 0x003a500001007387 */ /* 0x0043e80000100800 */
[----:B-1----:R-:W2:Y:S04]  /*8f8e0*/  LDL.LU R0, [R1+0x8f0] ;  /* 0x0008f00001007983 */ /* 0x002ea80000300800 */
        /* <DEDUP_REMOVED lines=22> */
[----:B-1----:R-:W5:Y:S01]  /*8fa50*/  LDL.LU R27, [R1+0x770] ;  /* 0x00077000011b7983 */ /* 0x002f620000300800 */
[----:B---3--:R-:W-:-:S02]  /*8fa60*/  F2FP.SATFINITE.E4M3.F32.PACK_AB_MERGE_C R3, R3, R19, RZ ;  /* 0x000000130303723e */ /* 0x008fc400048070ff */
[----:B----4-:R-:W-:Y:S02]  /*8fa70*/  F2FP.SATFINITE.E4M3.F32.PACK_AB_MERGE_C R4, R4, R5, RZ ;  /* 0x000000050404723e */ /* 0x010fe400048070ff */
[----:B-----5:R-:W-:-:S05]  /*8fa80*/  F2FP.SATFINITE.E4M3.F32.PACK_AB_MERGE_C R26, R26, R27, RZ ;  /* 0x0000001b1a1a723e */ /* 0x020fca00048070ff */
[----:B------:R1:W-:Y:S04]  /*8fa90*/  STL [R1+0x39c0], R26 ;  /* 0x0039c01a01007387 */ /* 0x0003e80000100800 */
[----:B-1----:R-:W3:Y:S04]  /*8faa0*/  LDL.LU R26, [R1+0x258] ;  /* 0x00025800011a7983 */ /* 0x002ee80000300800 */
[----:B------:R-:W4:Y:S04]  /*8fab0*/  LDL.LU R27, [R1+0x60] ;  /* 0x00006000011b7983 */ /* 0x000f280000300800 */
[----:B------:R-:W5:Y:S04]  /*8fac0*/  LDL.LU R19, [R1+0x84] ;  /* 0x0000840001137983 */ /* 0x000f680000300800 */
[----:B------:R1:W-:Y:S04]  /*8fad0*/  STL [R1+0x39c4], R3 ;  /* 0x0039c40301007387 */ /* 0x0003e80000100800 */
[----:B-1----:R-:W3:Y:S04]  /*8fae0*/  LDL.LU R3, [R1+0x5fc] ;  /* 0x0005fc0001037983 */ /* 0x002ee80000300800 */
[----:B------:R-:W2:Y:S04]  /*8faf0*/  LDL.LU R5, [R1+0x3a58] ;  /* 0x003a580001057983 */ /* 0x000ea80000300800 */
[----:B------:R1:W-:Y:S04]  /*8fb00*/  STL [R1+0x39a8], R4 ;  /* 0x0039a80401007387 */ /* 0x0003e80000100800 */
[----:B-1----:R-:W4:Y:S01]  /*8fb10*/  LDL.LU R4, [R1+0x264] ;  /* 0x0002640001047983 */ /* 0x002f220000300800 */
[----:B--2---:R-:W-:-:S03]  /*8fb20*/  F2FP.SATFINITE.E4M3.F32.PACK_AB_MERGE_C R5, R5, R2, RZ ;  /* 0x000000020505723e */ /* 0x004fc600048070ff */
[----:B------:R-:W2:Y:S04]  /*8fb30*/  LDL.LU R2, [R1+0x3a54] ;  /* 0x003a540001027983 */ /* 0x000ea80000300800 */
[----:B------:R1:W-:Y:S04]  /*8fb40*/  STL [R1+0x39ac], R5 ;  /* 0x0039ac0501007387 */ /* 0x0003e80000100800 */
[----:B-1----:R-:W5:Y:S01]  /*8fb50*/  LDL.LU R5, [R1+0x254] ;  /* 0x0002540001057983 */ /* 0x002f620000300800 */
        /* <DEDUP_REMOVED lines=9> */
[----:B------:R-:W2:Y:S01]  /*8fbf0*/  LDL.LU R0, [R1+0x3a40] ;  /* 0x003a400001007983 */ /* 0x000ea20000300800 */
[----:B------:R-:W-:-:S03]  /*8fc00*/  F2FP.SATFINITE.E4M3.F32.PACK_AB_MERGE_C R6, R6, R24, RZ ;  /* 0x000000180606723e */ /* 0x000fc600048070ff */
[----:B------:R1:W-:Y:S01]  /*8fc10*/  STL [R1+0x1b4], R2 ;  /* 0x0001b40201007387 */ /* 0x0003e20000100800 */
[----:B---3--:R-:W-:Y:S02]  /*8fc20*/  F2FP.SATFINITE.E4M3.F32.PACK_AB_MERGE_C R3, R3, R7, RZ ;  /* 0x000000070303723e */ /* 0x008fe400048070ff */
[----:B----4-:R-:W-:Y:S01]  /*8fc30*/  F2FP.SATFINITE.E4M3.F32.PACK_AB_MERGE_C R4, R4, R15, RZ ;  /* 0x0000000f0404723e */ /* 0x010fe200048070ff */
[----:B-1----:R-:W3:Y:S01]  /*8fc40*/  LDL.LU R2, [R1+0x3a3c] ;  /* 0x003a3c0001027983 */ /* 0x002ee20000300800 */
[----:B------:R-:W-:Y:S02]  /*8fc50*/  F2FP.SATFINITE.E4M3.F32.PACK_AB_MERGE_C R16, R16, R20, RZ ;  /* 0x000000141010723e */ /* 0x000fe400048070ff */
[----:B------:R-:W-:Y:S02]  /*8fc60*/  F2FP.SATFINITE.E4M3.F32.PACK_AB_MERGE_C R21, R21, R17, RZ ;  /* 0x000000111515723e */ /* 0x000fe400048070ff */
[----:B------:R-:W-:Y:S02]  /*8fc70*/  F2FP.SATFINITE.E4M3.F32.PACK_AB_MERGE_C R18, R18, R22, RZ ;  /* 0x000000161212723e */ /* 0x000fe400048070ff */
[----:B------:R-:W-:-:S02]  /*8fc80*/  F2FP.SATFINITE.E4M3.F32.PACK_AB_MERGE_C R28, R28, R12, RZ ;  /* 0x0000000c1c1c723e */ /* 0x000fc400048070ff */
[----:B------:R-:W-:Y:S02]  /*8fc90*/  F2FP.SATFINITE.E4M3.F32.PACK_AB_MERGE_C R25, R25, R29, RZ ;  /* 0x0000001d1919723e */ /* 0x000fe400048070ff */
[----:B------:R-:W-:Y:S02]  /*8fca0*/  F2FP.SATFINITE.E4M3.F32.PACK_AB_MERGE_C R14, R14, R13, RZ ;  /* 0x0000000d0e0e723e */ /* 0x000fe400048070ff */
[----:B------:R-:W-:Y:S02]  /*8fcb0*/  F2FP.SATFINITE.E4M3.F32.PACK_AB_MERGE_C R10, R10, R11, RZ ;  /* 0x0000000b0a0a723e */ /* 0x000fe400048070ff */
[----:B-----5:R-:W-:Y:S02]  /*8fcc0*/  F2FP.SATFINITE.E4M3.F32.PACK_AB_MERGE_C R5, R5, R9, RZ ;  /* 0x000000090505723e */ /* 0x020fe400048070ff */
[----:B--2---:R-:W-:Y:S02]  /*8fcd0*/  F2FP.SATFINITE.E4M3.F32.PACK_AB_MERGE_C R23, R23, R0, RZ ;  /* 0x000000001717723e */ /* 0x004fe400048070ff */
[----:B------:R-:W2:Y:S04]  /*8fce0*/  LDL.LU R0, [R1+0x3a38] ;  /* 0x003a380001007983 */ /* 0x000ea80000300800 */
[----:B------:R1:W-:Y:S04]  /*8fcf0*/  STL [R1+0x1b0], R23 ;  /* 0x0001b01701007387 */ /* 0x0003e80000100800 */
[----:B-1----:R-:W4:Y:S04]  /*8fd00*/  LDL.LU R23, [R1+0x3a34] ;  /* 0x003a340001177983 */ /* 0x002f280000300800 */
[----:B------:R-:W5:Y:S04]  /*8fd10*/  LDL.LU R24, [R1+0x3a30] ;  /* 0x003a300001187983 */ /* 0x000f680000300800 */
[----:B------:R1:W-:Y:S04]  /*8fd20*/  STL [R1+0x208], R6 ;  /* 0x0002080601007387 */ /* 0x0003e80000100800 */
[----:B-1----:R-:W3:Y:S04]  /*8fd30*/  LDL.LU R6, [R1+0x3a2c] ;  /* 0x003a2c0001067983 */ /* 0x002ee80000300800 */
[----:B------:R-:W2:Y:S04]  /*8fd40*/  LDL.LU R7, [R1+0x3a28] ;  /* 0x003a280001077983 */ /* 0x000ea80000300800 */
[----:B------:R1:W-:Y:S04]  /*8fd50*/  STL [R1+0x204], R3 ;  /* 0x0002040301007387 */ /* 0x0003e80000100800 */
[----:B-1----:R-:W4:Y:S04]  /*8fd60*/  LDL R3, [R1+0x13fc] ;  /* 0x0013fc0001037983 */ /* 0x002f280000100800 */
[----:B------:R-:W5:Y:S04]  /*8fd70*/  LDL.LU R15, [R1+0x3a24] ;  /* 0x003a2400010f7983 */ /* 0x000f680000300800 */
[----:B------:R1:W-:Y:S04]  /*8fd80*/  STL [R1+0x264], R4 ;  /* 0x0002640401007387 */ /* 0x0003e80000100800 */
[----:B-1----:R-:W3:Y:S04]  /*8fd90*/  LDL.LU R4, [R1+0x34] ;  /* 0x0000340001047983 */ /* 0x002ee80000300800 */
[----:B------:R-:W5:Y:S04]  /*8fda0*/  LDL.LU R20, [R1+0x3a20] ;  /* 0x003a200001147983 */ /* 0x000f680000300800 */
[----:B------:R1:W-:Y:S04]  /*8fdb0*/  STL [R1+0x260], R16 ;  /* 0x0002601001007387 */ /* 0x0003e80000100800 */
[----:B-1----:R-:W2:Y:S04]  /*8fdc0*/  LDL.LU R16, [R1+0x3a1c] ;  /* 0x003a1c0001107983 */ /* 0x002ea80000300800 */
[----:B------:R-:W5:Y:S04]  /*8fdd0*/  LDL.LU R17, [R1+0x3a18] ;  /* 0x003a180001117983 */ /* 0x000f680000300800 */
[----:B------:R1:W-:Y:S04]  /*8fde0*/  STL [R1+0x19c], R21 ;  /* 0x00019c1501007387 */ /* 0x0003e80000100800 */
[----:B-1----:R-:W5:Y:S04]  /*8fdf0*/  LDL.LU R21, [R1+0x3a14] ;  /* 0x003a140001157983 */ /* 0x002f680000300800 */
[----:B------:R-:W5:Y:S04]  /*8fe00*/  LDL.LU R22, [R1+0x3a10] ;  /* 0x003a100001167983 */ /* 0x000f680000300800 */
[----:B------:R1:W-:Y:S04]  /*8fe10*/  STL [R1+0x198], R18 ;  /* 0x0001981201007387 */ /* 0x0003e80000100800 */
[----:B-1----:R-:W2:Y:S04]  /*8fe20*/  LDL.LU R18, [R1+0x3a0c] ;  /* 0x003a0c0001127983 */ /* 0x002ea80000300800 */
[----:B------:R-:W3:Y:S04]  /*8fe30*/  LDL.LU R12, [R1+0x3a08] ;  /* 0x003a0800010c7983 */ /* 0x000ee80000300800 */
[----:B------:R1:W-:Y:S04]  /*8fe40*/  STL [R1+0x1ac], R28 ;  /* 0x0001ac1c01007387 */ /* 0x0003e80000100800 */
[----:B-1----:R-:W5:Y:S04]  /*8fe50*/  LDL.LU R28, [R1+0x90] ;  /* 0x00009000011c7983 */ /* 0x002f680000300800 */
[----:B------:R-:W2:Y:S04]  /*8fe60*/  LDL.LU R29, [R1+0x44] ;  /* 0x00004400011d7983 */ /* 0x000ea80000300800 */
[----:B------:R1:W-:Y:S04]  /*8fe70*/  STL [R1+0x1a8], R25 ;  /* 0x0001a81901007387 */ /* 0x0003e80000100800 */
[----:B-1----:R-:W2:Y:S04]  /*8fe80*/  LDL.LU R25, [R1+0xc] ;  /* 0x00000c0001197983 */ /* 0x002ea80000300800 */
[----:B------:R-:W3:Y:S04]  /*8fe90*/  LDL.LU R13, [R1+0x3a04] ;  /* 0x003a0400010d7983 */ /* 0x000ee80000300800 */
[----:B------:R1:W-:Y:S04]  /*8fea0*/  STL [R1+0x1d8], R14 ;  /* 0x0001d80e01007387 */ /* 0x0003e80000100800 */
[----:B-1----:R-:W5:Y:S04]  /*8feb0*/  LDL.LU R14, [R1+0x3a00] ;  /* 0x003a0000010e7983 */ /* 0x002f680000300800 */
[----:B------:R-:W2:Y:S04]  /*8fec0*/  LDL.LU R11, [R1+0x39fc] ;  /* 0x0039fc00010b7983 */ /* 0x000ea80000300800 */
[----:B------:R1:W-:Y:S04]  /*8fed0*/  STL [R1+0x1d4], R10 ;  /* 0x0001d40a01007387 */ /* 0x0003e80000100800 */
[----:B-1----:R-:W3:Y:S04]  /*8fee0*/  LDL.LU R10, [R1+0x39f8] ;  /* 0x0039f800010a7983 */ /* 0x002ee80000300800 */
[----:B------:R-:W5:Y:S04]  /*8fef0*/  LDL.LU R9, [R1+0x39f4] ;  /* 0x0039f40001097983 */ /* 0x000f680000300800 */
[----:B------:R1:W-:Y:S01]  /*8ff00*/  STL [R1+0x244], R5 ;  /* 0x0002440501007387 */ /* 0x0003e20000100800 */
[----:B------:R-:W-:-:S02]  /*8ff10*/  LOP3.LUT R27, R27, 0xffff, RZ, 0xc0, !PT ;  /* 0x0000ffff1b1b7812 */ /* 0x000fc400078ec0ff */
[----:B-1----:R-:W-:-:S05]  /*8ff20*/  F2FP.SATFINITE.E4M3.F32.PACK_AB_MERGE_C R5, R8, R26, RZ ;  /* 0x0000001a0805723e */ /* 0x002fca00048070ff */
[----:B------:R1:W-:Y:S02]  /*8ff30*/  STL [R1+0x240], R5 ;  /* 0x0002400501007387 */ /* 0x0003e40000100800 */
[----:B-1----:R-:W-:Y:S01]  /*8ff40*/  LOP3.LUT R5, R19, 0xffff, RZ, 0xc0, !PT ;  /* 0x0000ffff13057812 */ /* 0x002fe200078ec0ff */
[----:B----4-:R-:W-:Y:S01]  /*8ff50*/  VIADD R8, R3, 0x16 ;  /* 0x0000001603087836 */ /* 0x010fe20000000000 */
[----:B--2---:R-:W-:Y:S02]  /*8ff60*/  LOP3.LUT R26, R11, 0xffff, RZ, 0xc0, !PT ;  /* 0x0000ffff0b1a7812 */ /* 0x004fe400078ec0ff */
[----:B---3--:R-:W-:Y:S02]  /*8ff70*/  LOP3.LUT R19, R10, 0xffff, RZ, 0xc0, !PT ;  /* 0x0000ffff0a137812 */ /* 0x008fe400078ec0ff */
[----:B-----5:R-:W-:Y:S02]  /*8ff80*/  LOP3.LUT R3, R9, 0xffff, RZ, 0xc0, !PT ;  /* 0x0000ffff09037812 */ /* 0x020fe400078ec0ff */
[----:B------:R-:W2:Y:S04]  /*8ff90*/  LDL.LU R9, [R1+0x39f0] ;  /* 0x0039f00001097983 */ /* 0x000ea80000300800 */
[----:B------:R-:W3:Y:S04]  /*8ffa0*/  LDL.LU R10, [R1+0x39ec] ;  /* 0x0039ec00010a7983 */ /* 0x000ee80000300800 */
[----:B------:R-:W-:Y:S04]  /*8ffb0*/  STL [R1+0x60], R27 ;  /* 0x0000601b01007387 */ /* 0x000fe80000100800 */
[----:B------:R-:W4:Y:S01]  /*8ffc0*/  LDL.LU R11, [R1+0x39e8] ;  /* 0x0039e800010b7983 */ /* 0x000f220000300800 */
[----:B------:R-:W-:-:S02]  /*8ffd0*/  LOP3.LUT R14, R14, 0xffff, RZ, 0xc0, !PT ;  /* 0x0000ffff0e0e7812 */ /* 0x000fc400078ec0ff */
[----:B------:R-:W-:Y:S01]  /*8ffe0*/  LOP3.LUT R13, R13, 0xffff, RZ, 0xc0, !PT ;  /* 0x0000ffff0d0d7812 */ /* 0x000fe200078ec0ff */
[----:B------:R-:W-:Y:S01]  /*8fff0*/  STL [R1+0x8c], R5 ;  /* 0x00008c0501007387 */ /* 0x000fe20000100800 */
[----:B------:R-:W-:Y:S02]  /*90000*/  LOP3.LUT R12, R12, 0xffff, RZ, 0xc0, !PT ;  /* 0x0000ffff0c0c7812 */ /* 0x000fe400078ec0ff */
[----:B------:R-:W-:Y:S01]  /*90010*/  LOP3.LUT R4, R4, 0xffff, RZ, 0xc0, !PT ;  /* 0x0000ffff04047812 */ /* 0x000fe200078ec0ff */
[----:B------:R-:W-:Y:S04]  /*90020*/  STL [R1+0x5c], R19 ;  /* 0x00005c1301007387 */ /* 0x000fe80000100800 */
[----:B------:R-:W-:Y:S04]  /*90030*/  STL [R1+0x94], R3 ;  /* 0x0000940301007387 */ /* 0x000fe80000100800 */
[----:B------:R-:W-:Y:S04]  /*90040*/  STL [R1+0x88], R26 ;  /* 0x0000881a01007387 */ /* 0x000fe80000100800 */
[----:B------:R-:W-:Y:S04]  /*90050*/  STL [R1+0x84], R14 ;  /* 0x0000840e01007387 */ /* 0x000fe80000100800 */
[----:B------:R-:W-:Y:S04]  /*90060*/  STL [R1+0x68], R13 ;  /* 0x0000680d01007387 */ /* 0x000fe80000100800 */
[----:B------:R1:W-:Y:S04]  /*90070*/  STL [R1+0xa8], R12 ;  /* 0x0000a80c01007387 */ /* 0x0003e80000100800 */
[----:B------:R5:W-:Y:S01]  /*90080*/  STL [R1+0x6c], R4 ;  /* 0x00006c0401007387 */ /* 0x000be20000100800 */
[----:B----4-:R-:W-:-:S02]  /*90090*/  PRMT R11, R12, 0x3340, R11 ;  /* 0x000033400c0b7816 */ /* 0x010fc4000000000b */
[----:B-1----:R-:W-:Y:S02]  /*900a0*/  PRMT R12, R27, 0x3340, R19 ;  /* 0x000033401b0c7816 */ /* 0x002fe40000000013 */
[----:B------:R-:W4:Y:S01]  /*900b0*/  LDL.LU R19, [R1+0x39e4] ;  /* 0x0039e40001137983 */ /* 0x000f220000300800 */
[----:B--2---:R-:W-:Y:S02]  /*900c0*/  PRMT R9, R14, 0x3340, R9 ;  /* 0x000033400e097816 */ /* 0x004fe40000000009 */
[----:B---3--:R-:W-:Y:S02]  /*900d0*/  PRMT R10, R13, 0x3340, R10 ;  /* 0x000033400d0a7816 */ /* 0x008fe4000000000a */
[----:B------:R-:W-:Y:S02]  /*900e0*/  PRMT R13, R5, 0x3340, R26 ;  /* 0x00003340050d7816 */ /* 0x000fe4000000001a */
[----:B------:R-:W-:Y:S02]  /*900f0*/  PRMT R14, R3, 0x3340, R4 ;  /* 0x00003340030e7816 */ /* 0x000fe40000000004 */
[----:B------:R-:W-:-:S02]  /*90100*/  PRMT R5, R12, 0x5410, R9 ;  /* 0x000054100c057816 */ /* 0x000fc40000000009 */
[----:B-----5:R-:W-:Y:S02]  /*90110*/  PRMT R4, R13, 0x5410, R10 ;  /* 0x000054100d047816 */ /* 0x020fe4000000000a */
[----:B------:R-:W-:Y:S01]  /*90120*/  PRMT R3, R14, 0x5410, R11 ;  /* 0x000054100e037816 */ /* 0x000fe2000000000b */
[----:B------:R-:W-:Y:S01]  /*90130*/  STL [R1+0x1f4], R5 ;  /* 0x0001f40501007387 */ /* 0x000fe20000100800 */
[----:B------:R-:W-:Y:S02]  /*90140*/  LOP3.LUT R10, R28, 0xffff, RZ, 0xc0, !PT ;  /* 0x0000ffff1c0a7812 */ /* 0x000fe400078ec0ff */
[----:B------:R-:W-:Y:S01]  /*90150*/  LOP3.LUT R12, R29, 0xffff, RZ, 0xc0, !PT ;  /* 0x0000ffff1d0c7812 */ /* 0x000fe200078ec0ff */
[----:B------:R-:W-:Y:S01]  /*90160*/  STL [R1+0x1f0], R4 ;  /* 0x0001f00401007387 */ /* 0x000fe20000100800 */
[----:B------:R-:W-:-:S03]  /*90170*/  LOP3.LUT R11, R25, 0xffff, RZ, 0xc0, !PT ;  /* 0x0000ffff190b7812 */ /* 0x000fc600078ec0ff */
[----:B------:R1:W-:Y:S04]  /*90180*/  STL [R1+0x1ec], R3 ;  /* 0x0001ec0301007387 */ /* 0x0003e80000100800 */
[----:B------:R-:W2:Y:S04]  /*90190*/  LDL.LU R25, [R1+0xc0] ;  /* 0x0000c00001197983 */ /* 0x000ea80000300800 */
[----:B------:R-:W-:Y:S04]  /*901a0*/  STL [R1+0x90], R10 ;  /* 0x0000900a01007387 */ /* 0x000fe80000100800 */
[----:B------:R-:W-:Y:S04]  /*901b0*/  STL [R1+0x44], R12 ;  /* 0x0000440c01007387 */ /* 0x000fe80000100800 */
[----:B------:R3:W-:Y:S04]  /*901c0*/  STL [R1+0x34], R11 ;  /* 0x0000340b01007387 */ /* 0x0007e80000100800 */
[----:B-1----:R-:W5:Y:S04]  /*901d0*/  LDL.LU R3, [R1+0xf0] ;  /* 0x0000f00001037983 */ /* 0x002f680000300800 */
[----:B------:R-:W5:Y:S04]  /*901e0*/  LDL.LU R26, [R1+0xdc] ;  /* 0x0000dc00011a7983 */ /* 0x000f680000300800 */
[----:B------:R-:W5:Y:S04]  /*901f0*/  LDL.LU R27, [R1+0xd4] ;  /* 0x0000d400011b7983 */ /* 0x000f680000300800 */
[----:B------:R-:W5:Y:S04]  /*90200*/  LDL.LU R28, [R1+0xa4] ;  /* 0x0000a400011c7983 */ /* 0x000f680000300800 */
[----:B------:R-:W5:Y:S01]  /*90210*/  LDL.LU R29, [R1+0x98] ;  /* 0x00009800011d7983 */ /* 0x000f620000300800 */
[----:B0-----:R-:W-:Y:S01]  /*90220*/  ULEA UR4, UR5, UR4, 0x18 ;  /* 0x0000000405047291 */ /* 0x001fe2000f8ec03f */
[----:B------:R-:W-:-:S02]  /*90230*/  LOP3.LUT R4, R18, 0xffff, RZ, 0xc0, !PT ;  /* 0x0000ffff12047812 */ /* 0x000fc400078ec0ff */
[----:B------:R-:W-:Y:S02]  /*90240*/  LOP3.LUT R5, R16, 0xffff, RZ, 0xc0, !PT ;  /* 0x0000ffff10057812 */ /* 0x000fe400078ec0ff */
[----:B------:R-:W-:Y:S02]  /*90250*/  ISETP.GE.AND P0, PT, R8, UR13, PT ;  /* 0x0000000d08007c0c */ /* 0x000fe4000bf06270 */
[----:B------:R-:W-:Y:S02]  /*90260*/  LOP3.LUT R13, R7, 0xffff, RZ, 0xc0, !PT ;  /* 0x0000ffff070d7812 */ /* 0x000fe400078ec0ff */
[----:B---3--:R-:W-:Y:S02]  /*90270*/  PRMT R11, R11, 0x3340, R1 ;  /* 0x000033400b0b7816 */ /* 0x008fe40000000001 */
[----:B------:R-:W-:Y:S02]  /*90280*/  PRMT R12, R10, 0x3340, R12 ;  /* 0x000033400a0c7816 */ /* 0x000fe4000000000c */
[----:B------:R-:W-:-:S02]  /*90290*/  LOP3.LUT R8, R17, 0xffff, RZ, 0xc0, !PT ;  /* 0x0000ffff11087812 */ /* 0x000fc400078ec0ff */
[----:B------:R-:W-:Y:S02]  /*902a0*/  LOP3.LUT R18, R6, 0xffff, RZ, 0xc0, !PT ;  /* 0x0000ffff06127812 */ /* 0x000fe400078ec0ff */
[----:B------:R-:W-:Y:S02]  /*902b0*/  PRMT R10, R4, 0x3340, R5 ;  /* 0x00003340040a7816 */ /* 0x000fe40000000005 */
[--C-:B------:R-:W-:Y:S02]  /*902c0*/  PRMT R6, R13, 0x3340, R1.reuse ;  /* 0x000033400d067816 */ /* 0x100fe40000000001 */
[----:B------:R-:W-:Y:S02]  /*902d0*/  PRMT R7, R18, 0x3340, R1 ;  /* 0x0000334012077816 */ /* 0x000fe40000000001 */
[----:B------:R-:W-:Y:S02]  /*902e0*/  LOP3.LUT R16, R2, 0xffff, RZ, 0xc0, !PT ;  /* 0x0000ffff02107812 */ /* 0x000fe400078ec0ff */
[----:B------:R-:W-:-:S02]  /*902f0*/  LOP3.LUT R20, R20, 0xffff, RZ, 0xc0, !PT ;  /* 0x0000ffff14147812 */ /* 0x000fc400078ec0ff */
[----:B----4-:R-:W-:Y:S02]  /*90300*/  LOP3.LUT R9, R19, 0xffff, RZ, 0xc0, !PT ;  /* 0x0000ffff13097812 */ /* 0x010fe400078ec0ff */
[----:B------:R-:W0:Y:S03]  /*90310*/  S2R R19, SR_TID.X ;  /* 0x0000000000137919 */ /* 0x000e260000002100 */
[----:B------:R1:W-:Y:S04]  /*90320*/  STL [R1+0xc], R9 ;  /* 0x00000c0901007387 */ /* 0x0003e80000100800 */
[----:B------:R3:W-:Y:S04]  /*90330*/  STL [R1+0xb8], R4 ;  /* 0x0000b80401007387 */ /* 0x0007e80000100800 */
[----:B------:R4:W-:Y:S01]  /*90340*/  STL [R1+0xb4], R5 ;  /* 0x0000b40501007387 */ /* 0x0009e20000100800 */
[----:B-1----:R-:W-:-:S03]  /*90350*/  PRMT R9, R9, 0x3340, R8 ;  /* 0x0000334009097816 */ /* 0x002fc60000000008 */
[----:B------:R-:W-:Y:S01]  /*90360*/  STL [R1+0x39b0], R13 ;  /* 0x0039b00d01007387 */ /* 0x000fe20000100800 */
[----:B---3--:R-:W-:Y:S01]  /*90370*/  PRMT R4, R12, 0x5410, R11 ;  /* 0x000054100c047816 */ /* 0x008fe2000000000b */
[C---:B0-----:R-:W-:Y:S02]  /*90380*/  IMAD.SHL.U32 R14, R19.reuse, 0x10, RZ ;  /* 0x00000010130e7824 */ /* 0x041fe400078e00ff */
[----:B------:R-:W-:-:S03]  /*90390*/  IMAD.SHL.U32 R19, R19, 0x20, RZ ;  /* 0x0000002013137824 */ /* 0x000fc600078e00ff */
[----:B------:R-:W-:Y:S02]  /*903a0*/  LOP3.LUT R14, R14, 0xf0, RZ, 0xc0, !PT ;  /* 0x000000f00e0e7812 */ /* 0x000fe400078ec0ff */
[----:B------:R-:W-:Y:S01]  /*903b0*/  LOP3.LUT R19, R19, 0x200, RZ, 0xc0, !PT ;  /* 0x0000020013137812 */ /* 0x000fe200078ec0ff */
[----:B------:R5:W-:Y:S03]  /*903c0*/  STL [R1+0x39b8], R18 ;  /* 0x0039b81201007387 */ /* 0x000be60000100800 */
[----:B------:R-:W-:Y:S01]  /*903d0*/  IADD3 R19, R19, UR4, R14 ;  /* 0x0000000413137c10 */ /* 0x000fe2000fffe00e */
[----:B------:R-:W-:Y:S01]  /*903e0*/  STL [R1+0x39bc], R8 ;  /* 0x0039bc0801007387 */ /* 0x000fe20000100800 */
[----:B----4-:R-:W-:-:S03]  /*903f0*/  PRMT R5, R9, 0x5410, R6 ;  /* 0x0000541009057816 */ /* 0x010fc60000000006 */
[----:B------:R0:W-:Y:S01]  /*90400*/  STL [R1+0x39c8], R19 ;  /* 0x0039c81301007387 */ /* 0x0001e20000100800 */
[----:B--2---:R-:W-:-:S03]  /*90410*/  LOP3.LUT R25, R25, 0xffff, RZ, 0xc0, !PT ;  /* 0x0000ffff19197812 */ /* 0x004fc600078ec0ff */
[----:B------:R1:W-:Y:S01]  /*90420*/  STL [R1+0x1c4], R4 ;  /* 0x0001c40401007387 */ /* 0x0003e20000100800 */
[----:B-----5:R-:W-:Y:S02]  /*90430*/  LOP3.LUT R18, R3, 0xffff, RZ, 0xc0, !PT ;  /* 0x0000ffff03127812 */ /* 0x020fe400078ec0ff */
[----:B------:R-:W-:Y:S01]  /*90440*/  LOP3.LUT R6, R28, 0xffff, RZ, 0xc0, !PT ;  /* 0x0000ffff1c067812 */ /* 0x000fe200078ec0ff */
[----:B------:R-:W-:Y:S01]  /*90450*/  STL [R1+0x250], R5 ;  /* 0x0002500501007387 */ /* 0x000fe20000100800 */
[----:B0-----:R-:W-:Y:S02]  /*90460*/  LOP3.LUT R19, R27, 0xffff, RZ, 0xc0, !PT ;  /* 0x0000ffff1b137812 */ /* 0x001fe400078ec0ff */
[----:B-1----:R-:W-:-:S05]  /*90470*/  PRMT R4, R10, 0x5410, R7 ;  /* 0x000054100a047816 */ /* 0x002fca0000000007 */
[----:B------:R0:W-:Y:S04]  /*90480*/  STL [R1+0x248], R4 ;  /* 0x0002480401007387 */ /* 0x0001e80000100800 */
[----:B------:R1:W-:Y:S04]  /*90490*/  STL [R1+0xc0], R25 ;  /* 0x0000c01901007387 */ /* 0x0003e80000100800 */
[----:B------:R-:W-:Y:S01]  /*904a0*/  STL [R1+0x114], R18 ;  /* 0x0001141201007387 */ /* 0x000fe20000100800 */
[----:B------:R-:W-:-:S03]  /*904b0*/  LOP3.LUT R7, R29, 0xffff, RZ, 0xc0, !PT ;  /* 0x0000ffff1d077812 */ /* 0x000fc600078ec0ff */
[----:B------:R-:W2:Y:S04]  /*904c0*/  LDL.LU R13, [R1+0x100] ;  /* 0x00010000010d7983 */ /* 0x000ea80000300800 */
[----:B------:R-:W-:Y:S04]  /*904d0*/  STL [R1+0x10c], R19 ;  /* 0x00010c1301007387 */ /* 0x000fe80000100800 */
[----:B------:R3:W-:Y:S04]  /*904e0*/  STL [R1+0xf0], R6 ;  /* 0x0000f00601007387 */ /* 0x0007e80000100800 */
[----:B0-----:R-:W4:Y:S01]  /*904f0*/  LDL.LU R4, [R1+0xfc] ;  /* 0x0000fc0001047983 */ /* 0x001f220000300800 */
[----:B------:R-:W-:-:S03]  /*90500*/  LOP3.LUT R14, R0, 0xffff, RZ, 0xc0, !PT ;  /* 0x0000ffff000e7812 */ /* 0x000fc600078ec0ff */
[----:B------:R-:W5:Y:S04]  /*90510*/  LDL.LU R3, [R1+0xd8] ;  /* 0x0000d80001037983 */ /* 0x000f680000300800 */
[----:B------:R-:W5:Y:S01]  /*90520*/  LDL.LU R29, [R1+0xd0] ;  /* 0x0000d000011d7983 */ /* 0x000f620000300800 */
[----:B------:R-:W-:-:S03]  /*90530*/  LOP3.LUT R9, R26, 0xffff, RZ, 0xc0, !PT ;  /* 0x0000ffff1a097812 */ /* 0x000fc600078ec0ff */
[----:B------:R-:W5:Y:S04]  /*90540*/  LDL.LU R8, [R1+0xa0] ;  /* 0x0000a00001087983 */ /* 0x000f680000300800 */
[----:B------:R-:W5:Y:S04]  /*90550*/  LDL.LU R5, [R1+0x9c] ;  /* 0x00009c0001057983 */ /* 0x000f680000300800 */
[----:B------:R0:W-:Y:S04]  /*90560*/  STL [R1+0x104], R7 ;  /* 0x0001040701007387 */ /* 0x0001e80000100800 */
[----:B------:R-:W5:Y:S01]  /*90570*/  LDL.LU R28, [R1+0x50] ;  /* 0x00005000011c7983 */ /* 0x000f620000300800 */
[----:B------:R-:W-:-:S03]  /*90580*/  LOP3.LUT R10, R21, 0xffff, RZ, 0xc0, !PT ;  /* 0x0000ffff150a7812 */ /* 0x000fc600078ec0ff */
[----:B------:R-:W5:Y:S01]  /*90590*/  LDL.LU R26, [R1+0x4c] ;  /* 0x00004c00011a7983 */ /* 0x000f620000300800 */
[----:B------:R-:W-:-:S03]  /*905a0*/  PRMT R21, R25, 0x3340, R9 ;  /* 0x0000334019157816 */ /* 0x000fc60000000009 */
[----:B------:R-:W5:Y:S04]  /*905b0*/  LDL.LU R27, [R1+0x18] ;  /* 0x00001800011b7983 */ /* 0x000f680000300800 */
[----:B------:R-:W-:Y:S04]  /*905c0*/  STL [R1+0x39cc], R14 ;  /* 0x0039cc0e01007387 */ /* 0x000fe80000100800 */
[----:B------:R-:W-:Y:S04]  /*905d0*/  STL [R1+0x39d8], R16 ;  /* 0x0039d81001007387 */ /* 0x000fe80000100800 */
[----:B------:R-:W-:Y:S04]  /*905e0*/  STL [R1+0x39dc], R20 ;  /* 0x0039dc1401007387 */ /* 0x000fe80000100800 */
[----:B-1----:R-:W5:Y:S01]  /*905f0*/  LDL.LU R25, [R1+0x39e0] ;  /* 0x0039e00001197983 */ /* 0x002f620000300800 */
[----:B------:R-:W-:-:S02]  /*90600*/  LOP3.LUT R17, R22, 0xffff, RZ, 0xc0, !PT ;  /* 0x0000ffff16117812 */ /* 0x000fc400078ec0ff */
[----:B------:R-:W-:Y:S02]  /*90610*/  LOP3.LUT R15, R15, 0xffff, RZ, 0xc0, !PT ;  /* 0x0000ffff0f0f7812 */ /* 0x000fe400078ec0ff */
[--C-:B------:R-:W-:Y:S02]  /*90620*/  PRMT R0, R14, 0x3340, R1.reuse ;  /* 0x000033400e007816 */ /* 0x100fe40000000001 */
[----:B------:R-:W-:Y:S02]  /*90630*/  PRMT R11, R17, 0x3340, R20 ;  /* 0x00003340110b7816 */ /* 0x000fe40000000014 */
[----:B------:R-:W-:Y:S02]  /*90640*/  PRMT R2, R16, 0x3340, R1 ;  /* 0x0000334010027816 */ /* 0x000fe40000000001 */
[----:B------:R-:W-:Y:S02]  /*90650*/  PRMT R12, R10, 0x3340, R15 ;  /* 0x000033400a0c7816 */ /* 0x000fe4000000000f */
[----:B------:R-:W-:-:S02]  /*90660*/  PRMT R0, R11, 0x5410, R0 ;  /* 0x000054100b007816 */ /* 0x000fc40000000000 */
[--C-:B---3--:R-:W-:Y:S02]  /*90670*/  PRMT R6, R6, 0x3340, R1.reuse ;  /* 0x0000334006067816 */ /* 0x108fe40000000001 */
[----:B0-----:R-:W-:Y:S02]  /*90680*/  PRMT R7, R7, 0x3340, R1 ;  /* 0x0000334007077816 */ /* 0x001fe40000000001 */
[----:B------:R-:W-:Y:S01]  /*90690*/  PRMT R22, R18, 0x3340, R19 ;  /* 0x0000334012167816 */ /* 0x000fe20000000013 */
[----:B------:R0:W-:Y:S01]  /*906a0*/  STL [R1+0x218], R0 ;  /* 0x0002180001007387 */ /* 0x0001e20000100800 */
[----:B------:R-:W-:Y:S02]  /*906b0*/  PRMT R11, R12, 0x5410, R2 ;  /* 0x000054100c0b7816 */ /* 0x000fe40000000002 */
[----:B------:R-:W-:-:S03]  /*906c0*/  PRMT R2, R21, 0x5410, R6 ;  /* 0x0000541015027816 */ /* 0x000fc60000000006 */
[----:B------:R2:W-:Y:S01]  /*906d0*/  STL [R1+0x210], R11 ;  /* 0x0002100b01007387 */ /* 0x0005e20000100800 */
[----:B0-----:R-:W-:-:S03]  /*906e0*/  PRMT R0, R22, 0x5410, R7 ;  /* 0x0000541016007816 */ /* 0x001fc60000000007 */
[----:B------:R0:W-:Y:S04]  /*906f0*/  STL [R1+0x25c], R2 ;  /* 0x00025c0201007387 */ /* 0x0001e80000100800 */
[----:B------:R1:W-:Y:S01]  /*90700*/  STL [R1+0x258], R0 ;  /* 0x0002580001007387 */ /* 0x0003e20000100800 */
[----:B------:R-:W-:Y:S02]  /*90710*/  LOP3.LUT R6, R24, 0xffff, RZ, 0xc0, !PT ;  /* 0x0000ffff18067812 */ /* 0x000fe400078ec0ff */
[----:B------:R-:W-:-:S04]  /*90720*/  LOP3.LUT R19, R23, 0xffff, RZ, 0xc0, !PT ;  /* 0x0000ffff17137812 */ /* 0x000fc800078ec0ff */
[----:B------:R-:W-:Y:S02]  /*90730*/  PRMT R21, R19, 0x3340, R1 ;  /* 0x0000334013157816 */ /* 0x000fe40000000001 */
[----:B--2---:R-:W-:Y:S02]  /*90740*/  LOP3.LUT R11, R13, 0xffff, RZ, 0xc0, !PT ;  /* 0x0000ffff0d0b7812 */ /* 0x004fe400078ec0ff */
[----:B----4-:R-:W-:Y:S02]  /*90750*/  LOP3.LUT R16, R4, 0xffff, RZ, 0xc0, !PT ;  /* 0x0000ffff04107812 */ /* 0x010fe400078ec0ff */
[----:B------:R-:W2:Y:S01]  /*90760*/  LDL.LU R4, [R1+0x130] ;  /* 0x0001300001047983 */ /* 0x000ea20000300800 */
[----:B-----5:R-:W-:-:S03]  /*90770*/  LOP3.LUT R12, R3, 0xffff, RZ, 0xc0, !PT ;  /* 0x0000ffff030c7812 */ /* 0x020fc600078ec0ff */
[----:B------:R-:W3:Y:S01]  /*90780*/  LDL.LU R18, [R1+0x128] ;  /* 0x0001280001127983 */ /* 0x000ee20000300800 */
[----:B------:R-:W-:-:S03]  /*90790*/  LOP3.LUT R20, R29, 0xffff, RZ, 0xc0, !PT ;  /* 0x0000ffff1d147812 */ /* 0x000fc600078ec0ff */
[----:B------:R-:W-:Y:S04]  /*907a0*/  STL [R1+0xdc], R16 ;  /* 0x0000dc1001007387 */ /* 0x000fe80000100800 */
[----:B------:R-:W4:Y:S01]  /*907b0*/  LDL.LU R13, [R1+0xf8] ;  /* 0x0000f800010d7983 */ /* 0x000f220000300800 */
[----:B0-----:R-:W-:-:S03]  /*907c0*/  LOP3.LUT R2, R5, 0xffff, RZ, 0xc0, !PT ;  /* 0x0000ffff05027812 */ /* 0x001fc600078ec0ff */
[----:B------:R-:W5:Y:S01]  /*907d0*/  LDL.LU R3, [R1+0xf4] ;  /* 0x0000f40001037983 */ /* 0x000f620000300800 */
[----:B------:R-:W-:-:S03]  /*907e0*/  LOP3.LUT R7, R8, 0xffff, RZ, 0xc0, !PT ;  /* 0x0000ffff08077812 */ /* 0x000fc600078ec0ff */
[----:B------:R-:W5:Y:S01]  /*907f0*/  LDL.LU R29, [R1+0xc4] ;  /* 0x0000c400011d7983 */ /* 0x000f620000300800 */
[----:B------:R-:W-:-:S03]  /*90800*/  LOP3.LUT R28, R28, 0xffff, RZ, 0xc0, !PT ;  /* 0x0000ffff1c1c7812 */ /* 0x000fc600078ec0ff */
[----:B------:R-:W-:Y:S01]  /*90810*/  STL [R1+0xd4], R20 ;  /* 0x0000d41401007387 */ /* 0x000fe20000100800 */
[----:B------:R-:W-:-:S03]  /*90820*/  LOP3.LUT R14, R26, 0xffff, RZ, 0xc0, !PT ;  /* 0x0000ffff1a0e7812 */ /* 0x000fc600078ec0ff */
[----:B------:R-:W-:Y:S01]  /*90830*/  STL [R1+0xd0], R2 ;  /* 0x0000d00201007387 */ /* 0x000fe20000100800 */
[----:B------:R-:W-:-:S03]  /*90840*/  LOP3.LUT R27, R27, 0xffff, RZ, 0xc0, !PT ;  /* 0x0000ffff1b1b7812 */ /* 0x000fc600078ec0ff */
[----:B------:R-:W5:Y:S04]  /*90850*/  LDL.LU R8, [R1+0x40] ;  /* 0x0000400001087983 */ /* 0x000f680000300800 */
[----:B------:R-:W-:Y:S04]  /*90860*/  STL [R1+0x98], R28 ;  /* 0x0000981c01007387 */ /* 0x000fe80000100800 */
[----:B------:R-:W5:Y:S01]  /*90870*/  LDL.LU R5, [R1+0x38] ;  /* 0x0000380001057983 */ /* 0x000f620000300800 */
[----:B------:R-:W-:-:S03]  /*90880*/  LOP3.LUT R25, R25, 0xffff, RZ, 0xc0, !PT ;  /* 0x0000ffff19197812 */ /* 0x000fc600078ec0ff */
[----:B------:R-:W-:Y:S04]  /*90890*/  STL [R1+0x18], R27 ;  /* 0x0000181b01007387 */ /* 0x000fe80000100800 */
[----:B------:R-:W-:Y:S01]  /*908a0*/  STL [R1+0x120], R14 ;  /* 0x0001200e01007387 */ /* 0x000fe20000100800 */
[----:B-1----:R-:W-:-:S03]  /*908b0*/  PRMT R0, R7, 0x3340, R1 ;  /* 0x0000334007007816 */ /* 0x002fc60000000001 */
[----:B------:R-:W-:Y:S01]  /*908c0*/  STL [R1+0x100], R25 ;  /* 0x0001001901007387 */ /* 0x000fe20000100800 */
[----:B------:R-:W-:-:S03]  /*908d0*/  PRMT R22, R11, 0x3340, R12 ;  /* 0x000033400b167816 */ /* 0x000fc6000000000c */
[----:B------:R-:W-:Y:S01]  /*908e0*/  STL [R1+0xd8], R6 ;  /* 0x0000d80601007387 */ /* 0x000fe20000100800 */
[----:B------:R-:W-:-:S03]  /*908f0*/  PRMT R23, R16, 0x3340, R20 ;  /* 0x0000334010177816 */ /* 0x000fc60000000014 */
[----:B------:R0:W-:Y:S01]  /*90900*/  STL [R1+0xfc], R19 ;  /* 0x0000fc1301007387 */ /* 0x0001e20000100800 */
[----:B------:R-:W-:Y:S02]  /*90910*/  PRMT R24, R28, 0x3340, R27 ;  /* 0x000033401c187816 */ /* 0x000fe4000000001b */
[----:B------:R-:W-:Y:S01]  /*90920*/  PRMT R22, R22, 0x5410, R0 ;  /* 0x0000541016167816 */ /* 0x000fe20000000000 */
[----:B0-----:R-:W5:Y:S04]  /*90930*/  LDL.LU R19, [R1+0x14] ;  /* 0x0000140001137983 */ /* 0x001f680000300800 */
[----:B------:R-:W5:Y:S04]  /*90940*/  LDL.LU R26, [R1+0x10] ;  /* 0x00001000011a7983 */ /* 0x000f680000300800 */
[----:B------:R-:W5:Y:S04]  /*90950*/  LDL.LU R20, [R1+0x39dc] ;  /* 0x0039dc0001147983 */ /* 0x000f680000300800 */
[----:B------:R-:W5:Y:S04]  /*90960*/  LDL.LU R16, [R1+0x39d8] ;  /* 0x0039d80001107983 */ /* 0x000f680000300800 */
[----:B------:R-:W5:Y:S04]  /*90970*/  LDL.LU R27, [R1+0x39d4] ;  /* 0x0039d400011b7983 */ /* 0x000f680000300800 */
[----:B------:R-:W5:Y:S04]  /*90980*/  LDL.LU R28, [R1+0x39d0] ;  /* 0x0039d000011c7983 */ /* 0x000f680000300800 */
[----:B------:R-:W5:Y:S01]  /*90990*/  LDL.LU R0, [R1+0xbc] ;  /* 0x0000bc0001007983 */ /* 0x000f620000300800 */
[----:B------:R-:W-:-:S02]  /*909a0*/  PRMT R2, R2, 0x3340, R1 ;  /* 0x0000334002027816 */ /* 0x000fc40000000001 */
[----:B------:R-:W-:Y:S02]  /*909b0*/  PRMT R6, R6, 0x3340, R1 ;  /* 0x0000334006067816 */ /* 0x000fe40000000001 */
[----:B------:R-:W-:Y:S02]  /*909c0*/  PRMT R25, R14, 0x3340, R25 ;  /* 0x000033400e197816 */ /* 0x000fe40000000019 */
[----:B------:R-:W-:Y:S02]  /*909d0*/  PRMT R14, R23, 0x5410, R2 ;  /* 0x00005410170e7816 */ /* 0x000fe40000000002 */
[----:B------:R-:W-:Y:S01]  /*909e0*/  PRMT R6, R24, 0x5410, R6 ;  /* 0x0000541018067816 */ /* 0x000fe20000000006 */
[----:B------:R-:W-:Y:S01]  /*909f0*/  STL [R1+0x234], R22 ;  /* 0x0002341601007387 */ /* 0x000fe20000100800 */
[----:B------:R-:W-:-:S03]  /*90a00*/  PRMT R2, R25, 0x5410, R21 ;  /* 0x0000541019027816 */ /* 0x000fc60000000015 */
[----:B------:R3:W-:Y:S04]  /*90a10*/  STL [R1+0x230], R14 ;  /* 0x0002300e01007387 */ /* 0x0007e80000100800 */
[----:B------:R4:W-:Y:S04]  /*90a20*/  STL [R1+0x22c], R6 ;  /* 0x00022c0601007387 */ /* 0x0009e80000100800 */
[----:B------:R0:W-:Y:S01]  /*90a30*/  STL [R1+0x220], R2 ;  /* 0x0002200201007387 */ /* 0x0001e20000100800 */
[----:B--2---:R-:W-:Y:S02]  /*90a40*/  LOP3.LUT R4, R4, 0xffff, RZ, 0xc0, !PT ;  /* 0x0000ffff04047812 */ /* 0x004fe400078ec0ff */
[----:B---3--:R-:W-:-:S03]  /*90a50*/  LOP3.LUT R14, R18, 0xffff, RZ, 0xc0, !PT ;  /* 0x0000ffff120e7812 */ /* 0x008fc600078ec0ff */
[----:B------:R-:W-:Y:S01]  /*90a60*/  STL [R1+0x130], R4 ;  /* 0x0001300401007387 */ /* 0x000fe20000100800 */
[----:B----4-:R-:W-:Y:S02]  /*90a70*/  LOP3.LUT R6, R13, 0xffff, RZ, 0xc0, !PT ;  /* 0x0000ffff0d067812 */ /* 0x010fe400078ec0ff */
[----:B-----5:R-:W-:-:S03]  /*90a80*/  LOP3.LUT R18, R3, 0xffff, RZ, 0xc0, !PT ;  /* 0x0000ffff03127812 */ /* 0x020fc600078ec0ff */
[----:B------:R1:W-:Y:S01]  /*90a90*/  STL [R1+0xf8], R6 ;  /* 0x0000f80601007387 */ /* 0x0003e20000100800 */
[----:B------:R-:W-:-:S03]  /*90aa0*/  LOP3.LUT R3, R29, 0xffff, RZ, 0xc0, !PT ;  /* 0x0000ffff1d037812 */ /* 0x000fc600078ec0ff */
[----:B------:R-:W-:Y:S04]  /*90ab0*/  STL [R1+0x15c], R14 ;  /* 0x00015c0e01007387 */ /* 0x000fe80000100800 */
[----:B------:R-:W2:Y:S04]  /*90ac0*/  LDL.LU R13, [R1+0x12c] ;  /* 0x00012c00010d7983 */ /* 0x000ea80000300800 */
[----:B------:R-:W-:Y:S01]  /*90ad0*/  STL [R1+0x154], R18 ;  /* 0x0001541201007387 */ /* 0x000fe20000100800 */
[----:B0-----:R-:W-:-:S03]  /*90ae0*/  LOP3.LUT R2, R8, 0xffff, RZ, 0xc0, !PT ;  /* 0x0000ffff08027812 */ /* 0x001fc600078ec0ff */
[----:B------:R-:W-:Y:S04]  /*90af0*/  STL [R1+0x148], R3 ;  /* 0x0001480301007387 */ /* 0x000fe80000100800 */
[----:B------:R-:W3:Y:S01]  /*90b00*/  LDL.LU R29, [R1+0x124] ;  /* 0x00012400011d7983 */ /* 0x000ee20000300800 */
[----:B------:R-:W-:-:S03]  /*90b10*/  LOP3.LUT R25, R5, 0xffff, RZ, 0xc0, !PT ;  /* 0x0000ffff05197812 */ /* 0x000fc600078ec0ff */
[----:B------:R-:W4:Y:S01]  /*90b20*/  LDL.LU R5, [R1+0xec] ;  /* 0x0000ec0001057983 */ /* 0x000f220000300800 */
[--C-:B------:R-:W-:Y:S02]  /*90b30*/  PRMT R22, R3, 0x3340, R1.reuse ;  /* 0x0000334003167816 */ /* 0x100fe40000000001 */
[----:B------:R-:W-:Y:S02]  /*90b40*/  LOP3.LUT R8, R27, 0xffff, RZ, 0xc0, !PT ;  /* 0x0000ffff1b087812 */ /* 0x000fe400078ec0ff */
[----:B------:R-:W-:Y:S02]  /*90b50*/  LOP3.LUT R27, R26, 0xffff, RZ, 0xc0, !PT ;  /* 0x0000ffff1a1b7812 */ /* 0x000fe400078ec0ff */
[----:B------:R-:W-:Y:S02]  /*90b60*/  LOP3.LUT R23, R0, 0xffff, RZ, 0xc0, !PT ;  /* 0x0000ffff00177812 */ /* 0x000fe400078ec0ff */
[----:B------:R-:W-:Y:S01]  /*90b70*/  LOP3.LUT R0, R28, 0xffff, RZ, 0xc0, !PT ;  /* 0x0000ffff1c007812 */ /* 0x000fe200078ec0ff */
[----:B------:R-:W-:Y:S01]  /*90b80*/  IMAD.MOV.U32 R28, RZ, RZ, R6 ;  /* 0x000000ffff1c7224 */ /* 0x000fe200078e0006 */
[----:B-1----:R-:W-:Y:S01]  /*90b90*/  LOP3.LUT R6, R19, 0xffff, RZ, 0xc0, !PT ;  /* 0x0000ffff13067812 */ /* 0x002fe200078ec0ff */
[----:B------:R-:W-:Y:S01]  /*90ba0*/  STL [R1+0x150], R23 ;  /* 0x0001501701007387 */ /* 0x000fe20000100800 */
[----:B------:R-:W-:-:S03]  /*90bb0*/  PRMT R21, R8, 0x3340, R1 ;  /* 0x0000334008157816 */ /* 0x000fc60000000001 */
[----:B------:R0:W-:Y:S01]  /*90bc0*/  STL [R1+0xc4], R25 ;  /* 0x0000c41901007387 */ /* 0x0001e20000100800 */
[----:B------:R-:W-:-:S03]  /*90bd0*/  PRMT R24, R2, 0x3340, R6 ;  /* 0x0000334002187816 */ /* 0x000fc60000000006 */
[----:B------:R1:W-:Y:S04]  /*90be0*/  STL [R1+0x40], R0 ;  /* 0x0000400001007387 */ /* 0x0003e80000100800 */
[----:B------:R-:W5:Y:S01]  /*90bf0*/  LDL.LU R19, [R1+0xe8] ;  /* 0x0000e80001137983 */ /* 0x000f620000300800 */
[----:B0-----:R-:W-:-:S03]  /*90c00*/  PRMT R25, R25, 0x3340, R27 ;  /* 0x0000334019197816 */ /* 0x001fc6000000001b */
[----:B------:R0:W-:Y:S01]  /*90c10*/  STL [R1+0x4c], R8 ;  /* 0x00004c0801007387 */ /* 0x0001e20000100800 */
[----:B-1----:R-:W-:-:S03]  /*90c20*/  PRMT R0, R0, 0x3340, R1 ;  /* 0x0000334000007816 */ /* 0x002fc60000000001 */
[----:B0-----:R-:W5:Y:S04]  /*90c30*/  LDL.LU R8, [R1+0x64] ;  /* 0x0000640001087983 */ /* 0x001f680000300800 */
[----:B------:R0:W-:Y:S04]  /*90c40*/  STL [R1+0x14], R27 ;  /* 0x0000141b01007387 */ /* 0x0001e80000100800 */
[----:B------:R-:W5:Y:S04]  /*90c50*/  LDL.LU R3, [R1+0x30] ;  /* 0x0000300001037983 */ /* 0x000f680000300800 */
[----:B------:R-:W5:Y:S01]  /*90c60*/  LDL.LU R26, [R1+0x2c] ;  /* 0x00002c00011a7983 */ /* 0x000f620000300800 */
[----:B0-----:R-:W-:-:S02]  /*90c70*/  PRMT R27, R4, 0x3340, R28 ;  /* 0x00003340041b7816 */ /* 0x001fc4000000001c */
[----:B------:R-:W-:Y:S01]  /*90c80*/  PRMT R28, R14, 0x3340, R18 ;  /* 0x000033400e1c7816 */ /* 0x000fe20000000012 */
[----:B------:R-:W5:Y:S01]  /*90c90*/  LDL.LU R4, [R1+0x4] ;  /* 0x0000040001047983 */ /* 0x000f620000300800 */
[----:B------:R-:W-:Y:S02]  /*90ca0*/  PRMT R14, R24, 0x5410, R0 ;  /* 0x00005410180e7816 */ /* 0x000fe40000000000 */
[----:B------:R-:W-:Y:S01]  /*90cb0*/  PRMT R18, R25, 0x5410, R21 ;  /* 0x0000541019127816 */ /* 0x000fe20000000015 */
[----:B------:R-:W5:Y:S04]  /*90cc0*/  LDL.LU R0, [R1+0xb0] ;  /* 0x0000b00001007983 */ /* 0x000f680000300800 */
[----:B------:R0:W-:Y:S04]  /*90cd0*/  STL [R1+0x1d0], R14 ;  /* 0x0001d00e01007387 */ /* 0x0001e80000100800 */
[----:B------:R-:W5:Y:S04]  /*90ce0*/  LDL.LU R21, [R1+0xac] ;  /* 0x0000ac0001157983 */ /* 0x000f680000300800 */
[----:B------:R-:W-:Y:S01]  /*90cf0*/  STL [R1+0x1cc], R18 ;  /* 0x0001cc1201007387 */ /* 0x000fe20000100800 */
[----:B0-----:R-:W-:-:S03]  /*90d00*/  PRMT R14, R27, 0x5410, R22 ;  /* 0x000054101b0e7816 */ /* 0x001fc60000000016 */
[----:B------:R-:W5:Y:S04]  /*90d10*/  LDL.LU R27, [R1+0x70] ;  /* 0x00007000011b7983 */ /* 0x000f680000300800 */
[----:B------:R-:W5:Y:S01]  /*90d20*/  LDL.LU R22, [R1] ;  /* 0x0000000001167983 */ /* 0x000f620000300800 */
[----:B------:R-:W-:-:S03]  /*90d30*/  PRMT R23, R23, 0x3340, R1 ;  /* 0x0000334017177816 */ /* 0x000fc60000000001 */
[----:B------:R0:W-:Y:S02]  /*90d40*/  STL [R1+0x254], R14 ;  /* 0x0002540e01007387 */ /* 0x0001e40000100800 */
[----:B0-----:R-:W-:-:S05]  /*90d50*/  PRMT R14, R28, 0x5410, R23 ;  /* 0x000054101c0e7816 */ /* 0x001fca0000000017 */
[----:B------:R4:W-:Y:S04]  /*90d60*/  STL [R1+0x24c], R14 ;  /* 0x00024c0e01007387 */ /* 0x0009e80000100800 */
[----:B------:R-:W5:Y:S01]  /*90d70*/  LDL.LU R18, [R1+0x140] ;  /* 0x0001400001127983 */ /* 0x000f620000300800 */
[----:B--2---:R-:W-:-:S03]  /*90d80*/  LOP3.LUT R24, R13, 0xffff, RZ, 0xc0, !PT ;  /* 0x0000ffff0d187812 */ /* 0x004fc600078ec0ff */
[----:B------:R-:W2:Y:S04]  /*90d90*/  LDL.LU R13, [R1+0x11c] ;  /* 0x00011c00010d7983 */ /* 0x000ea80000300800 */
[----:B------:R0:W-:Y:S01]  /*90da0*/  STL [R1+0xf4], R24 ;  /* 0x0000f41801007387 */ /* 0x0001e20000100800 */
[----:B---3--:R-:W-:-:S03]  /*90db0*/  LOP3.LUT R25, R29, 0xffff, RZ, 0xc0, !PT ;  /* 0x0000ffff1d197812 */ /* 0x008fc600078ec0ff */
[----:B------:R-:W3:Y:S01]  /*90dc0*/  LDL.LU R29, [R1+0x118] ;  /* 0x00011800011d7983 */ /* 0x000ee20000300800 */
[----:B----4-:R-:W-:-:S03]  /*90dd0*/  LOP3.LUT R14, R5, 0xffff, RZ, 0xc0, !PT ;  /* 0x0000ffff050e7812 */ /* 0x010fc600078ec0ff */
[----:B------:R1:W-:Y:S04]  /*90de0*/  STL [R1+0x134], R25 ;  /* 0x0001341901007387 */ /* 0x0003e80000100800 */
[----:B------:R-:W4:Y:S04]  /*90df0*/  LDL.LU R5, [R1+0xe4] ;  /* 0x0000e40001057983 */ /* 0x000f280000300800 */
[----:B------:R-:W-:Y:S01]  /*90e00*/  STL [R1+0xec], R14 ;  /* 0x0000ec0e01007387 */ /* 0x000fe20000100800 */
[----:B0-----:R-:W-:Y:S02]  /*90e10*/  PRMT R24, R24, 0x3340, R14 ;  /* 0x0000334018187816 */ /* 0x001fe4000000000e */
[----:B-----5:R-:W-:-:S04]  /*90e20*/  LOP3.LUT R19, R19, 0xffff, RZ, 0xc0, !PT ;  /* 0x0000ffff13137812 */ /* 0x020fc800078ec0ff */
[----:B-1----:R-:W-:Y:S02]  /*90e30*/  PRMT R25, R25, 0x3340, R19 ;  /* 0x0000334019197816 */ /* 0x002fe40000000013 */
[----:B------:R-:W-:Y:S02]  /*90e40*/  LOP3.LUT R28, R8, 0xffff, RZ, 0xc0, !PT ;  /* 0x0000ffff081c7812 */ /* 0x000fe400078ec0ff */
[----:B------:R-:W-:Y:S02]  /*90e50*/  LOP3.LUT R3, R3, 0xffff, RZ, 0xc0, !PT ;  /* 0x0000ffff03037812 */ /* 0x000fe400078ec0ff */
[----:B------:R-:W-:Y:S02]  /*90e60*/  LOP3.LUT R26, R26, 0xffff, RZ, 0xc0, !PT ;  /* 0x0000ffff1a1a7812 */ /* 0x000fe400078ec0ff */
[----:B------:R-:W-:Y:S02]  /*90e70*/  LOP3.LUT R0, R0, 0xffff, RZ, 0xc0, !PT ;  /* 0x0000ffff00007812 */ /* 0x000fe400078ec0ff */
[----:B------:R-:W-:-:S03]  /*90e80*/  LOP3.LUT R4, R4, 0xffff, RZ, 0xc0, !PT ;  /* 0x0000ffff04047812 */ /* 0x000fc600078ec0ff */
[----:B------:R0:W-:Y:S01]  /*90e90*/  STL [R1+0xe8], R0 ;  /* 0x0000e80001007387 */ /* 0x0001e20000100800 */
[----:B------:R-:W-:-:S03]  /*90ea0*/  LOP3.LUT R21, R21, 0xffff, RZ, 0xc0, !PT ;  /* 0x0000ffff15157812 */ /* 0x000fc600078ec0ff */
[----:B------:R-:W-:Y:S04]  /*90eb0*/  STL [R1+0x12c], R19 ;  /* 0x00012c1301007387 */ /* 0x000fe80000100800 */
[----:B------:R1:W-:Y:S01]  /*90ec0*/  STL [R1+0x128], R21 ;  /* 0x0001281501007387 */ /* 0x0003e20000100800 */
[----:B------:R-:W-:-:S03]  /*90ed0*/  LOP3.LUT R27, R27, 0xffff, RZ, 0xc0, !PT ;  /* 0x0000ffff1b1b7812 */ /* 0x000fc600078ec0ff */
[----:B------:R-:W5:Y:S01]  /*90ee0*/  LDL.LU R8, [R1+0x54] ;  /* 0x0000540001087983 */ /* 0x000f620000300800 */
[----:B------:R-:W-:-:S03]  /*90ef0*/  LOP3.LUT R23, R22, 0xffff, RZ, 0xc0, !PT ;  /* 0x0000ffff16177812 */ /* 0x000fc600078ec0ff */
[----:B------:R1:W-:Y:S01]  /*90f00*/  STL [R1+0x124], R27 ;  /* 0x0001241b01007387 */ /* 0x0003e20000100800 */
[----:B0-----:R-:W-:-:S03]  /*90f10*/  PRMT R0, R0, 0x3340, R1 ;  /* 0x0000334000007816 */ /* 0x001fc60000000001 */
[----:B------:R-:W-:Y:S01]  /*90f20*/  STL [R1+0x64], R3 ;  /* 0x0000640301007387 */ /* 0x000fe20000100800 */
[----:B------:R-:W-:-:S03]  /*90f30*/  PRMT R22, R4, 0x3340, R1 ;  /* 0x0000334004167816 */ /* 0x000fc60000000001 */
[----:B------:R0:W-:Y:S04]  /*90f40*/  STL [R1+0x164], R28 ;  /* 0x0001641c01007387 */ /* 0x0001e80000100800 */
[----:B------:R-:W-:Y:S01]  /*90f50*/  STL [R1+0x160], R26 ;  /* 0x0001601a01007387 */ /* 0x000fe20000100800 */
[----:B------:R-:W-:-:S03]  /*90f60*/  PRMT R0, R24, 0x5410, R0 ;  /* 0x0000541018007816 */ /* 0x000fc60000000000 */
[----:B------:R0:W-:Y:S01]  /*90f70*/  STL [R1+0x14c], R4 ;  /* 0x00014c0401007387 */ /* 0x0001e20000100800 */
[----:B-1----:R-:W-:-:S03]  /*90f80*/  PRMT R21, R21, 0x3340, R1 ;  /* 0x0000334015157816 */ /* 0x002fc60000000001 */
[----:B------:R-:W-:Y:S01]  /*90f90*/  STL [R1+0x158], R23 ;  /* 0x0001581701007387 */ /* 0x000fe20000100800 */
[----:B------:R-:W-:Y:S02]  /*90fa0*/  PRMT R27, R27, 0x3340, R3 ;  /* 0x000033401b1b7816 */ /* 0x000fe40000000003 */
[----:B0-----:R-:W-:Y:S01]  /*90fb0*/  PRMT R28, R28, 0x3340, R26 ;  /* 0x000033401c1c7816 */ /* 0x001fe2000000001a */
[----:B------:R-:W5:Y:S04]  /*90fc0*/  LDL.LU R4, [R1+0x20] ;  /* 0x0000200001047983 */ /* 0x000f680000300800 */
[----:B------:R-:W5:Y:S04]  /*90fd0*/  LDL.LU R14, [R1+0x39cc] ;  /* 0x0039cc00010e7983 */ /* 0x000f680000300800 */
[----:B------:R-:W5:Y:S04]  /*90fe0*/  LDL.LU R19, [R1+0x39c8] ;  /* 0x0039c80001137983 */ /* 0x000f680000300800 */
[----:B------:R-:W5:Y:S01]  /*90ff0*/  LDL.LU R3, [R1+0x39c4] ;  /* 0x0039c40001037983 */ /* 0x000f620000300800 */
[----:B------:R-:W-:-:S03]  /*91000*/  PRMT R25, R25, 0x5410, R21 ;  /* 0x0000541019197816 */ /* 0x000fc60000000015 */
[----:B------:R-:W5:Y:S04]  /*91010*/  LDL.LU R26, [R1+0x39c0] ;  /* 0x0039c000011a7983 */ /* 0x000f680000300800 */
[----:B------:R-:W5:Y:S04]  /*91020*/  LDL.LU R24, [R1+0xe0] ;  /* 0x0000e00001187983 */ /* 0x000f680000300800 */
[----:B------:R0:W-:Y:S04]  /*91030*/  STL [R1+0x21c], R0 ;  /* 0x00021c0001007387 */ /* 0x0001e80000100800 */
[----:B0-----:R-:W5:Y:S04]  /*91040*/  LDL.LU R0, [R1+0x58] ;  /* 0x0000580001007983 */ /* 0x001f680000300800 */
[----:B------:R-:W4:Y:S01]  /*91050*/  LDL.LU R21, [R1+0x144] ;  /* 0x0001440001157983 */ /* 0x000f220000300800 */
[----:B------:R-:W-:-:S02]  /*91060*/  PRMT R27, R27, 0x5410, R22 ;  /* 0x000054101b1b7816 */ /* 0x000fc40000000016 */
[----:B------:R-:W-:Y:S01]  /*91070*/  PRMT R23, R23, 0x3340, R1 ;  /* 0x0000334017177816 */ /* 0x000fe20000000001 */
[----:B------:R-:W-:Y:S03]  /*91080*/  STL [R1+0x214], R25 ;  /* 0x0002141901007387 */ /* 0x000fe60000100800 */
[----:B------:R-:W-:Y:S01]  /*91090*/  PRMT R22, R28, 0x5410, R23 ;  /* 0x000054101c167816 */ /* 0x000fe20000000017 */
[----:B------:R0:W-:Y:S04]  /*910a0*/  STL [R1+0x20c], R27 ;  /* 0x00020c1b01007387 */ /* 0x0001e80000100800 */
[----:B------:R1:W-:Y:S01]  /*910b0*/  STL [R1+0x200], R22 ;  /* 0x0002001601007387 */ /* 0x0003e20000100800 */
[----:B0-----:R-:W-:-:S02]  /*910c0*/  LOP3.LUT R27, R18, 0xffff, RZ, 0xc0, !PT ;  /* 0x0000ffff121b7812 */ /* 0x001fc400078ec0ff */
[----:B--2---:R-:W-:Y:S02]  /*910d0*/  LOP3.LUT R18, R13, 0xffff, RZ, 0xc0, !PT ;  /* 0x0000ffff0d127812 */ /* 0x004fe400078ec0ff */
[----:B---3--:R-:W-:Y:S02]  /*910e0*/  LOP3.LUT R29, R29, 0xffff, RZ, 0xc0, !PT ;  /* 0x0000ffff1d1d7812 */ /* 0x008fe400078ec0ff */
[----:B----4-:R-:W-:Y:S02]  /*910f0*/  LOP3.LUT R25, R21, 0xffff, RZ, 0xc0, !PT ;  /* 0x0000ffff15197812 */ /* 0x010fe400078ec0ff */
[----:B------:R-:W-:-:S03]  /*91100*/  LOP3.LUT R21, R5, 0xffff, RZ, 0xc0, !PT ;  /* 0x0000ffff05157812 */ /* 0x000fc600078ec0ff */
[----:B------:R-:W-:Y:S04]  /*91110*/  STL [R1+0x144], R25 ;  /* 0x0001441901007387 */ /* 0x000fe80000100800 */
[----:B------:R-:W-:Y:S01]  /*91120*/  STL [R1+0x11c], R18 ;  /* 0x00011c1201007387 */ /* 0x000fe20000100800 */
[----:B-----5:R-:W-:-:S03]  /*91130*/  LOP3.LUT R23, R0, 0xffff, RZ, 0xc0, !PT ;  /* 0x0000ffff00177812 */ /* 0x020fc600078ec0ff */
[----:B------:R-:W-:Y:S01]  /*91140*/  STL [R1+0x180], R27 ;  /* 0x0001801b01007387 */ /* 0x000fe20000100800 */
[----:B------:R-:W-:-:S03]  /*91150*/  LOP3.LUT R0, R26, 0xffff, RZ, 0xc0, !PT ;  /* 0x0000ffff1a007812 */ /* 0x000fc600078ec0ff */
[----:B------:R-:W2:Y:S04]  /*91160*/  LDL.LU R13, [R1+0x110] ;  /* 0x00011000010d7983 */ /* 0x000ea80000300800 */
[----:B------:R-:W-:Y:S04]  /*91170*/  STL [R1+0x168], R21 ;  /* 0x0001681501007387 */ /* 0x000fe80000100800 */
[----:B------:R-:W-:Y:S04]  /*91180*/  STL [R1+0x174], R29 ;  /* 0x0001741d01007387 */ /* 0x000fe80000100800 */
[----:B------:R-:W3:Y:S04]  /*91190*/  LDL.LU R5, [R1+0x108] ;  /* 0x0001080001057983 */ /* 0x000ee80000300800 */
[----:B------:R-:W4:Y:S01]  /*911a0*/  LDL.LU R26, [R1+0x1c] ;  /* 0x00001c00011a7983 */ /* 0x000f220000300800 */
[----:B-1----:R-:W-:-:S02]  /*911b0*/  LOP3.LUT R22, R24, 0xffff, RZ, 0xc0, !PT ;  /* 0x0000ffff18167812 */ /* 0x002fc400078ec0ff */
[----:B------:R-:W-:Y:S02]  /*911c0*/  LOP3.LUT R24, R8, 0xffff, RZ, 0xc0, !PT ;  /* 0x0000ffff08187812 */ /* 0x000fe400078ec0ff */
[----:B------:R-:W-:Y:S01]  /*911d0*/  LOP3.LUT R3, R3, 0xffff, RZ, 0xc0, !PT ;  /* 0x0000ffff03037812 */ /* 0x000fe200078ec0ff */
[----:B------:R-:W-:Y:S01]  /*911e0*/  STL [R1+0x170], R22 ;  /* 0x0001701601007387 */ /* 0x000fe20000100800 */
[----:B------:R-:W-:-:S03]  /*911f0*/  LOP3.LUT R8, R4, 0xffff, RZ, 0xc0, !PT ;  /* 0x0000ffff04087812 */ /* 0x000fc600078ec0ff */
[----:B------:R0:W-:Y:S04]  /*91200*/  STL [R1+0x4], R23 ;  /* 0x0000041701007387 */ /* 0x0001e80000100800 */
[----:B------:R1:W-:Y:S04]  /*91210*/  STL [R1+0x2c], R0 ;  /* 0x00002c0001007387 */ /* 0x0003e80000100800 */
[----:B------:R-:W-:Y:S01]  /*91220*/  STL [R1+0x58], R24 ;  /* 0x0000581801007387 */ /* 0x000fe20000100800 */
[----:B0-----:R-:W-:-:S03]  /*91230*/  PRMT R23, R23, 0x3340, R8 ;  /* 0x0000334017177816 */ /* 0x001fc60000000008 */
[----:B------:R0:W-:Y:S01]  /*91240*/  STL [R1+0x54], R3 ;  /* 0x0000540301007387 */ /* 0x0001e20000100800 */
[----:B-1----:R-:W-:-:S03]  /*91250*/  PRMT R0, R0, 0x3340, R1 ;  /* 0x0000334000007816 */ /* 0x002fc60000000001 */
[----:B------:R-:W5:Y:S04]  /*91260*/  LDL.LU R4, [R1+0x48] ;  /* 0x0000480001047983 */ /* 0x000f680000300800 */
[----:B------:R-:W5:Y:S01]  /*91270*/  LDL.LU R28, [R1+0x3c] ;  /* 0x00003c00011c7983 */ /* 0x000f620000300800 */
[----:B------:R-:W-:-:S03]  /*91280*/  PRMT R25, R25, 0x3340, R18 ;  /* 0x0000334019197816 */ /* 0x000fc60000000012 */
[----:B------:R1:W-:Y:S01]  /*91290*/  STL [R1], R8 ;  /* 0x0000000801007387 */ /* 0x0003e20000100800 */
[--C-:B0-----:R-:W-:Y:S02]  /*912a0*/  PRMT R3, R3, 0x3340, R1.reuse ;  /* 0x0000334003037816 */ /* 0x101fe40000000001 */
[--C-:B------:R-:W-:Y:S02]  /*912b0*/  PRMT R21, R21, 0x3340, R1.reuse ;  /* 0x0000334015157816 */ /* 0x100fe40000000001 */
[----:B------:R-:W-:Y:S02]  /*912c0*/  PRMT R22, R22, 0x3340, R1 ;  /* 0x0000334016167816 */ /* 0x000fe40000000001 */
[----:B----4-:R-:W-:-:S04]  /*912d0*/  LOP3.LUT R26, R26, 0xffff, RZ, 0xc0, !PT ;  /* 0x0000ffff1a1a7812 */ /* 0x010fc800078ec0ff */
[----:B------:R-:W-:Y:S01]  /*912e0*/  PRMT R24, R24, 0x3340, R26 ;  /* 0x0000334018187816 */ /* 0x000fe2000000001a */
[----:B------:R0:W-:Y:S04]  /*912f0*/  STL [R1+0x20], R26 ;  /* 0x0000201a01007387 */ /* 0x0001e80000100800 */
[----:B-1----:R-:W4:Y:S04]  /*91300*/  LDL.LU R8, [R1+0x39bc] ;  /* 0x0039bc0001087983 */ /* 0x002f280000300800 */
[----:B------:R-:W4:Y:S01]  /*91310*/  LDL.LU R18, [R1+0x39b8] ;  /* 0x0039b80001127983 */ /* 0x000f220000300800 */
[----:B0-----:R-:W-:-:S02]  /*91320*/  PRMT R26, R27, 0x3340, R29 ;  /* 0x000033401b1a7816 */ /* 0x001fc4000000001d */
[----:B------:R-:W-:Y:S01]  /*91330*/  PRMT R27, R23, 0x5410, R0 ;  /* 0x00005410171b7816 */ /* 0x000fe20000000000 */
[----:B------:R-:W4:Y:S04]  /*91340*/  LDL.LU R29, [R1+0x39b4] ;  /* 0x0039b400011d7983 */ /* 0x000f280000300800 */
[----:B------:R-:W4:Y:S04]  /*91350*/  LDL.LU R23, [R1+0x13c] ;  /* 0x00013c0001177983 */ /* 0x000f280000300800 */
[----:B------:R-:W4:Y:S04]  /*91360*/  LDL.LU R0, [R1+0xcc] ;  /* 0x0000cc0001007983 */ /* 0x000f280000300800 */
[----:B------:R0:W-:Y:S02]  /*91370*/  STL [R1+0x1c8], R27 ;  /* 0x0001c81b01007387 */ /* 0x0001e40000100800 */
[----:B0-----:R-:W-:-:S02]  /*91380*/  PRMT R27, R24, 0x5410, R3 ;  /* 0x00005410181b7816 */ /* 0x001fc40000000003 */
[----:B------:R-:W4:Y:S04]  /*91390*/  LDL.LU R24, [R1+0x138] ;  /* 0x0001380001187983 */ /* 0x000f280000300800 */
[----:B------:R-:W4:Y:S04]  /*913a0*/  LDL.LU R3, [R1+0xc8] ;  /* 0x0000c80001037983 */ /* 0x000f280000300800 */
[----:B------:R0:W-:Y:S01]  /*913b0*/  STL [R1+0x1c0], R27 ;  /* 0x0001c01b01007387 */ /* 0x0001e20000100800 */
[----:B------:R-:W-:Y:S02]  /*913c0*/  PRMT R26, R26, 0x5410, R22 ;  /* 0x000054101a1a7816 */ /* 0x000fe40000000016 */
[----:B0-----:R-:W-:-:S02]  /*913d0*/  PRMT R27, R25, 0x5410, R21 ;  /* 0x00005410191b7816 */ /* 0x001fc40000000015 */
[----:B------:R-:W4:Y:S04]  /*913e0*/  LDL.LU R25, [R1+0x80] ;  /* 0x0000800001197983 */ /* 0x000f280000300800 */
[----:B------:R-:W4:Y:S04]  /*913f0*/  LDL.LU R21, [R1+0x8] ;  /* 0x0000080001157983 */ /* 0x000f280000300800 */
[----:B------:R0:W-:Y:S04]  /*91400*/  STL [R1+0x23c], R27 ;  /* 0x00023c1b01007387 */ /* 0x0001e80000100800 */
[----:B0-----:R-:W4:Y:S04]  /*91410*/  LDL.LU R27, [R1+0x78] ;  /* 0x00007800011b7983 */ /* 0x001f280000300800 */
[----:B------:R-:W4:Y:S01]  /*91420*/  LDL.LU R22, [R1+0x7c] ;  /* 0x00007c0001167983 */ /* 0x000f220000300800 */
[----:B--2---:R-:W-:-:S02]  /*91430*/  LOP3.LUT R13, R13, 0xffff, RZ, 0xc0, !PT ;  /* 0x0000ffff0d0d7812 */ /* 0x004fc400078ec0ff */
[----:B---3--:R-:W-:Y:S01]  /*91440*/  LOP3.LUT R5, R5, 0xffff, RZ, 0xc0, !PT ;  /* 0x0000ffff05057812 */ /* 0x008fe200078ec0ff */
[----:B------:R-:W-:Y:S01]  /*91450*/  STL [R1+0x238], R26 ;  /* 0x0002381a01007387 */ /* 0x000fe20000100800 */
[----:B-----5:R-:W-:Y:S02]  /*91460*/  LOP3.LUT R4, R4, 0xffff, RZ, 0xc0, !PT ;  /* 0x0000ffff04047812 */ /* 0x020fe400078ec0ff */
[----:B------:R-:W-:Y:S02]  /*91470*/  LOP3.LUT R28, R28, 0xffff, RZ, 0xc0, !PT ;  /* 0x0000ffff1c1c7812 */ /* 0x000fe400078ec0ff */
[----:B----4-:R-:W-:Y:S02]  /*91480*/  LOP3.LUT R23, R23, 0xffff, RZ, 0xc0, !PT ;  /* 0x0000ffff17177812 */ /* 0x010fe400078ec0ff */
[----:B------:R-:W-:-:S03]  /*91490*/  LOP3.LUT R0, R0, 0xffff, RZ, 0xc0, !PT ;  /* 0x0000ffff00007812 */ /* 0x000fc600078ec0ff */
[----:B------:R-:W-:Y:S04]  /*914a0*/  STL [R1+0xe4], R23 ;  /* 0x0000e41701007387 */ /* 0x000fe80000100800 */
[----:B------:R-:W-:Y:S01]  /*914b0*/  STL [R1+0xe0], R13 ;  /* 0x0000e00d01007387 */ /* 0x000fe20000100800 */
[----:B------:R-:W-:Y:S02]  /*914c0*/  LOP3.LUT R24, R24, 0xffff, RZ, 0xc0, !PT ;  /* 0x0000ffff18187812 */ /* 0x000fe400078ec0ff */
[----:B------:R-:W-:-:S03]  /*914d0*/  LOP3.LUT R3, R3, 0xffff, RZ, 0xc0, !PT ;  /* 0x0000ffff03037812 */ /* 0x000fc600078ec0ff */
[----:B------:R-:W-:Y:S04]  /*914e0*/  STL [R1+0x140], R24 ;  /* 0x0001401801007387 */ /* 0x000fe80000100800 */
[----:B------:R0:W-:Y:S04]  /*914f0*/  STL [R1+0x108], R0 ;  /* 0x0001080001007387 */ /* 0x0001e80000100800 */
[----:B------:R-:W-:Y:S01]  /*91500*/  STL [R1+0x13c], R5 ;  /* 0x00013c0501007387 */ /* 0x000fe20000100800 */
[----:B------:R-:W-:-:S03]  /*91510*/  LOP3.LUT R25, R25, 0xffff, RZ, 0xc0, !PT ;  /* 0x0000ffff19197812 */ /* 0x000fc600078ec0ff */
[----:B------:R-:W-:Y:S01]  /*91520*/  STL [R1+0x138], R3 ;  /* 0x0001380301007387 */ /* 0x000fe20000100800 */
[----:B------:R-:W-:-:S03]  /*91530*/  LOP3.LUT R21, R21, 0xffff, RZ, 0xc0, !PT ;  /* 0x0000ffff15157812 */ /* 0x000fc600078ec0ff */
[----:B------:R1:W-:Y:S01]  /*91540*/  STL [R1+0x118], R25 ;  /* 0x0001181901007387 */ /* 0x0003e20000100800 */
[----:B0-----:R-:W-:Y:S02]  /*91550*/  PRMT R0, R0, 0x3340, R1 ;  /* 0x0000334000007816 */ /* 0x001fe40000000001 */
[----:B------:R-:W-:Y:S01]  /*91560*/  PRMT R23, R23, 0x3340, R13 ;  /* 0x0000334017177816 */ /* 0x000fe2000000000d */
[----:B------:R-:W-:Y:S01]  /*91570*/  STL [R1+0x110], R4 ;  /* 0x0001100401007387 */ /* 0x000fe20000100800 */
[----:B------:R-:W-:Y:S02]  /*91580*/  PRMT R24, R24, 0x3340, R5 ;  /* 0x0000334018187816 */ /* 0x000fe40000000005 */
[----:B------:R-:W-:Y:S02]  /*91590*/  LOP3.LUT R26, R22, 0xffff, RZ, 0xc0, !PT ;  /* 0x0000ffff161a7812 */ /* 0x000fe400078ec0ff */
[----:B------:R-:W-:-:S03]  /*915a0*/  LOP3.LUT R22, R29, 0xffff, RZ, 0xc0, !PT ;  /* 0x0000ffff1d167812 */ /* 0x000fc600078ec0ff */
[----:B------:R0:W-:Y:S04]  /*915b0*/  STL [R1+0x190], R26 ;  /* 0x0001901a01007387 */ /* 0x0001e80000100800 */
[----:B------:R-:W-:Y:S01]  /*915c0*/  STL [R1+0x16c], R21 ;  /* 0x00016c1501007387 */ /* 0x000fe20000100800 */
[----:B-1----:R-:W-:-:S03]  /*915d0*/  PRMT R25, R25, 0x3340, R4 ;  /* 0x0000334019197816 */ /* 0x002fc60000000004 */
[----:B------:R1:W-:Y:S01]  /*915e0*/  STL [R1+0x184], R28 ;  /* 0x0001841c01007387 */ /* 0x0003e20000100800 */
[----:B0-----:R-:W-:-:S03]  /*915f0*/  PRMT R26, R26, 0x3340, R28 ;  /* 0x000033401a1a7816 */ /* 0x001fc6000000001c */
[----:B------:R-:W-:Y:S01]  /*91600*/  STL [R1+0x17c], R22 ;  /* 0x00017c1601007387 */ /* 0x000fe20000100800 */
[----:B------:R-:W-:-:S03]  /*91610*/  PRMT R3, R3, 0x3340, R1 ;  /* 0x0000334003037816 */ /* 0x000fc60000000001 */
[----:B------:R-:W2:Y:S01]  /*91620*/  LDL.LU R13, [R1+0x39b0] ;  /* 0x0039b000010d7983 */ /* 0x000ea20000300800 */
[----:B-1----:R-:W-:-:S03]  /*91630*/  PRMT R28, R23, 0x5410, R0 ;  /* 0x00005410171c7816 */ /* 0x002fc60000000000 */
[----:B------:R-:W3:Y:S04]  /*91640*/  LDL.LU R5, [R1+0x39ac] ;  /* 0x0039ac0001057983 */ /* 0x000ee80000300800 */
[----:B------:R-:W4:Y:S04]  /*91650*/  LDL.LU R4, [R1+0x39a8] ;  /* 0x0039a80001047983 */ /* 0x000f280000300800 */
[----:B------:R-:W5:Y:S04]  /*91660*/  LDL.LU R23, [R1+0x24] ;  /* 0x0000240001177983 */ /* 0x000f680000300800 */
[----:B------:R-:W2:Y:S04]  /*91670*/  LDL.LU R0, [R1+0x60] ;  /* 0x0000600001007983 */ /* 0x000ea80000300800 */
[----:B------:R0:W-:Y:S02]  /*91680*/  STL [R1+0x1e8], R28 ;  /* 0x0001e81c01007387 */ /* 0x0001e40000100800 */
[----:B0-----:R-:W-:-:S02]  /*91690*/  PRMT R28, R24, 0x5410, R3 ;  /* 0x00005410181c7816 */ /* 0x001fc40000000003 */
[----:B------:R-:W5:Y:S01]  /*916a0*/  LDL.LU R24, [R1+0x28] ;  /* 0x0000280001187983 */ /* 0x000f620000300800 */
[----:B------:R-:W-:-:S03]  /*916b0*/  PRMT R21, R21, 0x3340, R1 ;  /* 0x0000334015157816 */ /* 0x000fc60000000001 */
[----:B------:R-:W2:Y:S01]  /*916c0*/  LDL.LU R3, [R1+0x5c] ;  /* 0x00005c0001037983 */ /* 0x000ea20000300800 */
[----:B------:R-:W-:-:S03]  /*916d0*/  PRMT R25, R25, 0x5410, R21 ;  /* 0x0000541019197816 */ /* 0x000fc60000000015 */
[----:B------:R-:W-:Y:S04]  /*916e0*/  STL [R1+0x1e4], R28 ;  /* 0x0001e41c01007387 */ /* 0x000fe80000100800 */
[----:B------:R-:W2:Y:S01]  /*916f0*/  LDL.LU R21, [R1+0x74] ;  /* 0x0000740001157983 */ /* 0x000ea20000300800 */
[----:B------:R-:W-:-:S04]  /*91700*/  PRMT R22, R22, 0x3340, R1 ;  /* 0x0000334016167816 */ /* 0x000fc80000000001 */
[----:B------:R-:W-:Y:S01]  /*91710*/  PRMT R22, R26, 0x5410, R22 ;  /* 0x000054101a167816 */ /* 0x000fe20000000016 */
[----:B------:R0:W-:Y:S04]  /*91720*/  STL [R1+0x1e0], R25 ;  /* 0x0001e01901007387 */ /* 0x0001e80000100800 */
[----:B0-----:R-:W2:Y:S04]  /*91730*/  LDL.LU R25, [R1+0x68] ;  /* 0x0000680001197983 */ /* 0x001ea80000300800 */
[----:B------:R5:W-:Y:S04]  /*91740*/  STL [R1+0x1dc], R22 ;  /* 0x0001dc1601007387 */ /* 0x000be80000100800 */
[----:B------:R-:W2:Y:S04]  /*91750*/  LDL.LU R29, [R1+0x94] ;  /* 0x00009400011d7983 */ /* 0x000ea80000300800 */
[----:B------:R-:W2:Y:S01]  /*91760*/  LDL.LU R28, [R1+0x6c] ;  /* 0x00006c00011c7983 */ /* 0x000ea20000300800 */
[----:B------:R-:W-:-:S05]  /*91770*/  LOP3.LUT R27, R27, 0xffff, RZ, 0xc0, !PT ;  /* 0x0000ffff1b1b7812 */ /* 0x000fca00078ec0ff */
[----:B------:R-:W-:Y:S01]  /*91780*/  STL [R1+0xcc], R27 ;  /* 0x0000cc1b01007387 */ /* 0x000fe20000100800 */
[----:B---3--:R-:W-:Y:S02]  /*91790*/  LOP3.LUT R5, R5, 0xffff, RZ, 0xc0, !PT ;  /* 0x0000ffff05057812 */ /* 0x008fe400078ec0ff */
[----:B----4-:R-:W-:Y:S02]  /*917a0*/  LOP3.LUT R4, R4, 0xffff, RZ, 0xc0, !PT ;  /* 0x0000ffff04047812 */ /* 0x010fe400078ec0ff */
[----:B-----5:R-:W-:Y:S02]  /*917b0*/  LOP3.LUT R22, R24, 0xffff, RZ, 0xc0, !PT ;  /* 0x0000ffff18167812 */ /* 0x020fe400078ec0ff */
[----:B------:R-:W0:Y:S01]  /*917c0*/  S2R R24, SR_TID.X ;  /* 0x0000000000187919 */ /* 0x000e220000002100 */
[----:B------:R-:W-:Y:S02]  /*917d0*/  LOP3.LUT R23, R23, 0xffff, RZ, 0xc0, !PT ;  /* 0x0000ffff17177812 */ /* 0x000fe400078ec0ff */
[----:B--2---:R-:W-:-:S02]  /*917e0*/  SHF.R.U32.HI R0, RZ, 0x8, R0 ;  /* 0x00000008ff007819 */ /* 0x004fc40000011600 */
[----:B------:R-:W-:-:S05]  /*917f0*/  LOP3.LUT R21, R21, 0xffff, RZ, 0xc0, !PT ;  /* 0x0000ffff15157812 */ /* 0x000fca00078ec0ff */
[----:B------:R1:W-:Y:S04]  /*91800*/  STL [R1+0x194], R21 ;  /* 0x0001941501007387 */ /* 0x0003e80000100800 */
[----:B------:R2:W-:Y:S04]  /*91810*/  STL [R1+0xc8], R22 ;  /* 0x0000c81601007387 */ /* 0x0005e80000100800 */
[----:B------:R3:W-:Y:S01]  /*91820*/  STL [R1+0x178], R4 ;  /* 0x0001780401007387 */ /* 0x0007e20000100800 */
[----:B-1----:R-:W-:-:S03]  /*91830*/  PRMT R21, R21, 0x3340, R23 ;  /* 0x0000334015157816 */ /* 0x002fc60000000017 */
[----:B------:R1:W-:Y:S01]  /*91840*/  STL [R1+0x18c], R23 ;  /* 0x00018c1701007387 */ /* 0x0003e20000100800 */
[----:B--2---:R-:W-:Y:S02]  /*91850*/  PRMT R22, R27, 0x3340, R22 ;  /* 0x000033401b167816 */ /* 0x004fe40000000016 */
[----:B---3--:R-:W-:Y:S01]  /*91860*/  PRMT R4, R4, 0x3340, R1 ;  /* 0x0000334004047816 */ /* 0x008fe20000000001 */
[----:B------:R2:W-:Y:S01]  /*91870*/  STL [R1+0x188], R5 ;  /* 0x0001880501007387 */ /* 0x0005e20000100800 */
[----:B-1----:R-:W-:-:S03]  /*91880*/  LOP3.LUT R23, R0, 0xffff, RZ, 0xc0, !PT ;  /* 0x0000ffff00177812 */ /* 0x002fc600078ec0ff */
[----:B------:R-:W3:Y:S01]  /*91890*/  LDL.LU R26, [R1+0x34] ;  /* 0x00003400011a7983 */ /* 0x000ee20000300800 */
[----:B------:R-:W-:Y:S01]  /*918a0*/  PRMT R0, R22, 0x5410, R4 ;  /* 0x0000541016007816 */ /* 0x000fe20000000004 */
[----:B0-----:R-:W-:Y:S02]  /*918b0*/  IMAD.SHL.U32 R24, R24, 0x8, RZ ;  /* 0x0000000818187824 */ /* 0x001fe400078e00ff */
[----:B------:R-:W4:Y:S01]  /*918c0*/  LDL.LU R27, [R1+0xc] ;  /* 0x00000c00011b7983 */ /* 0x000f220000300800 */
[----:B--2---:R-:W-:-:S03]  /*918d0*/  PRMT R5, R5, 0x3340, R1 ;  /* 0x0000334005057816 */ /* 0x004fc60000000001 */
[----:B------:R-:W2:Y:S01]  /*918e0*/  LDL.LU R4, [R1+0x8c] ;  /* 0x00008c0001047983 */ /* 0x000ea20000300800 */
[----:B------:R-:W-:-:S03]  /*918f0*/  PRMT R21, R21, 0x5410, R5 ;  /* 0x0000541015157816 */ /* 0x000fc60000000005 */
[----:B------:R-:W5:Y:S04]  /*91900*/  LDL.LU R22, [R1+0x88] ;  /* 0x0000880001167983 */ /* 0x000f680000300800 */
[----:B------:R0:W-:Y:S01]  /*91910*/  STL [R1+0x1bc], R0 ;  /* 0x0001bc0001007387 */ /* 0x0001e20000100800 */
[----:B------:R-:W-:-:S03]  /*91920*/  LOP3.LUT R24, R24, 0x100, RZ, 0xc0, !PT ;  /* 0x0000010018187812 */ /* 0x000fc600078ec0ff */
[----:B------:R-:W3:Y:S01]  /*91930*/  LDL.LU R5, [R1+0x84] ;  /* 0x0000840001057983 */ /* 0x000ee20000300800 */
[----:B------:R-:W-:Y:S01]  /*91940*/  SHF.R.U32.HI R3, RZ, 0x8, R3 ;  /* 0x00000008ff037819 */ /* 0x000fe20000011603 */
[----:B0-----:R-:W-:-:S03]  /*91950*/  IMAD.IADD R0, R24, 0x1, R19 ;  /* 0x0000000118007824 */ /* 0x001fc600078e0213 */
[----:B------:R-:W-:Y:S01]  /*91960*/  LOP3.LUT R3, R3, 0xffff, RZ, 0xc0, !PT ;  /* 0x0000ffff03037812 */ /* 0x000fe200078ec0ff */
[----:B------:R-:W-:Y:S04]  /*91970*/  STL [R1+0x1b8], R21 ;  /* 0x0001b81501007387 */ /* 0x000fe80000100800 */
[----:B------:R-:W4:Y:S01]  /*91980*/  LDL.LU R24, [R1+0x44] ;  /* 0x0000440001187983 */ /* 0x000f220000300800 */
[----:B------:R-:W-:-:S03]  /*91990*/  PRMT R19, R23, 0x3340, R3 ;  /* 0x0000334017137816 */ /* 0x000fc60000000003 */
[----:B------:R0:W-:Y:S04]  /*919a0*/  STL [R1+0x3998], R0 ;  /* 0x0039980001007387 */ /* 0x0001e80000100800 */
[----:B0-----:R-:W4:Y:S04]  /*919b0*/  LDL.LU R0, [R1+0x90] ;  /* 0x0000900001007983 */ /* 0x001f280000300800 */
[----:B------:R-:W4:Y:S01]  /*919c0*/  LDL.LU R23, [R1+0xa8] ;  /* 0x0000a80001177983 */ /* 0x000f220000300800 */
[----:B------:R-:W-:-:S03]  /*919d0*/  SHF.R.U32.HI R21, RZ, 0x8, R28 ;  /* 0x00000008ff157819 */ /* 0x000fc6000001161c */
[----:B------:R0:W-:Y:S02]  /*919e0*/  STL [R1+0xbc], R19 ;  /* 0x0000bc1301007387 */ /* 0x0001e40000100800 */
[----:B0-----:R-:W-:Y:S02]  /*919f0*/  SHF.R.U32.HI R19, RZ, 0x8, R25 ;  /* 0x00000008ff137819 */ /* 0x001fe40000011619 */
[----:B------:R-:W4:Y:S04]  /*91a00*/  LDL.LU R25, [R1+0xb8] ;  /* 0x0000b80001197983 */ /* 0x000f280000300800 */
[----:B------:R-:W4:Y:S01]  /*91a10*/  LDL.LU R28, [R1+0xb4] ;  /* 0x0000b400011c7983 */ /* 0x000f220000300800 */
[----:B------:R-:W-:Y:S02]  /*91a20*/  LOP3.LUT R19, R19, 0xffff, RZ, 0xc0, !PT ;  /* 0x0000ffff13137812 */ /* 0x000fe400078ec0ff */
[----:B------:R-:W-:-:S02]  /*91a30*/  LOP3.LUT R21, R21, 0xffff, RZ, 0xc0, !PT ;  /* 0x0000ffff15157812 */ /* 0x000fc400078ec0ff */
[----:B------:R-:W-:Y:S02]  /*91a40*/  SHF.R.U32.HI R8, RZ, 0x8, R8 ;  /* 0x00000008ff087819 */ /* 0x000fe40000011608 */
[----:B------:R-:W-:Y:S02]  /*91a50*/  SHF.R.U32.HI R13, RZ, 0x8, R13 ;  /* 0x00000008ff0d7819 */ /* 0x000fe4000001160d */
[----:B------:R-:W-:Y:S02]  /*91a60*/  LOP3.LUT R8, R8, 0xffff, RZ, 0xc0, !PT ;  /* 0x0000ffff08087812 */ /* 0x000fe400078ec0ff */
[----:B------:R-:W-:Y:S02]  /*91a70*/  LOP3.LUT R13, R13, 0xffff, RZ, 0xc0, !PT ;  /* 0x0000ffff0d0d7812 */ /* 0x000fe400078ec0ff */
[----:B------:R-:W-:-:S04]  /*91a80*/  SHF.R.U32.HI R18, RZ, 0x8, R18 ;  /* 0x00000008ff127819 */ /* 0x000fc80000011612 */
[----:B------:R-:W-:Y:S02]  /*91a90*/  LOP3.LUT R18, R18, 0xffff, RZ, 0xc0, !PT ;  /* 0x0000ffff12127812 */ /* 0x000fe400078ec0ff */
[----:B------:R-:W-:Y:S02]  /*91aa0*/  SHF.R.U32.HI R17, RZ, 0x8, R17 ;  /* 0x00000008ff117819 */ /* 0x000fe40000011611 */
[----:B------:R-:W-:Y:S02]  /*91ab0*/  SHF.R.U32.HI R20, RZ, 0x8, R20 ;  /* 0x00000008ff147819 */ /* 0x000fe40000011614 */
[----:B------:R-:W-:Y:S02]  /*91ac0*/  LOP3.LUT R17, R17, 0xffff, RZ, 0xc0, !PT ;  /* 0x0000ffff11117812 */ /* 0x000fe400078ec0ff */
[----:B------:R-:W-:Y:S02]  /*91ad0*/  LOP3.LUT R20, R20, 0xffff, RZ, 0xc0, !PT ;  /* 0x0000ffff14147812 */ /* 0x000fe400078ec0ff */
[----:B--2---:R-:W-:-:S02]  /*91ae0*/  SHF.R.U32.HI R4, RZ, 0x8, R4 ;  /* 0x00000008ff047819 */ /* 0x004fc40000011604 */
[----:B-----5:R-:W-:Y:S02]  /*91af0*/  SHF.R.U32.HI R22, RZ, 0x8, R22 ;  /* 0x00000008ff167819 */ /* 0x020fe40000011616 */
[----:B------:R-:W-:Y:S02]  /*91b00*/  LOP3.LUT R4, R4, 0xffff, RZ, 0xc0, !PT ;  /* 0x0000ffff04047812 */ /* 0x000fe400078ec0ff */
[----:B---3--:R-:W-:Y:S02]  /*91b10*/  SHF.R.U32.HI R3, RZ, 0x8, R5 ;  /* 0x00000008ff037819 */ /* 0x008fe40000011605 */
[----:B------:R-:W-:Y:S02]  /*91b20*/  SHF.R.U32.HI R5, RZ, 0x8, R29 ;  /* 0x00000008ff057819 */ /* 0x000fe4000001161d */
[----:B------:R-:W-:Y:S02]  /*91b30*/  LOP3.LUT R29, R3, 0xffff, RZ, 0xc0, !PT ;  /* 0x0000ffff031d7812 */ /* 0x000fe400078ec0ff */
[----:B------:R-:W-:-:S02]  /*91b40*/  LOP3.LUT R3, R22, 0xffff, RZ, 0xc0, !PT ;  /* 0x0000ffff16037812 */ /* 0x000fc400078ec0ff */
[----:B------:R-:W-:Y:S02]  /*91b50*/  PRMT R29, R29, 0x3340, R1 ;  /* 0x000033401d1d7816 */ /* 0x000fe40000000001 */
[----:B------:R-:W-:Y:S02]  /*91b60*/  LOP3.LUT R5, R5, 0xffff, RZ, 0xc0, !PT ;  /* 0x0000ffff05057812 */ /* 0x000fe400078ec0ff */
[----:B------:R-:W-:Y:S01]  /*91b70*/  PRMT R3, R4, 0x3340, R3 ;  /* 0x0000334004037816 */ /* 0x000fe20000000003 */
[----:B------:R-:W-:Y:S01]  /*91b80*/  STL [R1+0x399c], R29 ;  /* 0x00399c1d01007387 */ /* 0x000fe20000100800 */
[----:B------:R-:W-:Y:S02]  /*91b90*/  PRMT R4, R19, 0x3340, R1 ;  /* 0x0000334013047816 */ /* 0x000fe40000000001 */
[----:B------:R-:W-:Y:S01]  /*91ba0*/  PRMT R5, R5, 0x3340, R21 ;  /* 0x0000334005057816 */ /* 0x000fe20000000015 */
[----:B------:R0:W-:Y:S01]  /*91bb0*/  STL [R1+0xac], R3 ;  /* 0x0000ac0301007387 */ /* 0x0001e20000100800 */
[----:B------:R-:W-:-:S03]  /*91bc0*/  SHF.R.U32.HI R19, RZ, 0x8, R26 ;  /* 0x00000008ff137819 */ /* 0x000fc6000001161a */
[----:B------:R1:W-:Y:S01]  /*91bd0*/  STL [R1+0x30], R4 ;  /* 0x0000300401007387 */ /* 0x0003e20000100800 */
[----:B----4-:R-:W-:-:S03]  /*91be0*/  SHF.R.U32.HI R21, RZ, 0x8, R27 ;  /* 0x00000008ff157819 */ /* 0x010fc6000001161b */
[----:B------:R2:W-:Y:S01]  /*91bf0*/  STL [R1+0xb0], R5 ;  /* 0x0000b00501007387 */ /* 0x0005e20000100800 */
[----:B0-----:R-:W-:-:S03]  /*91c00*/  SHF.R.U32.HI R3, RZ, 0x8, R23 ;  /* 0x00000008ff037819 */ /* 0x001fc60000011617 */
[----:B------:R-:W3:Y:S01]  /*91c10*/  LDL.LU R27, [R1+0xc0] ;  /* 0x0000c000011b7983 */ /* 0x000ee20000300800 */
[----:B-1----:R-:W-:Y:S02]  /*91c20*/  SHF.R.U32.HI R4, RZ, 0x8, R0 ;  /* 0x00000008ff047819 */ /* 0x002fe40000011600 */
[----:B------:R-:W-:Y:S02]  /*91c30*/  LOP3.LUT R3, R3, 0xffff, RZ, 0xc0, !PT ;  /* 0x0000ffff03037812 */ /* 0x000fe400078ec0ff */
[----:B--2---:R-:W-:Y:S02]  /*91c40*/  SHF.R.U32.HI R5, RZ, 0x8, R24 ;  /* 0x00000008ff057819 */ /* 0x004fe40000011618 */
[----:B------:R-:W-:Y:S02]  /*91c50*/  LOP3.LUT R4, R4, 0xffff, RZ, 0xc0, !PT ;  /* 0x0000ffff04047812 */ /* 0x000fe400078ec0ff */
[----:B------:R-:W-:Y:S02]  /*91c60*/  LOP3.LUT R5, R5, 0xffff, RZ, 0xc0, !PT ;  /* 0x0000ffff05057812 */ /* 0x000fe400078ec0ff */
[----:B------:R-:W-:-:S02]  /*91c70*/  PRMT R0, R3, 0x3340, R1 ;  /* 0x0000334003007816 */ /* 0x000fc40000000001 */
[----:B------:R-:W-:Y:S02]  /*91c80*/  LOP3.LUT R19, R19, 0xffff, RZ, 0xc0, !PT ;  /* 0x0000ffff13137812 */ /* 0x000fe400078ec0ff */
[----:B------:R-:W-:Y:S01]  /*91c90*/  LOP3.LUT R21, R21, 0xffff, RZ, 0xc0, !PT ;  /* 0x0000ffff15157812 */ /* 0x000fe200078ec0ff */
[----:B------:R0:W-:Y:S01]  /*91ca0*/  STL [R1+0x10], R0 ;  /* 0x0000100001007387 */ /* 0x0001e20000100800 */
[----:B------:R-:W-:Y:S02]  /*91cb0*/  PRMT R4, R4, 0x3340, R5 ;  /* 0x0000334004047816 */ /* 0x000fe40000000005 */
[----:B------:R-:W-:-:S03]  /*91cc0*/  PRMT R3, R19, 0x3340, R1 ;  /* 0x0000334013037816 */ /* 0x000fc60000000001 */
[----:B------:R-:W-:Y:S01]  /*91cd0*/  STL [R1+0xa4], R4 ;  /* 0x0000a40401007387 */ /* 0x000fe20000100800 */
[----:B0-----:R-:W-:-:S03]  /*91ce0*/  PRMT R0, R21, 0x3340, R8 ;  /* 0x0000334015007816 */ /* 0x001fc60000000008 */
[----:B------:R-:W-:Y:S04]  /*91cf0*/  STL [R1+0x34], R3 ;  /* 0x0000340301007387 */ /* 0x000fe80000100800 */
[----:B------:R0:W-:Y:S04]  /*91d00*/  STL [R1+0xa8], R0 ;  /* 0x0000a80001007387 */ /* 0x0001e80000100800 */
[----:B------:R-:W2:Y:S04]  /*91d10*/  LDL.LU R5, [R1+0xf0] ;  /* 0x0000f00001057983 */ /* 0x000ea80000300800 */
[----:B------:R-:W4:Y:S01]  /*91d20*/  LDL.LU R23, [R1+0x114] ;  /* 0x0001140001177983 */ /* 0x000f220000300800 */
[----:B0-----:R-:W-:-:S05]  /*91d30*/  PRMT R0, R13, 0x3340, R1 ;  /* 0x000033400d007816 */ /* 0x001fca0000000001 */
[----:B------:R0:W-:Y:S04]  /*91d40*/  STL [R1+0x8], R0 ;  /* 0x0000080001007387 */ /* 0x0001e80000100800 */
[----:B0-----:R-:W5:Y:S04]  /*91d50*/  LDL.LU R0, [R1+0x10c] ;  /* 0x00010c0001007983 */ /* 0x001f680000300800 */
[----:B------:R-:W5:Y:S01]  /*91d60*/  LDL.LU R24, [R1+0x104] ;  /* 0x0001040001187983 */ /* 0x000f620000300800 */
[----:B------:R-:W-:Y:S02]  /*91d70*/  SHF.R.U32.HI R3, RZ, 0x8, R25 ;  /* 0x00000008ff037819 */ /* 0x000fe40000011619 */
[----:B------:R-:W-:-:S02]  /*91d80*/  SHF.R.U32.HI R4, RZ, 0x8, R28 ;  /* 0x00000008ff047819 */ /* 0x000fc4000001161c */
[----:B------:R-:W-:Y:S02]  /*91d90*/  LOP3.LUT R3, R3, 0xffff, RZ, 0xc0, !PT ;  /* 0x0000ffff03037812 */ /* 0x000fe400078ec0ff */
[----:B------:R-:W-:Y:S02]  /*91da0*/  LOP3.LUT R4, R4, 0xffff, RZ, 0xc0, !PT ;  /* 0x0000ffff04047812 */ /* 0x000fe400078ec0ff */
[----:B------:R-:W-:Y:S02]  /*91db0*/  PRMT R28, R18, 0x3340, R1 ;  /* 0x00003340121c7816 */ /* 0x000fe40000000001 */
[----:B------:R-:W-:-:S03]  /*91dc0*/  PRMT R3, R3, 0x3340, R4 ;  /* 0x0000334003037816 */ /* 0x000fc60000000004 */
[----:B------:R-:W-:Y:S04]  /*91dd0*/  STL [R1+0x3978], R28 ;  /* 0x0039781c01007387 */ /* 0x000fe80000100800 */
[----:B------:R0:W-:Y:S02]  /*91de0*/  STL [R1+0x9c], R3 ;  /* 0x00009c0301007387 */ /* 0x0001e40000100800 */
[----:B0-----:R-:W-:-:S05]  /*91df0*/  PRMT R3, R17, 0x3340, R20 ;  /* 0x0000334011037816 */ /* 0x001fca0000000014 */
[----:B------:R3:W-:Y:S04]  /*91e00*/  STL [R1+0xa0], R3 ;  /* 0x0000a00301007387 */ /* 0x0007e80000100800 */
[----:B------:R-:W5:Y:S04]  /*91e10*/  LDL.LU R13, [R1+0xdc] ;  /* 0x0000dc00010d7983 */ /* 0x000f680000300800 */
[----:B------:R-:W5:Y:S04]  /*91e20*/  LDL.LU R21, [R1+0xd4] ;  /* 0x0000d40001157983 */ /* 0x000f680000300800 */
[----:B------:R-:W5:Y:S04]  /*91e30*/  LDL.LU R25, [R1+0xd0] ;  /* 0x0000d00001197983 */ /* 0x000f680000300800 */
[----:B------:R-:W5:Y:S04]  /*91e40*/  LDL.LU R29, [R1+0x98] ;  /* 0x00009800011d7983 */ /* 0x000f680000300800 */
[----:B------:R-:W5:Y:S01]  /*91e50*/  LDL.LU R22, [R1+0x18] ;  /* 0x0000180001167983 */ /* 0x000f620000300800 */
[----:B------:R-:W-:-:S02]  /*91e60*/  SHF.R.U32.HI R14, RZ, 0x8, R14 ;  /* 0x00000008ff0e7819 */ /* 0x000fc4000001160e */
[----:B------:R-:W-:Y:S02]  /*91e70*/  SHF.R.U32.HI R16, RZ, 0x8, R16 ;  /* 0x00000008ff107819 */ /* 0x000fe40000011610 */
[----:B------:R-:W-:Y:S02]  /*91e80*/  SHF.R.U32.HI R10, RZ, 0x8, R10 ;  /* 0x00000008ff0a7819 */ /* 0x000fe4000001160a */
[----:B------:R-:W-:Y:S02]  /*91e90*/  SHF.R.U32.HI R15, RZ, 0x8, R15 ;  /* 0x00000008ff0f7819 */ /* 0x000fe4000001160f */
[----:B------:R-:W-:Y:S02]  /*91ea0*/  SHF.R.U32.HI R9, RZ, 0x8, R9 ;  /* 0x00000008ff097819 */ /* 0x000fe40000011609 */
[----:B------:R-:W-:Y:S02]  /*91eb0*/  LOP3.LUT R14, R14, 0xffff, RZ, 0xc0, !PT ;  /* 0x0000ffff0e0e7812 */ /* 0x000fe400078ec0ff */
[----:B------:R-:W-:-:S02]  /*91ec0*/  LOP3.LUT R16, R16, 0xffff, RZ, 0xc0, !PT ;  /* 0x0000ffff10107812 */ /* 0x000fc400078ec0ff */
[----:B------:R-:W-:Y:S02]  /*91ed0*/  LOP3.LUT R15, R15, 0xffff, RZ, 0xc0, !PT ;  /* 0x0000ffff0f0f7812 */ /* 0x000fe400078ec0ff */
[----:B------:R-:W-:Y:S02]  /*91ee0*/  LOP3.LUT R10, R10, 0xffff, RZ, 0xc0, !PT ;  /* 0x0000ffff0a0a7812 */ /* 0x000fe400078ec0ff */
[----:B------:R-:W-:Y:S02]  /*91ef0*/  LOP3.LUT R9, R9, 0xffff, RZ, 0xc0, !PT ;  /* 0x0000ffff09097812 */ /* 0x000fe400078ec0ff */
[----:B------:R-:W-:Y:S02]  /*91f00*/  PRMT R26, R16, 0x3340, R1 ;  /* 0x00003340101a7816 */ /* 0x000fe40000000001 */
[----:B------:R-:W-:Y:S02]  /*91f10*/  PRMT R4, R10, 0x3340, R15 ;  /* 0x000033400a047816 */ /* 0x000fe4000000000f */
[----:B---3--:R-:W-:-:S02]  /*91f20*/  SHF.R.U32.HI R3, RZ, 0x8, R27 ;  /* 0x00000008ff037819 */ /* 0x008fc4000001161b */
[----:B------:R-:W-:Y:S02]  /*91f30*/  PRMT R27, R14, 0x3340, R1 ;  /* 0x000033400e1b7816 */ /* 0x000fe40000000001 */
[----:B------:R-:W-:-:S04]  /*91f40*/  LOP3.LUT R3, R3, 0xffff, RZ, 0xc0, !PT ;  /* 0x0000ffff03037812 */ /* 0x000fc800078ec0ff */
[----:B------:R-:W-:Y:S01]  /*91f50*/  PRMT R3, R3, 0x3340, R9 ;  /* 0x0000334003037816 */ /* 0x000fe20000000009 */
[----:B------:R-:W-:Y:S04]  /*91f60*/  STL [R1+0x3974], R27 ;  /* 0x0039741b01007387 */ /* 0x000fe80000100800 */
[----:B------:R-:W-:Y:S04]  /*91f70*/  STL [R1+0x3970], R26 ;  /* 0x0039701a01007387 */ /* 0x000fe80000100800 */
[----:B------:R0:W-:Y:S04]  /*91f80*/  STL [R1+0x3c], R4 ;  /* 0x00003c0401007387 */ /* 0x0001e80000100800 */
[----:B------:R1:W-:Y:S01]  /*91f90*/  STL [R1+0x50], R3 ;  /* 0x0000500301007387 */ /* 0x0003e20000100800 */
[----:B--2---:R-:W-:-:S02]  /*91fa0*/  SHF.R.U32.HI R10, RZ, 0x8, R5 ;  /* 0x00000008ff0a7819 */ /* 0x004fc40000011605 */
[----:B----4-:R-:W-:Y:S02]  /*91fb0*/  SHF.R.U32.HI R9, RZ, 0x8, R23 ;  /* 0x00000008ff097819 */ /* 0x010fe40000011617 */
[----:B-----5:R-:W-:Y:S02]  /*91fc0*/  SHF.R.U32.HI R5, RZ, 0x8, R24 ;  /* 0x00000008ff057819 */ /* 0x020fe40000011618 */
[----:B------:R-:W2:Y:S04]  /*91fd0*/  LDL.LU R24, [R1+0xd8] ;  /* 0x0000d80001187983 */ /* 0x000ea80000300800 */
[----:B------:R-:W3:Y:S04]  /*91fe0*/  LDL.LU R19, [R1+0x120] ;  /* 0x0001200001137983 */ /* 0x000ee80000300800 */
[----:B------:R-:W4:Y:S01]  /*91ff0*/  LDL.LU R23, [R1+0x100] ;  /* 0x0001000001177983 */ /* 0x000f220000300800 */
[----:B------:R-:W-:-:S03]  /*92000*/  SHF.R.U32.HI R8, RZ, 0x8, R0 ;  /* 0x00000008ff087819 */ /* 0x000fc60000011600 */
[----:B------:R-:W5:Y:S01]  /*92010*/  LDL.LU R0, [R1+0xfc] ;  /* 0x0000fc0001007983 */ /* 0x000f620000300800 */
[----:B0-----:R-:W-:Y:S02]  /*92020*/  SHF.R.U32.HI R4, RZ, 0x8, R11 ;  /* 0x00000008ff047819 */ /* 0x001fe4000001160b */
[----:B-1----:R-:W-:Y:S02]  /*92030*/  SHF.R.U32.HI R3, RZ, 0x8, R12 ;  /* 0x00000008ff037819 */ /* 0x002fe4000001160c */
[----:B------:R-:W-:Y:S02]  /*92040*/  LOP3.LUT R10, R10, 0xffff, RZ, 0xc0, !PT ;  /* 0x0000ffff0a0a7812 */ /* 0x000fe400078ec0ff */
[----:B------:R-:W-:Y:S02]  /*92050*/  LOP3.LUT R8, R8, 0xffff, RZ, 0xc0, !PT ;  /* 0x0000ffff08087812 */ /* 0x000fe400078ec0ff */
[----:B------:R-:W-:Y:S02]  /*92060*/  LOP3.LUT R9, R9, 0xffff, RZ, 0xc0, !PT ;  /* 0x0000ffff09097812 */ /* 0x000fe400078ec0ff */
[----:B------:R-:W-:-:S02]  /*92070*/  LOP3.LUT R5, R5, 0xffff, RZ, 0xc0, !PT ;  /* 0x0000ffff05057812 */ /* 0x000fc400078ec0ff */
[----:B------:R-:W-:Y:S02]  /*92080*/  LOP3.LUT R3, R3, 0xffff, RZ, 0xc0, !PT ;  /* 0x0000ffff03037812 */ /* 0x000fe400078ec0ff */
[----:B------:R-:W-:Y:S02]  /*92090*/  LOP3.LUT R4, R4, 0xffff, RZ, 0xc0, !PT ;  /* 0x0000ffff04047812 */ /* 0x000fe400078ec0ff */
[--C-:B------:R-:W-:Y:S02]  /*920a0*/  PRMT R10, R10, 0x3340, R1.reuse ;  /* 0x000033400a0a7816 */ /* 0x100fe40000000001 */
[----:B------:R-:W-:Y:S02]  /*920b0*/  PRMT R8, R9, 0x3340, R8 ;  /* 0x0000334009087816 */ /* 0x000fe40000000008 */
[----:B------:R-:W-:Y:S02]  /*920c0*/  PRMT R5, R5, 0x3340, R1 ;  /* 0x0000334005057816 */ /* 0x000fe40000000001 */
[----:B------:R-:W-:Y:S01]  /*920d0*/  PRMT R3, R4, 0x3340, R3 ;  /* 0x0000334004037816 */ /* 0x000fe20000000003 */
[----:B------:R-:W-:Y:S04]  /*920e0*/  STL [R1+0x28], R10 ;  /* 0x0000280a01007387 */ /* 0x000fe80000100800 */
[----:B------:R0:W-:Y:S04]  /*920f0*/  STL [R1+0x38], R8 ;  /* 0x0000380801007387 */ /* 0x0001e80000100800 */
[----:B------:R1:W-:Y:S04]  /*92100*/  STL [R1+0x1c], R5 ;  /* 0x00001c0501007387 */ /* 0x0003e80000100800 */
[----:B------:R1:W-:Y:S01]  /*92110*/  STL [R1+0x80], R3 ;  /* 0x0000800301007387 */ /* 0x0003e20000100800 */
[----:B0-----:R-:W-:-:S02]  /*92120*/  SHF.R.U32.HI R8, RZ, 0x8, R7 ;  /* 0x00000008ff087819 */ /* 0x001fc40000011607 */
[----:B------:R-:W-:Y:S02]  /*92130*/  SHF.R.U32.HI R7, RZ, 0x8, R13 ;  /* 0x00000008ff077819 */ /* 0x000fe4000001160d */
[----:B-1----:R-:W-:Y:S02]  /*92140*/  SHF.R.U32.HI R5, RZ, 0x8, R21 ;  /* 0x00000008ff057819 */ /* 0x002fe40000011615 */
[----:B------:R-:W-:Y:S02]  /*92150*/  LOP3.LUT R8, R8, 0xffff, RZ, 0xc0, !PT ;  /* 0x0000ffff08087812 */ /* 0x000fe400078ec0ff */
[----:B------:R-:W-:Y:S02]  /*92160*/  SHF.R.U32.HI R3, RZ, 0x8, R22 ;  /* 0x00000008ff037819 */ /* 0x000fe40000011616 */
[----:B------:R-:W5:Y:S01]  /*92170*/  LDL.LU R22, [R1+0x40] ;  /* 0x0000400001167983 */ /* 0x000f620000300800 */
[----:B------:R-:W-:Y:S02]  /*92180*/  LOP3.LUT R5, R5, 0xffff, RZ, 0xc0, !PT ;  /* 0x0000ffff05057812 */ /* 0x000fe400078ec0ff */
[----:B------:R-:W-:-:S02]  /*92190*/  LOP3.LUT R7, R7, 0xffff, RZ, 0xc0, !PT ;  /* 0x0000ffff07077812 */ /* 0x000fc400078ec0ff */
[----:B------:R-:W-:Y:S02]  /*921a0*/  PRMT R8, R8, 0x3340, R1 ;  /* 0x0000334008087816 */ /* 0x000fe40000000001 */
[----:B------:R-:W-:-:S03]  /*921b0*/  PRMT R5, R7, 0x3340, R5 ;  /* 0x0000334007057816 */ /* 0x000fc60000000005 */
[----:B------:R-:W-:Y:S04]  /*921c0*/  STL [R1+0x18], R8 ;  /* 0x0000180801007387 */ /* 0x000fe80000100800 */
[----:B------:R-:W5:Y:S04]  /*921d0*/  LDL.LU R28, [R1+0xc4] ;  /* 0x0000c400011c7983 */ /* 0x000f680000300800 */
[----:B------:R-:W-:Y:S04]  /*921e0*/  STL [R1+0x74], R5 ;  /* 0x0000740501007387 */ /* 0x000fe80000100800 */
[----:B------:R-:W5:Y:S01]  /*921f0*/  LDL.LU R18, [R1+0x14] ;  /* 0x0000140001127983 */ /* 0x000f620000300800 */
[----:B------:R-:W-:-:S02]  /*92200*/  SHF.R.U32.HI R4, RZ, 0x8, R29 ;  /* 0x00000008ff047819 */ /* 0x000fc4000001161d */
[----:B------:R-:W-:Y:S01]  /*92210*/  SHF.R.U32.HI R25, RZ, 0x8, R25 ;  /* 0x00000008ff197819 */ /* 0x000fe20000011619 */
[----:B------:R-:W5:Y:S01]  /*92220*/  LDL.LU R21, [R1+0x4c] ;  /* 0x00004c0001157983 */ /* 0x000f620000300800 */
[----:B------:R-:W-:Y:S02]  /*92230*/  LOP3.LUT R3, R3, 0xffff, RZ, 0xc0, !PT ;  /* 0x0000ffff03037812 */ /* 0x000fe400078ec0ff */
[----:B------:R-:W-:Y:S01]  /*92240*/  LOP3.LUT R4, R4, 0xffff, RZ, 0xc0, !PT ;  /* 0x0000ffff04047812 */ /* 0x000fe200078ec0ff */
[----:B------:R-:W5:Y:S01]  /*92250*/  LDL.LU R13, [R1+0x130] ;  /* 0x00013000010d7983 */ /* 0x000f620000300800 */
[----:B------:R-:W-:Y:S02]  /*92260*/  LOP3.LUT R25, R25, 0xffff, RZ, 0xc0, !PT ;  /* 0x0000ffff19197812 */ /* 0x000fe400078ec0ff */
[----:B------:R-:W-:Y:S01]  /*92270*/  PRMT R3, R4, 0x3340, R3 ;  /* 0x0000334004037816 */ /* 0x000fe20000000003 */
[----:B------:R-:W5:Y:S01]  /*92280*/  LDL.LU R29, [R1+0xf8] ;  /* 0x0000f800011d7983 */ /* 0x000f620000300800 */
[----:B------:R-:W-:-:S05]  /*92290*/  PRMT R25, R25, 0x3340, R1 ;  /* 0x0000334019197816 */ /* 0x000fca0000000001 */
[----:B------:R-:W-:Y:S04]  /*922a0*/  STL [R1+0x3954], R25 ;  /* 0x0039541901007387 */ /* 0x000fe80000100800 */
[----:B------:R0:W-:Y:S02]  /*922b0*/  STL [R1+0x90], R3 ;  /* 0x0000900301007387 */ /* 0x0001e40000100800 */
[----:B0-----:R-:W-:Y:S02]  /*922c0*/  SHF.R.U32.HI R3, RZ, 0x8, R2 ;  /* 0x00000008ff037819 */ /* 0x001fe40000011602 */
[----:B------:R-:W-:Y:S02]  /*922d0*/  SHF.R.U32.HI R2, RZ, 0x8, R6 ;  /* 0x00000008ff027819 */ /* 0x000fe40000011606 */
[----:B------:R-:W-:-:S02]  /*922e0*/  LOP3.LUT R3, R3, 0xffff, RZ, 0xc0, !PT ;  /* 0x0000ffff03037812 */ /* 0x000fc400078ec0ff */
[----:B------:R-:W-:-:S04]  /*922f0*/  LOP3.LUT R2, R2, 0xffff, RZ, 0xc0, !PT ;  /* 0x0000ffff02027812 */ /* 0x000fc800078ec0ff */
[----:B------:R-:W-:Y:S02]  /*92300*/  PRMT R2, R3, 0x3340, R2 ;  /* 0x0000334003027816 */ /* 0x000fe40000000002 */
[----:B--2---:R-:W-:Y:S02]  /*92310*/  SHF.R.U32.HI R24, RZ, 0x8, R24 ;  /* 0x00000008ff187819 */ /* 0x004fe40000011618 */
[----:B---3--:R-:W-:Y:S02]  /*92320*/  SHF.R.U32.HI R5, RZ, 0x8, R19 ;  /* 0x00000008ff057819 */ /* 0x008fe40000011613 */
[----:B------:R-:W-:Y:S02]  /*92330*/  LOP3.LUT R24, R24, 0xffff, RZ, 0xc0, !PT ;  /* 0x0000ffff18187812 */ /* 0x000fe400078ec0ff */
[----:B----4-:R-:W-:Y:S02]  /*92340*/  SHF.R.U32.HI R4, RZ, 0x8, R23 ;  /* 0x00000008ff047819 */ /* 0x010fe40000011617 */
[----:B------:R-:W-:-:S02]  /*92350*/  LOP3.LUT R5, R5, 0xffff, RZ, 0xc0, !PT ;  /* 0x0000ffff05057812 */ /* 0x000fc400078ec0ff */
[----:B------:R-:W-:Y:S02]  /*92360*/  LOP3.LUT R4, R4, 0xffff, RZ, 0xc0, !PT ;  /* 0x0000ffff04047812 */ /* 0x000fe400078ec0ff */
[----:B------:R-:W-:Y:S02]  /*92370*/  PRMT R24, R24, 0x3340, R1 ;  /* 0x0000334018187816 */ /* 0x000fe40000000001 */
[----:B-----5:R-:W-:Y:S02]  /*92380*/  SHF.R.U32.HI R23, RZ, 0x8, R0 ;  /* 0x00000008ff177819 */ /* 0x020fe40000011600 */
[----:B------:R-:W-:Y:S01]  /*92390*/  PRMT R0, R5, 0x3340, R4 ;  /* 0x0000334005007816 */ /* 0x000fe20000000004 */
[----:B------:R-:W-:Y:S04]  /*923a0*/  STL [R1+0x3950], R24 ;  /* 0x0039501801007387 */ /* 0x000fe80000100800 */
[----:B------:R-:W2:Y:S04]  /*923b0*/  LDL.LU R20, [R1+0x148] ;  /* 0x0001480001147983 */ /* 0x000ea80000300800 */
[----:B------:R-:W3:Y:S04]  /*923c0*/  LDL.LU R16, [R1+0x15c] ;  /* 0x00015c0001107983 */ /* 0x000ee80000300800 */
[----:B------:R0:W-:Y:S04]  /*923d0*/  STL [R1+0x70], R0 ;  /* 0x0000700001007387 */ /* 0x0001e80000100800 */
[----:B------:R-:W4:Y:S04]  /*923e0*/  LDL.LU R15, [R1+0x154] ;  /* 0x00015400010f7983 */ /* 0x000f280000300800 */
[----:B------:R-:W5:Y:S04]  /*923f0*/  LDL.LU R19, [R1+0x150] ;  /* 0x0001500001137983 */ /* 0x000f680000300800 */
[----:B------:R-:W5:Y:S04]  /*92400*/  LDL.LU R27, [R1+0xf4] ;  /* 0x0000f400011b7983 */ /* 0x000f680000300800 */
[----:B0-----:R-:W5:Y:S01]  /*92410*/  LDL.LU R0, [R1+0xec] ;  /* 0x0000ec0001007983 */ /* 0x001f620000300800 */
[----:B------:R-:W-:-:S04]  /*92420*/  LOP3.LUT R23, R23, 0xffff, RZ, 0xc0, !PT ;  /* 0x0000ffff17177812 */ /* 0x000fc800078ec0ff */
[----:B------:R-:W-:Y:S02]  /*92430*/  PRMT R23, R23, 0x3340, R1 ;  /* 0x0000334017177816 */ /* 0x000fe40000000001 */
[----:B------:R-:W-:-:S04]  /*92440*/  SHF.R.U32.HI R22, RZ, 0x8, R22 ;  /* 0x00000008ff167819 */ /* 0x000fc80000011616 */
[----:B------:R-:W-:Y:S01]  /*92450*/  LOP3.LUT R22, R22, 0xffff, RZ, 0xc0, !PT ;  /* 0x0000ffff16167812 */ /* 0x000fe200078ec0ff */
[----:B------:R-:W-:Y:S03]  /*92460*/  STL [R1+0x3958], R23 ;  /* 0x0039581701007387 */ /* 0x000fe60000100800 */
[----:B------:R-:W-:Y:S01]  /*92470*/  PRMT R22, R22, 0x3340, R1 ;  /* 0x0000334016167816 */ /* 0x000fe20000000001 */
[----:B------:R0:W-:Y:S04]  /*92480*/  STL [R1+0x8c], R2 ;  /* 0x00008c0201007387 */ /* 0x0001e80000100800 */
[----:B------:R-:W-:Y:S01]  /*92490*/  STL [R1+0x395c], R22 ;  /* 0x00395c1601007387 */ /* 0x000fe20000100800 */
[----:B------:R-:W-:-:S03]  /*924a0*/  SHF.R.U32.HI R4, RZ, 0x8, R18 ;  /* 0x00000008ff047819 */ /* 0x000fc60000011612 */
[----:B------:R-:W5:Y:S04]  /*924b0*/  LDL.LU R18, [R1+0xe8] ;  /* 0x0000e80001127983 */ /* 0x000f680000300800 */
[----:B------:R-:W5:Y:S01]  /*924c0*/  LDL.LU R14, [R1+0x134] ;  /* 0x00013400010e7983 */ /* 0x000f620000300800 */
[----:B------:R-:W-:Y:S02]  /*924d0*/  SHF.R.U32.HI R5, RZ, 0x8, R28 ;  /* 0x00000008ff057819 */ /* 0x000fe4000001161c */
[----:B------:R-:W-:Y:S02]  /*924e0*/  LOP3.LUT R4, R4, 0xffff, RZ, 0xc0, !PT ;  /* 0x0000ffff04047812 */ /* 0x000fe400078ec0ff */
[----:B------:R-:W-:Y:S02]  /*924f0*/  LOP3.LUT R5, R5, 0xffff, RZ, 0xc0, !PT ;  /* 0x0000ffff05057812 */ /* 0x000fe400078ec0ff */
[----:B------:R-:W-:-:S02]  /*92500*/  SHF.R.U32.HI R21, RZ, 0x8, R21 ;  /* 0x00000008ff157819 */ /* 0x000fc40000011615 */
[----:B------:R-:W-:Y:S02]  /*92510*/  PRMT R4, R5, 0x3340, R4 ;  /* 0x0000334005047816 */ /* 0x000fe40000000004 */
[----:B------:R-:W-:Y:S02]  /*92520*/  SHF.R.U32.HI R3, RZ, 0x8, R13 ;  /* 0x00000008ff037819 */ /* 0x000fe4000001160d */
[----:B0-----:R-:W-:Y:S01]  /*92530*/  SHF.R.U32.HI R2, RZ, 0x8, R29 ;  /* 0x00000008ff027819 */ /* 0x001fe2000001161d */
[----:B------:R4:W-:Y:S01]  /*92540*/  STL [R1+0x94], R4 ;  /* 0x0000940401007387 */ /* 0x0009e20000100800 */
[----:B------:R-:W-:Y:S02]  /*92550*/  LOP3.LUT R21, R21, 0xffff, RZ, 0xc0, !PT ;  /* 0x0000ffff15157812 */ /* 0x000fe400078ec0ff */
[----:B------:R-:W-:Y:S01]  /*92560*/  LOP3.LUT R2, R2, 0xffff, RZ, 0xc0, !PT ;  /* 0x0000ffff02027812 */ /* 0x000fe200078ec0ff */
[----:B------:R-:W5:Y:S01]  /*92570*/  LDL.LU R17, [R1+0x12c] ;  /* 0x00012c0001117983 */ /* 0x000f620000300800 */
[----:B------:R-:W-:-:S02]  /*92580*/  LOP3.LUT R3, R3, 0xffff, RZ, 0xc0, !PT ;  /* 0x0000ffff03037812 */ /* 0x000fc400078ec0ff */
[----:B------:R-:W-:Y:S01]  /*92590*/  PRMT R21, R21, 0x3340, R1 ;  /* 0x0000334015157816 */ /* 0x000fe20000000001 */
[----:B------:R-:W5:Y:S01]  /*925a0*/  LDL.LU R28, [R1+0x128] ;  /* 0x00012800011c7983 */ /* 0x000f620000300800 */
[----:B------:R-:W-:-:S03]  /*925b0*/  PRMT R2, R3, 0x3340, R2 ;  /* 0x0000334003027816 */ /* 0x000fc60000000002 */
[----:B------:R-:W5:Y:S04]  /*925c0*/  LDL.LU R13, [R1+0x124] ;  /* 0x00012400010d7983 */ /* 0x000f680000300800 */
[----:B------:R-:W5:Y:S04]  /*925d0*/  LDL.LU R29, [R1+0x64] ;  /* 0x00006400011d7983 */ /* 0x000f680000300800 */
[----:B------:R-:W-:Y:S04]  /*925e0*/  STL [R1+0x3960], R21 ;  /* 0x0039601501007387 */ /* 0x000fe80000100800 */
[----:B------:R5:W-:Y:S01]  /*925f0*/  STL [R1+0x98], R2 ;  /* 0x0000980201007387 */ /* 0x000be20000100800 */
[----:B--2---:R-:W-:-:S02]  /*92600*/  SHF.R.U32.HI R20, RZ, 0x8, R20 ;  /* 0x00000008ff147819 */ /* 0x004fc40000011614 */
[----:B---3--:R-:W-:Y:S02]  /*92610*/  SHF.R.U32.HI R5, RZ, 0x8, R16 ;  /* 0x00000008ff057819 */ /* 0x008fe40000011610 */
[----:B------:R-:W-:Y:S02]  /*92620*/  LOP3.LUT R20, R20, 0xffff, RZ, 0xc0, !PT ;  /* 0x0000ffff14147812 */ /* 0x000fe400078ec0ff */
[----:B------:R-:W-:Y:S02]  /*92630*/  LOP3.LUT R5, R5, 0xffff, RZ, 0xc0, !PT ;  /* 0x0000ffff05057812 */ /* 0x000fe400078ec0ff */
[----:B----4-:R-:W-:Y:S02]  /*92640*/  SHF.R.U32.HI R4, RZ, 0x8, R15 ;  /* 0x00000008ff047819 */ /* 0x010fe4000001160f */
[----:B------:R-:W-:Y:S02]  /*92650*/  PRMT R20, R20, 0x3340, R1 ;  /* 0x0000334014147816 */ /* 0x000fe40000000001 */
[----:B------:R-:W-:-:S03]  /*92660*/  LOP3.LUT R4, R4, 0xffff, RZ, 0xc0, !PT ;  /* 0x0000ffff04047812 */ /* 0x000fc600078ec0ff */
[----:B------:R-:W-:Y:S04]  /*92670*/  STL [R1+0x3964], R20 ;  /* 0x0039641401007387 */ /* 0x000fe80000100800 */
[----:B------:R-:W2:Y:S01]  /*92680*/  LDL.LU R16, [R1+0x14c] ;  /* 0x00014c0001107983 */ /* 0x000ea20000300800 */
[----:B-----5:R-:W-:Y:S02]  /*92690*/  SHF.R.U32.HI R2, RZ, 0x8, R0 ;  /* 0x00000008ff027819 */ /* 0x020fe40000011600 */
[----:B------:R-:W-:Y:S01]  /*926a0*/  PRMT R0, R5, 0x3340, R4 ;  /* 0x0000334005007816 */ /* 0x000fe20000000004 */
[----:B------:R-:W3:Y:S04]  /*926b0*/  LDL.LU R10, [R1+0x164] ;  /* 0x00016400010a7983 */ /* 0x000ee80000300800 */
[----:B------:R0:W-:Y:S04]  /*926c0*/  STL [R1+0x84], R0 ;  /* 0x0000840001007387 */ /* 0x0001e80000100800 */
[----:B------:R-:W4:Y:S04]  /*926d0*/  LDL.LU R12, [R1+0x160] ;  /* 0x00016000010c7983 */ /* 0x000f280000300800 */
[----:B------:R-:W5:Y:S04]  /*926e0*/  LDL.LU R15, [R1+0x158] ;  /* 0x00015800010f7983 */ /* 0x000f680000300800 */
[----:B------:R-:W5:Y:S04]  /*926f0*/  LDL.LU R11, [R1+0x4] ;  /* 0x00000400010b7983 */ /* 0x000f680000300800 */
[----:B0-----:R-:W5:Y:S01]  /*92700*/  LDL.LU R0, [R1] ;  /* 0x0000000001007983 */ /* 0x001f620000300800 */
[----:B------:R-:W-:-:S02]  /*92710*/  SHF.R.U32.HI R19, RZ, 0x8, R19 ;  /* 0x00000008ff137819 */ /* 0x000fc40000011613 */
[----:B------:R-:W-:Y:S02]  /*92720*/  SHF.R.U32.HI R3, RZ, 0x8, R27 ;  /* 0x00000008ff037819 */ /* 0x000fe4000001161b */
[----:B------:R-:W-:Y:S02]  /*92730*/  LOP3.LUT R19, R19, 0xffff, RZ, 0xc0, !PT ;  /* 0x0000ffff13137812 */ /* 0x000fe400078ec0ff */
[----:B------:R-:W-:Y:S02]  /*92740*/  LOP3.LUT R2, R2, 0xffff, RZ, 0xc0, !PT ;  /* 0x0000ffff02027812 */ /* 0x000fe400078ec0ff */
[----:B------:R-:W-:Y:S02]  /*92750*/  LOP3.LUT R3, R3, 0xffff, RZ, 0xc0, !PT ;  /* 0x0000ffff03037812 */ /* 0x000fe400078ec0ff */
[----:B------:R-:W-:Y:S02]  /*92760*/  SHF.R.U32.HI R18, RZ, 0x8, R18 ;  /* 0x00000008ff127819 */ /* 0x000fe40000011612 */
[----:B------:R-:W-:-:S02]  /*92770*/  PRMT R19, R19, 0x3340, R1 ;  /* 0x0000334013137816 */ /* 0x000fc40000000001 */
[----:B------:R-:W-:Y:S02]  /*92780*/  LOP3.LUT R18, R18, 0xffff, RZ, 0xc0, !PT ;  /* 0x0000ffff12127812 */ /* 0x000fe400078ec0ff */
[----:B------:R-:W-:Y:S02]  /*92790*/  PRMT R2, R3, 0x3340, R2 ;  /* 0x0000334003027816 */ /* 0x000fe40000000002 */
[----:B------:R-:W-:Y:S01]  /*927a0*/  PRMT R18, R18, 0x3340, R1 ;  /* 0x0000334012127816 */ /* 0x000fe20000000001 */
[----:B------:R-:W-:Y:S01]  /*927b0*/  STL [R1+0x3968], R19 ;  /* 0x0039681301007387 */ /* 0x000fe20000100800 */
[----:B------:R-:W-:-:S03]  /*927c0*/  SHF.R.U32.HI R5, RZ, 0x8, R14 ;  /* 0x00000008ff057819 */ /* 0x000fc6000001160e */
[----:B------:R0:W-:Y:S04]  /*927d0*/  STL [R1+0x88], R2 ;  /* 0x0000880201007387 */ /* 0x0001e80000100800 */
[----:B------:R-:W-:Y:S04]  /*927e0*/  STL [R1+0x396c], R18 ;  /* 0x00396c1201007387 */ /* 0x000fe80000100800 */
[----:B------:R-:W5:Y:S01]  /*927f0*/  LDL.LU R14, [R1+0x2c] ;  /* 0x00002c00010e7983 */ /* 0x000f620000300800 */
[----:B------:R-:W-:Y:S02]  /*92800*/  SHF.R.U32.HI R4, RZ, 0x8, R17 ;  /* 0x00000008ff047819 */ /* 0x000fe40000011611 */
[----:B------:R-:W-:Y:S01]  /*92810*/  LOP3.LUT R5, R5, 0xffff, RZ, 0xc0, !PT ;  /* 0x0000ffff05057812 */ /* 0x000fe200078ec0ff */
[----:B------:R-:W5:Y:S01]  /*92820*/  LDL.LU R26, [R1+0x58] ;  /* 0x00005800011a7983 */ /* 0x000f620000300800 */
[----:B------:R-:W-:-:S02]  /*92830*/  LOP3.LUT R4, R4, 0xffff, RZ, 0xc0, !PT ;  /* 0x0000ffff04047812 */ /* 0x000fc400078ec0ff */
[----:B------:R-:W-:Y:S02]  /*92840*/  SHF.R.U32.HI R17, RZ, 0x8, R28 ;  /* 0x00000008ff117819 */ /* 0x000fe4000001161c */
        /* <DEDUP_REMOVED lines=26> */
[----:B------:R-:W3:Y:S01]  /*929f0*/  LDL.LU R25, [R1+0x180] ;  /* 0x0001800001197983 */ /* 0x000ee20000300800 */
[----:B------:R-:W-:-:S03]  /*92a00*/  SHF.R.U32.HI R15, RZ, 0x8, R15 ;  /* 0x00000008ff0f7819 */ /* 0x000fc6000001160f */
[----:B------:R0:W-:Y:S01]  /*92a10*/  STL [R1+0x68], R0 ;  /* 0x0000680001007387 */ /* 0x0001e20000100800 */
[----:B------:R-:W-:-:S03]  /*92a20*/  SHF.R.U32.HI R3, RZ, 0x8, R11 ;  /* 0x00000008ff037819 */ /* 0x000fc6000001160b */
[----:B------:R-:W4:Y:S04]  /*92a30*/  LDL.LU R7, [R1+0x174] ;  /* 0x0001740001077983 */ /* 0x000f280000300800 */
[----:B------:R-:W5:Y:S04]  /*92a40*/  LDL.LU R8, [R1+0x170] ;  /* 0x0001700001087983 */ /* 0x000f680000300800 */
[----:B------:R-:W5:Y:S01]  /*92a50*/  LDL.LU R9, [R1+0xe4] ;  /* 0x0000e40001097983 */ /* 0x000f620000300800 */
[----:B------:R-:W-:-:S03]  /*92a60*/  LOP3.LUT R15, R15, 0xffff, RZ, 0xc0, !PT ;  /* 0x0000ffff0f0f7812 */ /* 0x000fc600078ec0ff */
[----:B0-----:R-:W5:Y:S01]  /*92a70*/  LDL.LU R0, [R1+0xe0] ;  /* 0x0000e00001007983 */ /* 0x001f620000300800 */
[----:B------:R-:W-:Y:S02]  /*92a80*/  LOP3.LUT R2, R2, 0xffff, RZ, 0xc0, !PT ;  /* 0x0000ffff02027812 */ /* 0x000fe400078ec0ff */
[----:B------:R-:W-:Y:S02]  /*92a90*/  LOP3.LUT R3, R3, 0xffff, RZ, 0xc0, !PT ;  /* 0x0000ffff03037812 */ /* 0x000fe400078ec0ff */
[----:B------:R-:W-:Y:S02]  /*92aa0*/  PRMT R15, R15, 0x3340, R1 ;  /* 0x000033400f0f7816 */ /* 0x000fe40000000001 */
[----:B------:R-:W-:-:S03]  /*92ab0*/  PRMT R2, R3, 0x3340, R2 ;  /* 0x0000334003027816 */ /* 0x000fc60000000002 */
[----:B------:R-:W-:Y:S04]  /*92ac0*/  STL [R1+0x3984], R15 ;  /* 0x0039840f01007387 */ /* 0x000fe80000100800 */
[----:B------:R0:W-:Y:S04]  /*92ad0*/  STL [R1+0x6c], R2 ;  /* 0x00006c0201007387 */ /* 0x0001e80000100800 */
[----:B------:R-:W5:Y:S01]  /*92ae0*/  LDL.LU R10, [R1+0x108] ;  /* 0x00010800010a7983 */ /* 0x000f620000300800 */
[----:B------:R-:W-:-:S04]  /*92af0*/  SHF.R.U32.HI R14, RZ, 0x8, R14 ;  /* 0x00000008ff0e7819 */ /* 0x000fc8000001160e */
[----:B------:R-:W-:-:S04]  /*92b00*/  LOP3.LUT R14, R14, 0xffff, RZ, 0xc0, !PT ;  /* 0x0000ffff0e0e7812 */ /* 0x000fc800078ec0ff */
[----:B------:R-:W-:-:S05]  /*92b10*/  PRMT R14, R14, 0x3340, R1 ;  /* 0x000033400e0e7816 */ /* 0x000fca0000000001 */
[----:B------:R-:W-:Y:S04]  /*92b20*/  STL [R1+0x3988], R14 ;  /* 0x0039880e01007387 */ /* 0x000fe80000100800 */
[----:B------:R-:W5:Y:S01]  /*92b30*/  LDL.LU R11, [R1+0x140] ;  /* 0x00014000010b7983 */ /* 0x000f620000300800 */
[----:B------:R-:W-:Y:S02]  /*92b40*/  SHF.R.U32.HI R5, RZ, 0x8, R26 ;  /* 0x00000008ff057819 */ /* 0x000fe4000001161a */
[----:B------:R-:W-:Y:S01]  /*92b50*/  SHF.R.U32.HI R4, RZ, 0x8, R27 ;  /* 0x00000008ff047819 */ /* 0x000fe2000001161b */
[----:B------:R-:W5:Y:S01]  /*92b60*/  LDL.LU R26, [R1+0x13c] ;  /* 0x00013c00011a7983 */ /* 0x000f620000300800 */
[----:B------:R-:W-:Y:S02]  /*92b70*/  SHF.R.U32.HI R13, RZ, 0x8, R13 ;  /* 0x00000008ff0d7819 */ /* 0x000fe4000001160d */
[----:B------:R-:W-:-:S02]  /*92b80*/  LOP3.LUT R4, R4, 0xffff, RZ, 0xc0, !PT ;  /* 0x0000ffff04047812 */ /* 0x000fc400078ec0ff */
[----:B------:R-:W-:Y:S02]  /*92b90*/  LOP3.LUT R5, R5, 0xffff, RZ, 0xc0, !PT ;  /* 0x0000ffff05057812 */ /* 0x000fe400078ec0ff */
[----:B------:R-:W-:Y:S02]  /*92ba0*/  SHF.R.U32.HI R3, RZ, 0x8, R28 ;  /* 0x00000008ff037819 */ /* 0x000fe4000001161c */
[----:B0-----:R-:W-:Y:S02]  /*92bb0*/  SHF.R.U32.HI R2, RZ, 0x8, R29 ;  /* 0x00000008ff027819 */ /* 0x001fe4000001161d */
[----:B------:R-:W-:Y:S02]  /*92bc0*/  LOP3.LUT R13, R13, 0xffff, RZ, 0xc0, !PT ;  /* 0x0000ffff0d0d7812 */ /* 0x000fe400078ec0ff */
[----:B------:R-:W-:Y:S02]  /*92bd0*/  PRMT R4, R5, 0x3340, R4 ;  /* 0x0000334005047816 */ /* 0x000fe40000000004 */
[----:B------:R-:W-:-:S02]  /*92be0*/  LOP3.LUT R2, R2, 0xffff, RZ, 0xc0, !PT ;  /* 0x0000ffff02027812 */ /* 0x000fc400078ec0ff */
[----:B------:R-:W-:Y:S01]  /*92bf0*/  LOP3.LUT R3, R3, 0xffff, RZ, 0xc0, !PT ;  /* 0x0000ffff03037812 */ /* 0x000fe200078ec0ff */
[----:B------:R4:W-:Y:S01]  /*92c00*/  STL [R1+0x54], R4 ;  /* 0x0000540401007387 */ /* 0x0009e20000100800 */
[----:B------:R-:W-:Y:S02]  /*92c10*/  PRMT R13, R13, 0x3340, R1 ;  /* 0x000033400d0d7816 */ /* 0x000fe40000000001 */
[----:B------:R-:W-:Y:S01]  /*92c20*/  PRMT R2, R3, 0x3340, R2 ;  /* 0x0000334003027816 */ /* 0x000fe20000000002 */
[----:B------:R-:W5:Y:S04]  /*92c30*/  LDL.LU R27, [R1+0x138] ;  /* 0x00013800011b7983 */ /* 0x000f680000300800 */
        /* <DEDUP_REMOVED lines=9> */
[----:B-----5:R-:W-:Y:S02]  /*92cd0*/  SHF.R.U32.HI R7, RZ, 0x8, R8 ;  /* 0x00000008ff077819 */ /* 0x020fe40000011608 */
[----:B------:R-:W-:-:S02]  /*92ce0*/  LOP3.LUT R4, R4, 0xffff, RZ, 0xc0, !PT ;  /* 0x0000ffff04047812 */ /* 0x000fc400078ec0ff */
[----:B------:R-:W-:Y:S02]  /*92cf0*/  SHF.R.U32.HI R3, RZ, 0x8, R9 ;  /* 0x00000008ff037819 */ /* 0x000fe40000011609 */
[----:B------:R-:W-:Y:S02]  /*92d00*/  LOP3.LUT R7, R7, 0xffff, RZ, 0xc0, !PT ;  /* 0x0000ffff07077812 */ /* 0x000fe400078ec0ff */
[----:B0-----:R-:W-:Y:S02]  /*92d10*/  SHF.R.U32.HI R2, RZ, 0x8, R0 ;  /* 0x00000008ff027819 */ /* 0x001fe40000011600 */
[----:B------:R-:W-:Y:S02]  /*92d20*/  PRMT R12, R12, 0x3340, R1 ;  /* 0x000033400c0c7816 */ /* 0x000fe40000000001 */
[----:B------:R-:W-:Y:S02]  /*92d30*/  LOP3.LUT R2, R2, 0xffff, RZ, 0xc0, !PT ;  /* 0x0000ffff02027812 */ /* 0x000fe400078ec0ff */
[----:B------:R-:W-:-:S02]  /*92d40*/  LOP3.LUT R3, R3, 0xffff, RZ, 0xc0, !PT ;  /* 0x0000ffff03037812 */ /* 0x000fc400078ec0ff */
[----:B------:R-:W-:Y:S02]  /*92d50*/  PRMT R4, R5, 0x3340, R4 ;  /* 0x0000334005047816 */ /* 0x000fe40000000004 */
[----:B------:R-:W-:Y:S01]  /*92d60*/  PRMT R7, R7, 0x3340, R1 ;  /* 0x0000334007077816 */ /* 0x000fe20000000001 */
[----:B------:R-:W-:Y:S01]  /*92d70*/  STL [R1+0x3990], R12 ;  /* 0x0039900c01007387 */ /* 0x000fe20000100800 */
[----:B------:R-:W-:-:S03]  /*92d80*/  PRMT R2, R3, 0x3340, R2 ;  /* 0x0000334003027816 */ /* 0x000fc60000000002 */
[----:B------:R-:W2:Y:S04]  /*92d90*/  LDL.LU R0, [R1+0x16c] ;  /* 0x00016c0001007983 */ /* 0x000ea80000300800 */
[----:B------:R0:W-:Y:S04]  /*92da0*/  STL [R1+0x48], R4 ;  /* 0x0000480401007387 */ /* 0x0001e80000100800 */
[----:B------:R-:W-:Y:S04]  /*92db0*/  STL [R1+0x394c], R7 ;  /* 0x00394c0701007387 */ /* 0x000fe80000100800 */
[----:B------:R-:W3:Y:S01]  /*92dc0*/  LDL.LU R9, [R1+0x190] ;  /* 0x0001900001097983 */ /* 0x000ee20000300800 */
[----:B0-----:R-:W-:-:S03]  /*92dd0*/  SHF.R.U32.HI R4, RZ, 0x8, R10 ;  /* 0x00000008ff047819 */ /* 0x001fc6000001160a */
[----:B------:R0:W-:Y:S04]  /*92de0*/  STL [R1+0x44], R2 ;  /* 0x0000440201007387 */ /* 0x0001e80000100800 */
[----:B------:R-:W4:Y:S04]  /*92df0*/  LDL.LU R21, [R1+0x184] ;  /* 0x0001840001157983 */ /* 0x000f280000300800 */
[----:B------:R-:W5:Y:S04]  /*92e00*/  LDL.LU R10, [R1+0x17c] ;  /* 0x00017c00010a7983 */ /* 0x000f680000300800 */
[----:B------:R-:W5:Y:S04]  /*92e10*/  LDL.LU R22, [R1+0xcc] ;  /* 0x0000cc0001167983 */ /* 0x000f680000300800 */
[----:B------:R-:W5:Y:S01]  /*92e20*/  LDL.LU R23, [R1+0xc8] ;  /* 0x0000c80001177983 */ /* 0x000f620000300800 */
[----:B------:R-:W-:-:S03]  /*92e30*/  SHF.R.U32.HI R6, RZ, 0x8, R11 ;  /* 0x00000008ff067819 */ /* 0x000fc6000001160b */
[----:B------:R-:W5:Y:S04]  /*92e40*/  LDL.LU R24, [R1+0x228] ;  /* 0x0002280001187983 */ /* 0x000f680000300800 */
[----:B------:R-:W5:Y:S04]  /*92e50*/  LDL.LU R25, [R1+0x224] ;  /* 0x0002240001197983 */ /* 0x000f680000300800 */
[----:B------:R-:W5:Y:S01]  /*92e60*/  LDL.LU R11, [R1+0x1fc] ;  /* 0x0001fc00010b7983 */ /* 0x000f620000300800 */
[----:B------:R-:W-:Y:S02]  /*92e70*/  LOP3.LUT R4, R4, 0xffff, RZ, 0xc0, !PT ;  /* 0x0000ffff04047812 */ /* 0x000fe400078ec0ff */
[----:B------:R-:W-:-:S02]  /*92e80*/  SHF.R.U32.HI R5, RZ, 0x8, R26 ;  /* 0x00000008ff057819 */ /* 0x000fc4000001161a */
[----:B------:R-:W-:Y:S01]  /*92e90*/  SHF.R.U32.HI R8, RZ, 0x8, R27 ;  /* 0x00000008ff087819 */ /* 0x000fe2000001161b */
[----:B------:R-:W5:Y:S01]  /*92ea0*/  LDL.LU R26, [R1+0x1f8] ;  /* 0x0001f800011a7983 */ /* 0x000f620000300800 */
[----:B------:R-:W-:Y:S02]  /*92eb0*/  PRMT R4, R4, 0x3340, R1 ;  /* 0x0000334004047816 */ /* 0x000fe40000000001 */
[----:B------:R-:W-:Y:S01]  /*92ec0*/  SHF.R.U32.HI R3, RZ, 0x8, R28 ;  /* 0x00000008ff037819 */ /* 0x000fe2000001161c */
[----:B------:R-:W5:Y:S01]  /*92ed0*/  LDL.LU R27, [R1+0x178] ;  /* 0x00017800011b7983 */ /* 0x000f620000300800 */
[----:B0-----:R-:W-:Y:S02]  /*92ee0*/  SHF.R.U32.HI R2, RZ, 0x8, R29 ;  /* 0x00000008ff027819 */ /* 0x001fe4000001161d */
[----:B------:R-:W-:Y:S01]  /*92ef0*/  LOP3.LUT R5, R5, 0xffff, RZ, 0xc0, !PT ;  /* 0x0000ffff05057812 */ /* 0x000fe200078ec0ff */
[----:B------:R-:W5:Y:S01]  /*92f00*/  LDL.LU R28, [R1+0x18c] ;  /* 0x00018c00011c7983 */ /* 0x000f620000300800 */
[----:B------:R-:W-:-:S02]  /*92f10*/  LOP3.LUT R6, R6, 0xffff, RZ, 0xc0, !PT ;  /* 0x0000ffff06067812 */ /* 0x000fc400078ec0ff */
[----:B------:R-:W-:Y:S01]  /*92f20*/  LOP3.LUT R8, R8, 0xffff, RZ, 0xc0, !PT ;  /* 0x0000ffff08087812 */ /* 0x000fe200078ec0ff */
[----:B------:R0:W-:Y:S01]  /*92f30*/  STL [R1+0x3948], R4 ;  /* 0x0039480401007387 */ /* 0x0001e20000100800 */
[----:B------:R-:W-:Y:S02]  /*92f40*/  LOP3.LUT R2, R2, 0xffff, RZ, 0xc0, !PT ;  /* 0x0000ffff02027812 */ /* 0x000fe400078ec0ff */
[----:B------:R-:W-:Y:S02]  /*92f50*/  LOP3.LUT R3, R3, 0xffff, RZ, 0xc0, !PT ;  /* 0x0000ffff03037812 */ /* 0x000fe400078ec0ff */
[----:B0-----:R-:W-:Y:S02]  /*92f60*/  PRMT R4, R6, 0x3340, R5 ;  /* 0x0000334006047816 */ /* 0x001fe40000000005 */
[----:B------:R-:W-:Y:S02]  /*92f70*/  PRMT R6, R8, 0x3340, R1 ;  /* 0x0000334008067816 */ /* 0x000fe40000000001 */
[----:B------:R-:W-:-:S03]  /*92f80*/  PRMT R2, R3, 0x3340, R2 ;  /* 0x0000334003027816 */ /* 0x000fc60000000002 */
[----:B------:R-:W-:Y:S04]  /*92f90*/  STL [R1+0x3944], R6 ;  /* 0x0039440601007387 */ /* 0x000fe80000100800 */
[----:B------:R-:W-:Y:S04]  /*92fa0*/  STL [R1+0x40], R4 ;  /* 0x0000400401007387 */ /* 0x000fe80000100800 */
[----:B------:R-:W5:Y:S04]  /*92fb0*/  LDL.LU R29, [R1+0x194] ;  /* 0x00019400011d7983 */ /* 0x000f680000300800 */
[----:B------:R4:W-:Y:S01]  /*92fc0*/  STL [R1+0x2c], R2 ;  /* 0x00002c0201007387 */ /* 0x0009e20000100800 */
[----:B--2---:R-:W-:-:S03]  /*92fd0*/  SHF.R.U32.HI R5, RZ, 0x8, R0 ;  /* 0x00000008ff057819 */ /* 0x004fc60000011600 */
[----:B------:R-:W2:Y:S01]  /*92fe0*/  LDL.LU R0, [R1+0x188] ;  /* 0x0001880001007983 */ /* 0x000ea20000300800 */
[----:B------:R-:W-:Y:S02]  /*92ff0*/  LOP3.LUT R5, R5, 0xffff, RZ, 0xc0, !PT ;  /* 0x0000ffff05057812 */ /* 0x000fe400078ec0ff */
[----:B---3--:R-:W-:-:S04]  /*93000*/  SHF.R.U32.HI R9, RZ, 0x8, R9 ;  /* 0x00000008ff097819 */ /* 0x008fc80000011609 */
[----:B------:R-:W-:Y:S02]  /*93010*/  LOP3.LUT R9, R9, 0xffff, RZ, 0xc0, !PT ;  /* 0x0000ffff09097812 */ /* 0x000fe400078ec0ff */
[----:B----4-:R-:W-:Y:S02]  /*93020*/  SHF.R.U32.HI R2, RZ, 0x8, R21 ;  /* 0x00000008ff027819 */ /* 0x010fe40000011615 */
[----:B-----5:R-:W-:Y:S02]  /*93030*/  SHF.R.U32.HI R10, RZ, 0x8, R10 ;  /* 0x00000008ff0a7819 */ /* 0x020fe4000001160a */
[----:B------:R-:W-:Y:S02]  /*93040*/  LOP3.LUT R2, R2, 0xffff, RZ, 0xc0, !PT ;  /* 0x0000ffff02027812 */ /* 0x000fe400078ec0ff */
[----:B------:R-:W-:Y:S02]  /*93050*/  LOP3.LUT R10, R10, 0xffff, RZ, 0xc0, !PT ;  /* 0x0000ffff0a0a7812 */ /* 0x000fe400078ec0ff */
[----:B------:R-:W-:-:S02]  /*93060*/  SHF.R.U32.HI R8, RZ, 0x8, R22 ;  /* 0x00000008ff087819 */ /* 0x000fc40000011616 */
[----:B------:R-:W-:Y:S02]  /*93070*/  SHF.R.U32.HI R3, RZ, 0x8, R23 ;  /* 0x00000008ff037819 */ /* 0x000fe40000011617 */
[--C-:B------:R-:W-:Y:S02]  /*93080*/  PRMT R5, R5, 0x3340, R1.reuse ;  /* 0x0000334005057816 */ /* 0x100fe40000000001 */
[----:B------:R-:W-:Y:S02]  /*93090*/  PRMT R4, R9, 0x3340, R2 ;  /* 0x0000334009047816 */ /* 0x000fe40000000002 */
[----:B------:R-:W-:Y:S02]  /*930a0*/  PRMT R2, R10, 0x3340, R1 ;  /* 0x000033400a027816 */ /* 0x000fe40000000001 */
[----:B------:R-:W-:Y:S02]  /*930b0*/  LOP3.LUT R3, R3, 0xffff, RZ, 0xc0, !PT ;  /* 0x0000ffff03037812 */ /* 0x000fe400078ec0ff */
[----:B------:R-:W-:Y:S01]  /*930c0*/  LOP3.LUT R8, R8, 0xffff, RZ, 0xc0, !PT ;  /* 0x0000ffff08087812 */ /* 0x000fe200078ec0ff */
[----:B------:R-:W-:Y:S04]  /*930d0*/  STL [R1+0x3940], R5 ;  /* 0x0039400501007387 */ /* 0x000fe80000100800 */
[----:B------:R0:W-:Y:S04]  /*930e0*/  STL [R1+0x3994], R2 ;  /* 0x0039940201007387 */ /* 0x0001e80000100800 */
[----:B------:R1:W-:Y:S01]  /*930f0*/  STL [R1+0x24], R4 ;  /* 0x0000240401007387 */ /* 0x0003e20000100800 */
[----:B0-----:R-:W-:-:S02]  /*93100*/  PRMT R2, R8, 0x3340, R3 ;  /* 0x0000334008027816 */ /* 0x001fc40000000003 */
[----:B------:R-:W-:Y:S02]  /*93110*/  LOP3.LUT R3, R25, 0xffff, RZ, 0xc0, !PT ;  /* 0x0000ffff19037812 */ /* 0x000fe400078ec0ff */
[----:B-1----:R-:W-:Y:S01]  /*93120*/  LOP3.LUT R4, R24, 0xffff, RZ, 0xc0, !PT ;  /* 0x0000ffff18047812 */ /* 0x002fe200078ec0ff */
[----:B------:R0:W-:Y:S04]  /*93130*/  STL [R1+0x20], R2 ;  /* 0x0000200201007387 */ /* 0x0001e80000100800 */
[----:B------:R1:W-:Y:S01]  /*93140*/  STL [R1+0x58], R4 ;  /* 0x0000580401007387 */ /* 0x0003e20000100800 */
[----:B0-----:R-:W-:-:S03]  /*93150*/  LOP3.LUT R2, R11, 0xffff, RZ, 0xc0, !PT ;  /* 0x0000ffff0b027812 */ /* 0x001fc600078ec0ff */
[----:B------:R-:W-:Y:S04]  /*93160*/  STL [R1+0x5c], R3 ;  /* 0x00005c0301007387 */ /* 0x000fe80000100800 */
[----:B------:R-:W-:Y:S04]  /*93170*/  STL [R1+0x60], R2 ;  /* 0x0000600201007387 */ /* 0x000fe80000100800 */
[----:B-1----:R-:W3:Y:S01]  /*93180*/  LDL.LU R4, [R1+0x1f0] ;  /* 0x0001f00001047983 */ /* 0x002ee20000300800 */
[----:B------:R-:W-:-:S03]  /*93190*/  LOP3.LUT R5, R26, 0xffff, RZ, 0xc0, !PT ;  /* 0x0000ffff1a057812 */ /* 0x000fc600078ec0ff */
[----:B---3--:R0:W-:Y:S04]  /*931a0*/  STL [R1+0x39a4], R4 ;  /* 0x0039a40401007387 */ /* 0x0081e80000100800 */
[----:B0-----:R-:W3:Y:S04]  /*931b0*/  LDL R4, [R1+0x58] ;  /* 0x0000580001047983 */ /* 0x001ee80000100800 */
[----:B------:R-:W4:Y:S04]  /*931c0*/  LDL.LU R6, [R1+0x1ec] ;  /* 0x0001ec0001067983 */ /* 0x000f280000300800 */
[----:B------:R-:W5:Y:S04]  /*931d0*/  LDL.LU R11, [R1+0x1c4] ;  /* 0x0001c400010b7983 */ /* 0x000f680000300800 */
[----:B------:R-:W-:Y:S04]  /*931e0*/  STL [R1+0x64], R5 ;  /* 0x0000640501007387 */ /* 0x000fe80000100800 */
[----:B------:R-:W3:Y:S01]  /*931f0*/  LDL.LU R2, [R1+0xbc] ;  /* 0x0000bc0001027983 */ /* 0x000ee20000300800 */
[----:B------:R-:W-:-:S02]  /*93200*/  SHF.R.U32.HI R10, RZ, 0x8, R28 ;  /* 0x00000008ff0a7819 */ /* 0x000fc4000001161c */
[----:B------:R-:W-:Y:S02]  /*93210*/  SHF.R.U32.HI R3, RZ, 0x8, R27 ;  /* 0x00000008ff037819 */ /* 0x000fe4000001161b */
[----:B------:R-:W-:Y:S02]  /*93220*/  SHF.R.U32.HI R9, RZ, 0x8, R29 ;  /* 0x00000008ff097819 */ /* 0x000fe4000001161d */
[----:B--2---:R-:W-:Y:S02]  /*93230*/  SHF.R.U32.HI R8, RZ, 0x8, R0 ;  /* 0x00000008ff087819 */ /* 0x004fe40000011600 */
[----:B------:R-:W-:Y:S02]  /*93240*/  LOP3.LUT R29, R9, 0xffff, RZ, 0xc0, !PT ;  /* 0x0000ffff091d7812 */ /* 0x000fe400078ec0ff */
[----:B------:R-:W-:Y:S01]  /*93250*/  LOP3.LUT R0, R8, 0xffff, RZ, 0xc0, !PT ;  /* 0x0000ffff08007812 */ /* 0x000fe200078ec0ff */
[----:B---3--:R0:W-:Y:S04]  /*93260*/  STL [R1+0x39a0], R2 ;  /* 0x0039a00201007387 */ /* 0x0081e80000100800 */
        /* <DEDUP_REMOVED lines=14> */
[----:B0-----:R-:W-:-:S03]  /*93350*/  LOP3.LUT R2, R10, 0xffff, RZ, 0xc0, !PT ;  /* 0x0000ffff0a027812 */ /* 0x001fc600078ec0ff */
[----:B------:R-:W3:Y:S04]  /*93360*/  LDL.LU R23, [R1+0x18] ;  /* 0x0000180001177983 */ /* 0x000ee80000300800 */
[----:B------:R-:W3:Y:S04]  /*93370*/  LDL.LU R25, [R1+0x80] ;  /* 0x0000800001197983 */ /* 0x000ee80000300800 */
[----:B------:R-:W3:Y:S04]  /*93380*/  LDL.LU R24, [R1+0x74] ;  /* 0x0000740001187983 */ /* 0x000ee80000300800 */
[----:B------:R-:W3:Y:S04]  /*93390*/  LDL.LU R7, [R1+0x70] ;  /* 0x0000700001077983 */ /* 0x000ee80000300800 */
[----:B------:R-:W4:Y:S04]  /*933a0*/  LDL R10, [R1+0x60] ;  /* 0x00006000010a7983 */ /* 0x000f280000100800 */
[----:B------:R-:W2:Y:S04]  /*933b0*/  LDL R9, [R1+0x5c] ;  /* 0x00005c0001097983 */ /* 0x000ea80000100800 */
[----:B------:R-:W5:Y:S02]  /*933c0*/  LDL.LU R8, [R1+0x1f4] ;  /* 0x0001f40001087983 */ /* 0x000f640000300800 */
[----:B-----5:R-:W-:-:S02]  /*933d0*/  PRMT R8, R8, 0x4210, R4 ;  /* 0x0000421008087816 */ /* 0x020fc40000000004 */
[----:B------:R-:W2:Y:S01]  /*933e0*/  LDL.LU R4, [R1+0x39a4] ;  /* 0x0039a40001047983 */ /* 0x000ea20000300800 */
[----:B------:R-:W-:Y:S02]  /*933f0*/  PRMT R29, R29, 0x3340, R2 ;  /* 0x000033401d1d7816 */ /* 0x000fe40000000002 */
[----:B----4-:R-:W-:Y:S02]  /*93400*/  PRMT R10, R6, 0x4210, R10 ;  /* 0x00004210060a7816 */ /* 0x010fe4000000000a */
[----:B------:R-:W-:Y:S02]  /*93410*/  PRMT R11, R11, 0x4210, R5 ;  /* 0x000042100b0b7816 */ /* 0x000fe40000000005 */
[----:B------:R-:W-:Y:S02]  /*93420*/  PRMT R0, R0, 0x3340, R1 ;  /* 0x0000334000007816 */ /* 0x000fe40000000001 */
[----:B--2---:R-:W-:Y:S02]  /*93430*/  PRMT R9, R4, 0x4210, R9 ;  /* 0x0000421004097816 */ /* 0x004fe40000000009 */
[----:B------:R-:W2:Y:S04]  /*93440*/  LDL.LU R4, [R1+0x8c] ;  /* 0x00008c0001047983 */ /* 0x000ea80000300800 */
[----:B------:R-:W4:Y:S04]  /*93450*/  LDL.LU R6, [R1+0x94] ;  /* 0x0000940001067983 */ /* 0x000f280000300800 */
[----:B------:R-:W5:Y:S04]  /*93460*/  LDL.LU R5, [R1+0x98] ;  /* 0x0000980001057983 */ /* 0x000f680000300800 */
[----:B------:R-:W3:Y:S04]  /*93470*/  LDL.LU R2, [R1+0x39a0] ;  /* 0x0039a00001027983 */ /* 0x000ee80000300800 */
[----:B------:R0:W-:Y:S04]  /*93480*/  STL [R1+0x14], R29 ;  /* 0x0000141d01007387 */ /* 0x0001e80000100800 */
[----:B0-----:R-:W3:Y:S04]  /*93490*/  LDL.LU R29, [R1+0x399c] ;  /* 0x00399c00011d7983 */ /* 0x001ee80000300800 */
[----:B------:R0:W-:Y:S04]  /*934a0*/  STL [R1+0xc], R0 ;  /* 0x00000c0001007387 */ /* 0x0001e80000100800 */
[----:B0-----:R-:W2:Y:S01]  /*934b0*/  LDL.LU R0, [R1+0x3998] ;  /* 0x0039980001007983 */ /* 0x001ea20000300800 */
[----:B---3--:R-:W-:-:S03]  /*934c0*/  PRMT R29, R2, 0x5410, R29 ;  /* 0x00005410021d7816 */ /* 0x008fc6000000001d */
[----:B--2---:R0:W-:Y:S04]  /*934d0*/  STSM.16.M88.4 [R0], R8 ;  /* 0x0000000800007844 */ /* 0x0041e80000000200 */
[----:B0-----:R-:W2:Y:S04]  /*934e0*/  LDL.LU R8, [R1+0x90] ;  /* 0x0000900001087983 */ /* 0x001ea80000300800 */
[----:B------:R-:W3:Y:S04]  /*934f0*/  LDL.LU R9, [R1+0x84] ;  /* 0x0000840001097983 */ /* 0x000ee80000300800 */
[----:B------:R-:W5:Y:S04]  /*93500*/  LDL.LU R10, [R1+0x88] ;  /* 0x00008800010a7983 */ /* 0x000f680000300800 */
[----:B------:R-:W5:Y:S04]  /*93510*/  LDL.LU R11, [R1+0x78] ;  /* 0x00007800010b7983 */ /* 0x000f680000300800 */
[----:B------:R-:W5:Y:S04]  /*93520*/  LDL.LU R2, [R1+0x3994] ;  /* 0x0039940001027983 */ /* 0x000f680000300800 */
[----:B------:R0:W-:Y:S04]  /*93530*/  STL [R1+0x4], R29 ;  /* 0x0000041d01007387 */ /* 0x0001e80000100800 */
[----:B0-----:R-:W4:Y:S01]  /*93540*/  LDL.LU R29, [R1+0xb0] ;  /* 0x0000b000011d7983 */ /* 0x001f220000300800 */
[----:B------:R-:W-:-:S02]  /*93550*/  PRMT R13, R13, 0x5410, R12 ;  /* 0x000054100d0d7816 */ /* 0x000fc4000000000c */
[----:B------:R-:W-:Y:S01]  /*93560*/  PRMT R16, R16, 0x5410, R15 ;  /* 0x0000541010107816 */ /* 0x000fe2000000000f */
[----:B------:R-:W5:Y:S01]  /*93570*/  LDL.LU R12, [R1+0x3990] ;  /* 0x00399000010c7983 */ /* 0x000f620000300800 */
[----:B------:R-:W-:-:S03]  /*93580*/  PRMT R28, R28, 0x5410, R17 ;  /* 0x000054101c1c7816 */ /* 0x000fc60000000011 */
[----:B------:R0:W-:Y:S04]  /*93590*/  STL [R1], R13 ;  /* 0x0000000d01007387 */ /* 0x0001e80000100800 */
[----:B0-----:R-:W5:Y:S01]  /*935a0*/  LDL.LU R13, [R1+0x398c] ;  /* 0x00398c00010d7983 */ /* 0x001f620000300800 */
[----:B------:R-:W-:Y:S02]  /*935b0*/  PRMT R20, R20, 0x5410, R19 ;  /* 0x0000541014147816 */ /* 0x000fe40000000013 */
[----:B------:R-:W-:Y:S02]  /*935c0*/  PRMT R22, R22, 0x5410, R21 ;  /* 0x0000541016167816 */ /* 0x000fe40000000015 */
[----:B------:R-:W-:Y:S02]  /*935d0*/  PRMT R25, R25, 0x5410, R23 ;  /* 0x0000541019197816 */ /* 0x000fe40000000017 */
[----:B------:R-:W-:Y:S01]  /*935e0*/  LOP3.LUT R3, R3, 0xffff, RZ, 0xc0, !PT ;  /* 0x0000ffff03037812 */ /* 0x000fe200078ec0ff */
[----:B------:R-:W-:Y:S01]  /*935f0*/  BAR.SYNC.DEFER_BLOCKING 0x0 ;  /* 0x0000000000007b1d */ /* 0x000fe20000010000 */
[----:B----4-:R-:W-:-:S05]  /*93600*/  PRMT R29, R29, 0x5410, R14 ;  /* 0x000054101d1d7816 */ /* 0x010fca000000000e */
[----:B------:R-:W4:Y:S04]  /*93610*/  LDL.LU R14, [R1+0x3988] ;  /* 0x00398800010e7983 */ /* 0x000f280000300800 */
[----:B------:R-:W4:Y:S04]  /*93620*/  LDL.LU R15, [R1+0x3984] ;  /* 0x00398400010f7983 */ /* 0x000f280000300800 */
[----:B------:R0:W-:Y:S04]  /*93630*/  STL [R1+0x10], R16 ;  /* 0x0000101001007387 */ /* 0x0001e80000100800 */
[----:B0-----:R-:W4:Y:S04]  /*93640*/  LDL.LU R16, [R1+0x3980] ;  /* 0x0039800001107983 */ /* 0x001f280000300800 */
[----:B------:R-:W4:Y:S04]  /*93650*/  LDL.LU R17, [R1+0x397c] ;  /* 0x00397c0001117983 */ /* 0x000f280000300800 */
[----:B------:R0:W-:Y:S04]  /*93660*/  STL [R1+0x8], R28 ;  /* 0x0000081c01007387 */ /* 0x0001e80000100800 */
[----:B0-----:R-:W2:Y:S02]  /*93670*/  LDL.LU R28, [R1+0x3978] ;  /* 0x00397800011c7983 */ /* 0x001ea40000300800 */
[----:B--2---:R-:W-:-:S02]  /*93680*/  PRMT R28, R27, 0x5410, R28 ;  /* 0x000054101b1c7816 */ /* 0x004fc4000000001c */
[----:B------:R-:W2:Y:S02]  /*93690*/  LDL.LU R27, [R1+0x3974] ;  /* 0x00397400011b7983 */ /* 0x000ea40000300800 */
[----:B--2---:R-:W-:Y:S02]  /*936a0*/  PRMT R27, R26, 0x5410, R27 ;  /* 0x000054101a1b7816 */ /* 0x004fe4000000001b */
[----:B------:R-:W2:Y:S02]  /*936b0*/  LDL.LU R26, [R1+0x3970] ;  /* 0x00397000011a7983 */ /* 0x000ea40000300800 */
[----:B--2---:R-:W-:Y:S02]  /*936c0*/  PRMT R26, R18, 0x5410, R26 ;  /* 0x00005410121a7816 */ /* 0x004fe4000000001a */
[----:B------:R-:W2:Y:S04]  /*936d0*/  LDL.LU R18, [R1+0x396c] ;  /* 0x00396c0001127983 */ /* 0x000ea80000300800 */
[----:B------:R-:W3:Y:S04]  /*936e0*/  LDL.LU R19, [R1+0x3968] ;  /* 0x0039680001137983 */ /* 0x000ee80000300800 */
[----:B------:R0:W-:Y:S04]  /*936f0*/  STL [R1+0x50], R20 ;  /* 0x0000501401007387 */ /* 0x0001e80000100800 */
[----:B0-----:R-:W5:Y:S04]  /*93700*/  LDL.LU R20, [R1+0x3964] ;  /* 0x0039640001147983 */ /* 0x001f680000300800 */
[----:B------:R-:W4:Y:S04]  /*93710*/  LDL.LU R21, [R1+0x3960] ;  /* 0x0039600001157983 */ /* 0x000f280000300800 */
[----:B------:R0:W-:Y:S04]  /*93720*/  STL [R1+0x3c], R22 ;  /* 0x00003c1601007387 */ /* 0x0001e80000100800 */
[----:B0-----:R-:W2:Y:S04]  /*93730*/  LDL.LU R22, [R1+0x395c] ;  /* 0x00395c0001167983 */ /* 0x001ea80000300800 */
[----:B------:R-:W3:Y:S04]  /*93740*/  LDL.LU R23, [R1+0x3958] ;  /* 0x0039580001177983 */ /* 0x000ee80000300800 */
[----:B------:R0:W-:Y:S04]  /*93750*/  STL [R1+0x38], R25 ;  /* 0x0000381901007387 */ /* 0x0001e80000100800 */
[----:B0-----:R-:W5:Y:S02]  /*93760*/  LDL.LU R25, [R1+0x3954] ;  /* 0x0039540001197983 */ /* 0x001f640000300800 */
[----:B-----5:R-:W-:-:S02]  /*93770*/  PRMT R25, R24, 0x5410, R25 ;  /* 0x0000541018197816 */ /* 0x020fc40000000019 */
[----:B------:R-:W5:Y:S04]  /*93780*/  LDL.LU R24, [R1+0x3950] ;  /* 0x0039500001187983 */ /* 0x000f680000300800 */
[----:B------:R0:W-:Y:S04]  /*93790*/  STL [R1+0x34], R25 ;  /* 0x0000341901007387 */ /* 0x0001e80000100800 */
[----:B0-----:R-:W4:Y:S01]  /*937a0*/  LDL.LU R25, [R1+0x54] ;  /* 0x0000540001197983 */ /* 0x001f220000300800 */
[----:B-----5:R-:W-:-:S03]  /*937b0*/  PRMT R8, R8, 0x5410, R24 ;  /* 0x0000541008087816 */ /* 0x020fc60000000018 */
[----:B------:R-:W5:Y:S04]  /*937c0*/  LDL.LU R24, [R1+0x6c] ;  /* 0x00006c0001187983 */ /* 0x000f680000300800 */
[----:B------:R3:W-:Y:S02]  /*937d0*/  STL [R1+0x30], R8 ;  /* 0x0000300801007387 */ /* 0x0007e40000100800 */
[----:B---3--:R-:W-:Y:S02]  /*937e0*/  PRMT R8, R7, 0x5410, R23 ;  /* 0x0000541007087816 */ /* 0x008fe40000000017 */
[----:B------:R-:W3:Y:S04]  /*937f0*/  LDL.LU R23, [R1+0x68] ;  /* 0x0000680001177983 */ /* 0x000ee80000300800 */
[----:B------:R-:W5:Y:S04]  /*93800*/  LDL.LU R7, [R1+0x4c] ;  /* 0x00004c0001077983 */ /* 0x000f680000300800 */
[----:B------:R2:W-:Y:S02]  /*93810*/  STL [R1+0x28], R8 ;  /* 0x0000280801007387 */ /* 0x0005e40000100800 */
[----:B--2---:R-:W-:-:S02]  /*93820*/  PRMT R8, R4, 0x5410, R22 ;  /* 0x0000541004087816 */ /* 0x004fc40000000016 */
[----:B------:R-:W2:Y:S01]  /*93830*/  LDL.LU R22, [R1+0x7c] ;  /* 0x00007c0001167983 */ /* 0x000ea20000300800 */
[----:B----4-:R-:W-:-:S03]  /*93840*/  PRMT R21, R6, 0x5410, R21 ;  /* 0x0000541006157816 */ /* 0x010fc60000000015 */
[----:B------:R-:W4:Y:S04]  /*93850*/  LDL.LU R4, [R1+0x48] ;  /* 0x0000480001047983 */ /* 0x000f280000300800 */
[----:B------:R0:W-:Y:S01]  /*93860*/  STL [R1+0x1c], R8 ;  /* 0x00001c0801007387 */ /* 0x0001e20000100800 */
[----:B------:R-:W-:-:S03]  /*93870*/  PRMT R9, R9, 0x5410, R19 ;  /* 0x0000541009097816 */ /* 0x000fc60000000013 */
[----:B------:R-:W4:Y:S01]  /*93880*/  LDL.LU R6, [R1+0x44] ;  /* 0x0000440001067983 */ /* 0x000f220000300800 */
[----:B0-----:R-:W-:-:S03]  /*93890*/  PRMT R8, R5, 0x5410, R20 ;  /* 0x0000541005087816 */ /* 0x001fc60000000014 */
[----:B------:R-:W-:Y:S04]  /*938a0*/  STL [R1+0x18], R21 ;  /* 0x0000181501007387 */ /* 0x000fe80000100800 */
[----:B------:R-:W4:Y:S04]  /*938b0*/  LDL.LU R5, [R1+0x40] ;  /* 0x0000400001057983 */ /* 0x000f280000300800 */
[----:B------:R0:W-:Y:S04]  /*938c0*/  STL [R1+0x9c], R8 ;  /* 0x00009c0801007387 */ /* 0x0001e80000100800 */
[----:B------:R-:W4:Y:S01]  /*938d0*/  LDL.LU R20, [R1+0x198] ;  /* 0x0001980001147983 */ /* 0x000f220000300800 */
[----:B0-----:R-:W-:-:S03]  /*938e0*/  PRMT R8, R10, 0x5410, R18 ;  /* 0x000054100a087816 */ /* 0x001fc60000000012 */
[----:B------:R-:W-:Y:S01]  /*938f0*/  STL [R1+0x98], R9 ;  /* 0x0000980901007387 */ /* 0x000fe20000100800 */
[----:B------:R-:W-:-:S03]  /*93900*/  PRMT R10, R11, 0x5410, R17 ;  /* 0x000054100b0a7816 */ /* 0x000fc60000000011 */
[----:B------:R0:W-:Y:S04]  /*93910*/  STL [R1+0x94], R8 ;  /* 0x0000940801007387 */ /* 0x0001e80000100800 */
[----:B0-----:R-:W4:Y:S04]  /*93920*/  LDL.LU R8, [R1+0x218] ;  /* 0x0002180001087983 */ /* 0x001f280000300800 */
[----:B------:R-:W4:Y:S04]  /*93930*/  LDL.LU R9, [R1+0x210] ;  /* 0x0002100001097983 */ /* 0x000f280000300800 */
[----:B------:R0:W-:Y:S04]  /*93940*/  STL [R1+0x90], R10 ;  /* 0x0000900a01007387 */ /* 0x0001e80000100800 */
[----:B0-----:R-:W4:Y:S04]  /*93950*/  LDL.LU R10, [R1+0xc] ;  /* 0x00000c00010a7983 */ /* 0x001f280000300800 */
[----:B------:R-:W4:Y:S01]  /*93960*/  LDL.LU R11, [R1+0x14] ;  /* 0x00001400010b7983 */ /* 0x000f220000300800 */
[----:B---3--:R-:W-:-:S02]  /*93970*/  PRMT R18, R23, 0x5410, R15 ;  /* 0x0000541017127816 */ /* 0x008fc4000000000f */
[----:B--2---:R-:W-:Y:S02]  /*93980*/  PRMT R17, R22, 0x5410, R16 ;  /* 0x0000541016117816 */ /* 0x004fe40000000010 */
[----:B------:R-:W2:Y:S04]  /*93990*/  LDL.LU R16, [R1+0x248] ;  /* 0x0002480001107983 */ /* 0x000ea80000300800 */
[----:B------:R5:W-:Y:S04]  /*939a0*/  STL [R1+0x7c], R17 ;  /* 0x00007c1101007387 */ /* 0x000be80000100800 */
[----:B------:R-:W3:Y:S04]  /*939b0*/  LDL.LU R15, [R1+0x19c] ;  /* 0x00019c00010f7983 */ /* 0x000ee80000300800 */
[----:B------:R0:W-:Y:S01]  /*939c0*/  STL [R1+0x78], R18 ;  /* 0x0000781201007387 */ /* 0x0001e20000100800 */
[----:B-----5:R-:W-:-:S03]  /*939d0*/  PRMT R17, R24, 0x5410, R14 ;  /* 0x0000541018117816 */ /* 0x020fc6000000000e */
[----:B------:R-:W5:Y:S04]  /*939e0*/  LDL.LU R14, [R1+0x1a0] ;  /* 0x0001a000010e7983 */ /* 0x000f680000300800 */
[----:B------:R1:W-:Y:S01]  /*939f0*/  STL [R1+0x74], R17 ;  /* 0x0000741101007387 */ /* 0x0003e20000100800 */
[----:B0-----:R-:W-:-:S03]  /*93a00*/  PRMT R18, R25, 0x5410, R13 ;  /* 0x0000541019127816 */ /* 0x001fc6000000000d */
[----:B------:R-:W2:Y:S04]  /*93a10*/  LDL.LU R13, [R1+0x2c] ;  /* 0x00002c00010d7983 */ /* 0x000ea80000300800 */
[----:B-1----:R-:W3:Y:S04]  /*93a20*/  LDL.LU R17, [R1+0x58] ;  /* 0x0000580001117983 */ /* 0x002ee80000300800 */
[----:B------:R0:W-:Y:S01]  /*93a30*/  STL [R1+0x70], R18 ;  /* 0x0000701201007387 */ /* 0x0001e20000100800 */
[----:B------:R-:W-:-:S03]  /*93a40*/  PRMT R12, R7, 0x5410, R12 ;  /* 0x00005410070c7816 */ /* 0x000fc6000000000c */
[----:B0-----:R-:W3:Y:S04]  /*93a50*/  LDL.LU R18, [R1+0x4] ;  /* 0x0000040001127983 */ /* 0x001ee80000300800 */
[----:B------:R-:W3:Y:S04]  /*93a60*/  LDL.LU R19, [R1+0x5c] ;  /* 0x00005c0001137983 */ /* 0x000ee80000300800 */
[----:B------:R-:W3:Y:S04]  /*93a70*/  LDL.LU R21, [R1] ;  /* 0x0000000001157983 */ /* 0x000ee80000300800 */
[----:B------:R-:W3:Y:S04]  /*93a80*/  LDL.LU R22, [R1+0x60] ;  /* 0x0000600001167983 */ /* 0x000ee80000300800 */
[----:B------:R-:W3:Y:S04]  /*93a90*/  LDL.LU R23, [R1+0x64] ;  /* 0x0000640001177983 */ /* 0x000ee80000300800 */
[----:B------:R-:W3:Y:S04]  /*93aa0*/  LDL.LU R24, [R1+0x10] ;  /* 0x0000100001187983 */ /* 0x000ee80000300800 */
[----:B------:R-:W5:Y:S04]  /*93ab0*/  LDL.LU R25, [R1+0x8] ;  /* 0x0000080001197983 */ /* 0x000f680000300800 */
[----:B------:R-:W4:Y:S04]  /*93ac0*/  LDL.LU R7, [R1+0x394c] ;  /* 0x00394c0001077983 */ /* 0x000f280000300800 */
[----:B------:R0:W-:Y:S04]  /*93ad0*/  STL [R1+0xcc], R12 ;  /* 0x0000cc0c01007387 */ /* 0x0001e80000100800 */
[----:B0-----:R-:W2:Y:S01]  /*93ae0*/  LDL.LU R12, [R1+0x1a4] ;  /* 0x0001a400010c7983 */ /* 0x001ea20000300800 */
[----:B----4-:R-:W-:-:S03]  /*93af0*/  PRMT R7, R4, 0x5410, R7 ;  /* 0x0000541004077816 */ /* 0x010fc60000000007 */
[----:B------:R-:W4:Y:S04]  /*93b00*/  LDL.LU R4, [R1+0x3948] ;  /* 0x0039480001047983 */ /* 0x000f280000300800 */
[----:B------:R0:W-:Y:S04]  /*93b10*/  STL [R1+0xc8], R7 ;  /* 0x0000c80701007387 */ /* 0x0001e80000100800 */
[----:B0-----:R-:W3:Y:S01]  /*93b20*/  LDL.LU R7, [R1+0x250] ;  /* 0x0002500001077983 */ /* 0x001ee20000300800 */
[----:B----4-:R-:W-:-:S03]  /*93b30*/  PRMT R4, R6, 0x5410, R4 ;  /* 0x0000541006047816 */ /* 0x010fc60000000004 */
[----:B------:R-:W4:Y:S04]  /*93b40*/  LDL.LU R6, [R1+0x3944] ;  /* 0x0039440001067983 */ /* 0x000f280000300800 */
[----:B------:R0:W-:Y:S04]  /*93b50*/  STL [R1+0xc4], R4 ;  /* 0x0000c40401007387 */ /* 0x0001e80000100800 */
[----:B0-----:R-:W5:Y:S01]  /*93b60*/  LDL.LU R4, [R1+0x20] ;  /* 0x0000200001047983 */ /* 0x001f620000300800 */
[----:B----4-:R-:W-:-:S03]  /*93b70*/  PRMT R6, R5, 0x5410, R6 ;  /* 0x0000541005067816 */ /* 0x010fc60000000006 */
[----:B------:R-:W4:Y:S04]  /*93b80*/  LDL.LU R5, [R1+0x3940] ;  /* 0x0039400001057983 */ /* 0x000f280000300800 */
[----:B------:R0:W-:Y:S04]  /*93b90*/  STL [R1+0xc0], R6 ;  /* 0x0000c00601007387 */ /* 0x0001e80000100800 */
[----:B0-----:R-:W4:Y:S01]  /*93ba0*/  LDL.LU R6, [R1+0x24] ;  /* 0x0000240001067983 */ /* 0x001f220000300800 */
[----:B------:R-:W-:Y:S02]  /*93bb0*/  PRMT R3, R3, 0x3340, R1 ;  /* 0x0000334003037816 */ /* 0x000fe40000000001 */
[----:B--2---:R-:W-:-:S02]  /*93bc0*/  LOP3.LUT R12, R12, 0xffff, RZ, 0xc0, !PT ;  /* 0x0000ffff0c0c7812 */ /* 0x004fc400078ec0ff */
[----:B-----5:R-:W-:Y:S02]  /*93bd0*/  PRMT R3, R4, 0x5410, R3 ;  /* 0x0000541004037816 */ /* 0x020fe40000000003 */
[--C-:B---3--:R-:W-:Y:S02]  /*93be0*/  PRMT R4, R7, 0x4210, R12.reuse ;  /* 0x0000421007047816 */ /* 0x108fe4000000000c */
[----:B------:R-:W-:Y:S02]  /*93bf0*/  PRMT R12, R25, 0x5210, R12 ;  /* 0x00005210190c7816 */ /* 0x000fe4000000000c */
[----:B----4-:R-:W-:Y:S02]  /*93c00*/  PRMT R5, R13, 0x5410, R5 ;  /* 0x000054100d057816 */ /* 0x010fe40000000005 */
[----:B------:R-:W0:Y:S03]  /*93c10*/  S2R R13, SR_TID.X ;  /* 0x00000000000d7919 */ /* 0x000e260000002100 */
[----:B------:R-:W-:Y:S01]  /*93c20*/  STL [R1+0xd0], R5 ;  /* 0x0000d00501007387 */ /* 0x000fe20000100800 */
[----:B------:R-:W-:-:S05]  /*93c30*/  PRMT R2, R6, 0x5410, R2 ;  /* 0x0000541006027816 */ /* 0x000fca0000000002 */
[----:B------:R0:W-:Y:S02]  /*93c40*/  STL [R1+0x24], R2 ;  /* 0x0000240201007387 */ /* 0x0001e40000100800 */
[----:B0-----:R-:W-:Y:S02]  /*93c50*/  LOP3.LUT R2, R13, 0x3f, RZ, 0xc0, !PT ;  /* 0x0000003f0d027812 */ /* 0x001fe400078ec0ff */
[----:B------:R-:W-:Y:S02]  /*93c60*/  LOP3.LUT R13, R14, 0xffff, RZ, 0xc0, !PT ;  /* 0x0000ffff0e0d7812 */ /* 0x000fe400078ec0ff */
[----:B------:R-:W-:Y:S02]  /*93c70*/  LOP3.LUT R14, R15, 0xffff, RZ, 0xc0, !PT ;  /* 0x0000ffff0f0e7812 */ /* 0x000fe400078ec0ff */
[----:B------:R-:W-:Y:S02]  /*93c80*/  LOP3.LUT R15, R20, 0xffff, RZ, 0xc0, !PT ;  /* 0x0000ffff140f7812 */ /* 0x000fe400078ec0ff */
[----:B------:R-:W-:Y:S01]  /*93c90*/  LEA R20, R2, UR4, 0x4 ;  /* 0x0000000402147c11 */ /* 0x000fe2000f8e20ff */
[----:B------:R-:W-:Y:S01]  /*93ca0*/  STL [R1+0x20], R3 ;  /* 0x0000200301007387 */ /* 0x000fe20000100800 */
[----:B------:R-:W-:Y:S01]  /*93cb0*/  PRMT R6, R8, 0x4210, R14 ;  /* 0x0000421008067816 */ /* 0x000fe2000000000e */
[----:B------:R-:W-:Y:S01]  /*93cc0*/  ULDC UR4, c[0x0][0x244] ;  /* 0x0000910000047ab9 */ /* 0x000fe20000000800 */
[----:B------:R-:W-:-:S02]  /*93cd0*/  PRMT R7, R9, 0x4210, R15 ;  /* 0x0000421009077816 */ /* 0x000fc4000000000f */
[----:B------:R-:W-:Y:S02]  /*93ce0*/  PRMT R2, R11, 0x5410, R10 ;  /* 0x000054100b027816 */ /* 0x000fe4000000000a */
[----:B------:R-:W0:Y:S01]  /*93cf0*/  LDS.128 R8, [R20] ;  /* 0x0000000014087984 */ /* 0x000e220000000c00 */
[----:B------:R-:W-:Y:S01]  /*93d00*/  PRMT R5, R16, 0x4210, R13 ;  /* 0x0000421010057816 */ /* 0x000fe2000000000d */
[----:B------:R-:W-:Y:S06]  /*93d10*/  BAR.SYNC.DEFER_BLOCKING 0x0 ;  /* 0x0000000000007b1d */ /* 0x000fec0000010000 */
[----:B------:R1:W-:Y:S01]  /*93d20*/  STSM.16.M88.4 [R0], R4 ;  /* 0x0000000400007844 */ /* 0x0003e20000000200 */
[----:B------:R-:W-:-:S02]  /*93d30*/  PRMT R14, R27, 0x5210, R14 ;  /* 0x000052101b0e7816 */ /* 0x000fc4000000000e */
[----:B------:R-:W-:Y:S02]  /*93d40*/  PRMT R15, R26, 0x5210, R15 ;  /* 0x000052101a0f7816 */ /* 0x000fe4000000000f */
[----:B-1----:R-:W-:Y:S01]  /*93d50*/  PRMT R7, R24, 0x5210, R23 ;  /* 0x0000521018077816 */ /* 0x002fe20000000017 */
[----:B------:R-:W-:Y:S06]  /*93d60*/  BAR.SYNC.DEFER_BLOCKING 0x0 ;  /* 0x0000000000007b1d */ /* 0x000fec0000010000 */
[----:B------:R-:W1:Y:S04]  /*93d70*/  LDS.128 R24, [R20] ;  /* 0x0000000014187984 */ /* 0x000e680000000c00 */
[----:B------:R-:W-:Y:S04]  /*93d80*/  STL [R1+0x2c], R20 ;  /* 0x00002c1401007387 */ /* 0x000fe80000100800 */
[----:B------:R2:W-:Y:S04]  /*93d90*/  STL [R1+0x14], R2 ;  /* 0x0000140201007387 */ /* 0x0005e80000100800 */
[----:B0-----:R-:W-:Y:S04]  /*93da0*/  STL [R1+0x38c4], R9 ;  /* 0x0038c40901007387 */ /* 0x001fe80000100800 */
[----:B------:R-:W-:Y:S01]  /*93db0*/  STL [R1+0x38b4], R10 ;  /* 0x0038b40a01007387 */ /* 0x000fe20000100800 */
[----:B------:R-:W-:-:S03]  /*93dc0*/  PRMT R4, R18, 0x5210, R17 ;  /* 0x0000521012047816 */ /* 0x000fc60000000011 */
[----:B------:R0:W-:Y:S04]  /*93dd0*/  STL [R1+0x38a8], R11 ;  /* 0x0038a80b01007387 */ /* 0x0001e80000100800 */
[----:B------:R-:W3:Y:S01]  /*93de0*/  LDL.LU R16, [R1+0x27c] ;  /* 0x00027c0001107983 */ /* 0x000ee20000300800 */
[----:B------:R-:W-:-:S03]  /*93df0*/  PRMT R5, R21, 0x5210, R19 ;  /* 0x0000521015057816 */ /* 0x000fc60000000013 */
[----:B------:R-:W4:Y:S01]  /*93e00*/  LDL.LU R3, [R1+0x278] ;  /* 0x0002780001037983 */ /* 0x000f220000300800 */
[----:B------:R-:W-:-:S03]  /*93e10*/  PRMT R6, R29, 0x5210, R22 ;  /* 0x000052101d067816 */ /* 0x000fc60000000016 */
[----:B--2---:R-:W2:Y:S04]  /*93e20*/  LDL.LU R2, [R1+0x274] ;  /* 0x0002740001027983 */ /* 0x004ea80000300800 */
[----:B------:R-:W5:Y:S04]  /*93e30*/  LDL.LU R17, [R1+0x270] ;  /* 0x0002700001117983 */ /* 0x000f680000300800 */
[----:B------:R-:W4:Y:S04]  /*93e40*/  LDL.LU R18, [R1+0x1b4] ;  /* 0x0001b40001127983 */ /* 0x000f280000300800 */
[----:B------:R-:W4:Y:S04]  /*93e50*/  LDL.LU R19, [R1+0x1b0] ;  /* 0x0001b00001137983 */ /* 0x000f280000300800 */
[----:B------:R-:W4:Y:S04]  /*93e60*/  LDL.LU R29, [R1+0x1ac] ;  /* 0x0001ac00011d7983 */ /* 0x000f280000300800 */
[----:B0-----:R-:W4:Y:S04]  /*93e70*/  LDL.LU R11, [R1+0x1a8] ;  /* 0x0001a800010b7983 */ /* 0x001f280000300800 */
[----:B------:R-:W4:Y:S04]  /*93e80*/  LDL.LU R10, [R1+0x1d0] ;  /* 0x0001d000010a7983 */ /* 0x000f280000300800 */
[----:B------:R-:W4:Y:S04]  /*93e90*/  LDL.LU R9, [R1+0x1cc] ;  /* 0x0001cc0001097983 */ /* 0x000f280000300800 */
[----:B-1----:R0:W-:Y:S01]  /*93ea0*/  STL [R1+0x38c0], R25 ;  /* 0x0038c01901007387 */ /* 0x0021e20000100800 */
[----:B------:R-:W-:Y:S06]  /*93eb0*/  BAR.SYNC.DEFER_BLOCKING 0x0 ;  /* 0x0000000000007b1d */ /* 0x000fec0000010000 */
[----:B0-----:R-:W3:Y:S04]  /*93ec0*/  LDL R25, [R1+0x2c] ;  /* 0x00002c0001197983 */ /* 0x001ee80000100800 */
[----:B------:R-:W-:Y:S01]  /*93ed0*/  STSM.16.M88.4 [R0], R4 ;  /* 0x0000000400007844 */ /* 0x000fe20000000200 */
[----:B------:R-:W-:Y:S06]  /*93ee0*/  BAR.SYNC.DEFER_BLOCKING 0x0 ;  /* 0x0000000000007b1d */ /* 0x000fec0000010000 */
[----:B------:R-:W-:Y:S04]  /*93ef0*/  STL [R1+0x38b0], R26 ;  /* 0x0038b01a01007387 */ /* 0x000fe80000100800 */
[----:B------:R0:W-:Y:S04]  /*93f00*/  STL [R1+0x38a4], R27 ;  /* 0x0038a41b01007387 */ /* 0x0001e80000100800 */
[----:B0-----:R-:W4:Y:S04]  /*93f10*/  LDL.LU R27, [R1+0x220] ;  /* 0x00022000011b7983 */ /* 0x001f280000300800 */
[----:B------:R-:W4:Y:S04]  /*93f20*/  LDL.LU R4, [R1+0x258] ;  /* 0x0002580001047983 */ /* 0x000f280000300800 */
[----:B------:R-:W4:Y:S04]  /*93f30*/  LDL.LU R5, [R1+0x234] ;  /* 0x0002340001057983 */ /* 0x000f280000300800 */
[----:B------:R-:W4:Y:S04]  /*93f40*/  LDL.LU R6, [R1+0x230] ;  /* 0x0002300001067983 */ /* 0x000f280000300800 */
[----:B------:R-:W4:Y:S04]  /*93f50*/  LDL.LU R7, [R1+0x22c] ;  /* 0x00022c0001077983 */ /* 0x000f280000300800 */
[----:B---3--:R-:W0:Y:S04]  /*93f60*/  LDS.128 R20, [R25] ;  /* 0x0000000019147984 */ /* 0x008e280000000c00 */
[----:B0-----:R0:W-:Y:S04]  /*93f70*/  STL [R1+0x38bc], R21 ;  /* 0x0038bc1501007387 */ /* 0x0011e80000100800 */
[----:B0-----:R-:W3:Y:S01]  /*93f80*/  LDL.LU R21, [R1+0x25c] ;  /* 0x00025c0001157983 */ /* 0x001ee20000300800 */
[----:B------:R-:W-:Y:S01]  /*93f90*/  PRMT R13, R28, 0x5210, R13 ;  /* 0x000052101c0d7816 */ /* 0x000fe2000000000d */
[----:B------:R-:W-:Y:S01]  /*93fa0*/  BAR.SYNC.DEFER_BLOCKING 0x0 ;  /* 0x0000000000007b1d */ /* 0x000fe20000010000 */
[----:B--2---:R-:W-:-:S02]  /*93fb0*/  LOP3.LUT R2, R2, 0xffff, RZ, 0xc0, !PT ;  /* 0x0000ffff02027812 */ /* 0x004fc400078ec0ff */
[----:B-----5:R-:W-:Y:S02]  /*93fc0*/  LOP3.LUT R17, R17, 0xffff, RZ, 0xc0, !PT ;  /* 0x0000ffff11117812 */ /* 0x020fe400078ec0ff */
[----:B------:R-:W-:Y:S02]  /*93fd0*/  LOP3.LUT R16, R16, 0xffff, RZ, 0xc0, !PT ;  /* 0x0000ffff10107812 */ /* 0x000fe400078ec0ff */
[----:B----4-:R-:W-:Y:S01]  /*93fe0*/  LOP3.LUT R3, R3, 0xffff, RZ, 0xc0, !PT ;  /* 0x0000ffff03037812 */ /* 0x010fe200078ec0ff */
[----:B------:R0:W-:Y:S01]  /*93ff0*/  STSM.16.M88.4 [R0], R12 ;  /* 0x0000000c00007844 */ /* 0x0001e20000000200 */
[----:B------:R-:W-:-:S03]  /*94000*/  LOP3.LUT R28, R29, 0xffff, RZ, 0xc0, !PT ;  /* 0x0000ffff1d1c7812 */ /* 0x000fc600078ec0ff */
[----:B------:R-:W-:Y:S01]  /*94010*/  STL [R1+0x38ac], R22 ;  /* 0x0038ac1601007387 */ /* 0x000fe20000100800 */
[----:B------:R-:W-:-:S03]  /*94020*/  LOP3.LUT R29, R11, 0xffff, RZ, 0xc0, !PT ;  /* 0x0000ffff0b1d7812 */ /* 0x000fc600078ec0ff */
[----:B------:R1:W-:Y:S04]  /*94030*/  STL [R1+0x38a0], R23 ;  /* 0x0038a01701007387 */ /* 0x0003e80000100800 */
[----:B------:R-:W2:Y:S01]  /*94040*/  LDL.LU R26, [R1+0x3c] ;  /* 0x00003c00011a7983 */ /* 0x000ea20000300800 */
[----:B0-----:R-:W-:-:S03]  /*94050*/  PRMT R14, R5, 0x4210, R2 ;  /* 0x00004210050e7816 */ /* 0x001fc60000000002 */
[----:B------:R-:W4:Y:S01]  /*94060*/  LDL.LU R11, [R1+0x38] ;  /* 0x00003800010b7983 */ /* 0x000f220000300800 */
[----:B------:R-:W-:Y:S02]  /*94070*/  PRMT R15, R6, 0x4210, R17 ;  /* 0x00004210060f7816 */ /* 0x000fe40000000011 */
[----:B------:R-:W-:Y:S01]  /*94080*/  PRMT R13, R4, 0x4210, R3 ;  /* 0x00004210040d7816 */ /* 0x000fe20000000003 */
[----:B-1----:R-:W5:Y:S01]  /*94090*/  LDL.LU R23, [R1+0x30] ;  /* 0x0000300001177983 */ /* 0x002f620000300800 */
[----:B------:R-:W-:Y:S02]  /*940a0*/  LOP3.LUT R19, R19, 0xffff, RZ, 0xc0, !PT ;  /* 0x0000ffff13137812 */ /* 0x000fe400078ec0ff */
[----:B------:R-:W-:Y:S02]  /*940b0*/  LOP3.LUT R18, R18, 0xffff, RZ, 0xc0, !PT ;  /* 0x0000ffff12127812 */ /* 0x000fe400078ec0ff */
[----:B------:R-:W-:Y:S02]  /*940c0*/  PRMT R5, R27, 0x4210, R19 ;  /* 0x000042101b057816 */ /* 0x000fe40000000013 */
[----:B------:R-:W-:-:S02]  /*940d0*/  PRMT R4, R7, 0x4210, R18 ;  /* 0x0000421007047816 */ /* 0x000fc40000000012 */
[----:B------:R-:W-:Y:S02]  /*940e0*/  PRMT R6, R10, 0x4210, R28 ;  /* 0x000042100a067816 */ /* 0x000fe4000000001c */
[----:B------:R-:W-:Y:S01]  /*940f0*/  PRMT R7, R9, 0x4210, R29 ;  /* 0x0000421009077816 */ /* 0x000fe2000000001d */
[----:B------:R-:W-:Y:S01]  /*94100*/  BAR.SYNC.DEFER_BLOCKING 0x0 ;  /* 0x0000000000007b1d */ /* 0x000fe20000010000 */
[----:B---3--:R-:W-:-:S05]  /*94110*/  PRMT R12, R21, 0x4210, R16 ;  /* 0x00004210150c7816 */ /* 0x008fca0000000010 */
[----:B------:R-:W3:Y:S04]  /*94120*/  LDL.LU R21, [R1+0x28] ;  /* 0x0000280001157983 */ /* 0x000ee80000300800 */
[----:B------:R-:W-:Y:S04]  /*94130*/  STL.64 [R1+0x3938], R14 ;  /* 0x0039380e01007387 */ /* 0x000fe80000100a00 */
[----:B------:R-:W-:Y:S04]  /*94140*/  STL.64 [R1+0x3930], R12 ;  /* 0x0039300c01007387 */ /* 0x000fe80000100a00 */
[----:B------:R-:W0:Y:S04]  /*94150*/  LDS.128 R12, [R25] ;  /* 0x00000000190c7984 */ /* 0x000e280000000c00 */
[----:B------:R-:W5:Y:S04]  /*94160*/  LDL.LU R22, [R1+0x1c] ;  /* 0x00001c0001167983 */ /* 0x000f680000300800 */
[----:B------:R-:W5:Y:S04]  /*94170*/  LDL.LU R27, [R1+0x18] ;  /* 0x00001800011b7983 */ /* 0x000f680000300800 */
[----:B0-----:R0:W-:Y:S01]  /*94180*/  STL.64 [R1+0x8], R14 ;  /* 0x0000080e01007387 */ /* 0x0011e20000100a00 */
[----:B------:R-:W-:-:S02]  /*94190*/  IMAD.MOV.U32 R9, RZ, RZ, R12 ;  /* 0x000000ffff097224 */ /* 0x000fc400078e000c */
[----:B------:R-:W-:Y:S01]  /*941a0*/  IMAD.MOV.U32 R10, RZ, RZ, R13 ;  /* 0x000000ffff0a7224 */ /* 0x000fe200078e000d */
[----:B0-----:R-:W2:Y:S04]  /*941b0*/  LDL.LU.64 R14, [R1+0x3938] ;  /* 0x00393800010e7983 */ /* 0x001ea80000300a00 */
[----:B------:R-:W2:Y:S04]  /*941c0*/  LDL.LU.64 R12, [R1+0x3930] ;  /* 0x00393000010c7983 */ /* 0x000ea80000300a00 */
[----:B------:R0:W-:Y:S01]  /*941d0*/  STL [R1+0x38c8], R9 ;  /* 0x0038c80901007387 */ /* 0x0001e20000100800 */
[----:B------:R-:W-:Y:S06]  /*941e0*/  BAR.SYNC.DEFER_BLOCKING 0x0 ;  /* 0x0000000000007b1d */ /* 0x000fec0000010000 */
[----:B0-----:R-:W4:Y:S04]  /*941f0*/  LDL.LU R9, [R1+0x50] ;  /* 0x0000500001097983 */ /* 0x001f280000300800 */
[----:B------:R0:W-:Y:S04]  /*94200*/  STL [R1+0x38b8], R10 ;  /* 0x0038b80a01007387 */ /* 0x0001e80000100800 */
[----:B0-----:R-:W3:Y:S04]  /*94210*/  LDL.LU R10, [R1+0x34] ;  /* 0x00003400010a7983 */ /* 0x001ee80000300800 */
[----:B--2---:R-:W-:Y:S01]  /*94220*/  STSM.16.M88.4 [R0], R12 ;  /* 0x0000000c00007844 */ /* 0x004fe20000000200 */
[----:B------:R-:W-:Y:S06]  /*94230*/  BAR.SYNC.DEFER_BLOCKING 0x0 ;  /* 0x0000000000007b1d */ /* 0x000fec0000010000 */
[----:B------:R-:W0:Y:S02]  /*94240*/  LDS.128 R12, [R25] ;  /* 0x00000000190c7984 */ /* 0x000e240000000c00 */
[----:B------:R-:W-:Y:S06]  /*94250*/  BAR.SYNC.DEFER_BLOCKING 0x0 ;  /* 0x0000000000007b1d */ /* 0x000fec0000010000 */
[----:B------:R4:W-:Y:S04]  /*94260*/  STSM.16.M88.4 [R0], R4 ;  /* 0x0000000400007844 */ /* 0x0009e80000000200 */
[----:B0-----:R0:W-:Y:S04]  /*94270*/  STL.64 [R1+0x40], R12 ;  /* 0x0000400c01007387 */ /* 0x0011e80000100a00 */
[----:B------:R1:W-:Y:S01]  /*94280*/  STL.64 [R1+0x48], R14 ;  /* 0x0000480e01007387 */ /* 0x0003e20000100a00 */
[----:B----4-:R-:W-:-:S02]  /*94290*/  PRMT R4, R9, 0x5210, R16 ;  /* 0x0000521009047816 */ /* 0x010fc40000000010 */
[----:B------:R-:W-:Y:S01]  /*942a0*/  PRMT R5, R26, 0x5210, R3 ;  /* 0x000052101a057816 */ /* 0x000fe20000000003 */
[----:B------:R-:W2:Y:S01]  /*942b0*/  LDL.LU R9, [R1+0x29c] ;  /* 0x00029c0001097983 */ /* 0x000ea20000300800 */
[----:B------:R-:W-:-:S03]  /*942c0*/  PRMT R6, R11, 0x5210, R2 ;  /* 0x000052100b067816 */ /* 0x000fc60000000002 */
[----:B------:R-:W4:Y:S01]  /*942d0*/  LDL.LU R16, [R1+0x298] ;  /* 0x0002980001107983 */ /* 0x000f220000300800 */
[----:B---3--:R-:W-:-:S03]  /*942e0*/  PRMT R7, R10, 0x5210, R17 ;  /* 0x000052100a077816 */ /* 0x008fc60000000011 */
[----:B------:R-:W3:Y:S01]  /*942f0*/  LDL.LU R26, [R1+0x294] ;  /* 0x00029400011a7983 */ /* 0x000ee20000300800 */
[----:B0-----:R-:W-:-:S03]  /*94300*/  PRMT R13, R21, 0x5210, R19 ;  /* 0x00005210150d7816 */ /* 0x001fc60000000013 */
[----:B------:R-:W3:Y:S04]  /*94310*/  LDL.LU R11, [R1+0x208] ;  /* 0x00020800010b7983 */ /* 0x000ee80000300800 */
[----:B------:R-:W4:Y:S04]  /*94320*/  LDL.LU R17, [R1+0x290] ;  /* 0x0002900001117983 */ /* 0x000f280000300800 */
[----:B------:R-:W2:Y:S01]  /*94330*/  LDL.LU R19, [R1+0x204] ;  /* 0x0002040001137983 */ /* 0x000ea20000300800 */
[----:B------:R-:W-:Y:S01]  /*94340*/  BAR.SYNC.DEFER_BLOCKING 0x0 ;  /* 0x0000000000007b1d */ /* 0x000fe20000010000 */
[----:B-----5:R-:W-:-:S02]  /*94350*/  PRMT R12, R23, 0x5210, R18 ;  /* 0x00005210170c7816 */ /* 0x020fc40000000012 */
[----:B-1----:R-:W-:Y:S02]  /*94360*/  PRMT R15, R27, 0x5210, R29 ;  /* 0x000052101b0f7816 */ /* 0x002fe4000000001d */
[----:B------:R-:W-:Y:S01]  /*94370*/  PRMT R14, R22, 0x5210, R28 ;  /* 0x00005210160e7816 */ /* 0x000fe2000000001c */
[----:B--2---:R-:W-:Y:S04]  /*94380*/  STL [R1+0x3928], R19 ;  /* 0x0039281301007387 */ /* 0x004fe80000100800 */
[----:B----4-:R-:W-:Y:S04]  /*94390*/  STL.64 [R1+0x3920], R16 ;  /* 0x0039201001007387 */ /* 0x010fe80000100a00 */
[----:B------:R-:W0:Y:S01]  /*943a0*/  LDS.128 R16, [R25] ;  /* 0x0000000019107984 */ /* 0x000e220000000c00 */
[----:B------:R-:W-:Y:S06]  /*943b0*/  BAR.SYNC.DEFER_BLOCKING 0x0 ;  /* 0x0000000000007b1d */ /* 0x000fec0000010000 */
[----:B------:R-:W2:Y:S04]  /*943c0*/  LDL.LU R21, [R1+0x1d8] ;  /* 0x0001d80001157983 */ /* 0x000ea80000300800 */
[----:B------:R-:W4:Y:S04]  /*943d0*/  LDL.LU R23, [R1+0x254] ;  /* 0x0002540001177983 */ /* 0x000f280000300800 */
[----:B------:R-:W5:Y:S04]  /*943e0*/  LDL.LU R29, [R1+0x1d4] ;  /* 0x0001d400011d7983 */ /* 0x000f680000300800 */
[----:B------:R-:W4:Y:S04]  /*943f0*/  LDL.LU R22, [R1+0x24c] ;  /* 0x00024c0001167983 */ /* 0x000f280000300800 */
[----:B------:R1:W-:Y:S04]  /*94400*/  STSM.16.M88.4 [R0], R4 ;  /* 0x0000000400007844 */ /* 0x0003e80000000200 */
[----:B------:R-:W4:Y:S04]  /*94410*/  LDL.LU R27, [R1+0x20c] ;  /* 0x00020c00011b7983 */ /* 0x000f280000300800 */
[----:B------:R-:W4:Y:S04]  /*94420*/  LDL.LU R10, [R1+0x1c0] ;  /* 0x0001c000010a7983 */ /* 0x000f280000300800 */
[----:B0-----:R-:W-:Y:S04]  /*94430*/  STL.64 [R1+0x30], R16 ;  /* 0x0000301001007387 */ /* 0x001fe80000100a00 */
[----:B------:R-:W-:Y:S01]  /*94440*/  STL.64 [R1+0x38], R18 ;  /* 0x0000381201007387 */ /* 0x000fe20000100a00 */
[----:B------:R-:W-:Y:S06]  /*94450*/  BAR.SYNC.DEFER_BLOCKING 0x0 ;  /* 0x0000000000007b1d */ /* 0x000fec0000010000 */
[----:B-1----:R-:W4:Y:S04]  /*94460*/  LDL.LU R6, [R1+0x21c] ;  /* 0x00021c0001067983 */ /* 0x002f280000300800 */
[----:B------:R-:W4:Y:S04]  /*94470*/  LDL.LU R7, [R1+0x214] ;  /* 0x0002140001077983 */ /* 0x000f280000300800 */
[----:B------:R-:W0:Y:S01]  /*94480*/  LDS.128 R16, [R25] ;  /* 0x0000000019107984 */ /* 0x000e220000000c00 */
[----:B------:R-:W-:Y:S06]  /*94490*/  BAR.SYNC.DEFER_BLOCKING 0x0 ;  /* 0x0000000000007b1d */ /* 0x000fec0000010000 */
[----:B0-----:R-:W-:Y:S04]  /*944a0*/  STL.64 [R1+0x50], R16 ;  /* 0x0000501001007387 */ /* 0x001fe80000100a00 */
[----:B------:R0:W-:Y:S04]  /*944b0*/  STL.64 [R1+0x58], R18 ;  /* 0x0000581201007387 */ /* 0x0001e80000100a00 */
[----:B0-----:R-:W5:Y:S04]  /*944c0*/  LDL.LU R19, [R1+0x3928] ;  /* 0x0039280001137983 */ /* 0x001f680000300800 */
[----:B------:R-:W4:Y:S01]  /*944d0*/  LDL.LU.64 R16, [R1+0x3920] ;  /* 0x0039200001107983 */ /* 0x000f220000300a00 */
[----:B------:R-:W-:-:S03]  /*944e0*/  LOP3.LUT R2, R9, 0xffff, RZ, 0xc0, !PT ;  /* 0x0000ffff09027812 */ /* 0x000fc600078ec0ff */
[----:B------:R0:W-:Y:S01]  /*944f0*/  STSM.16.M88.4 [R0], R12 ;  /* 0x0000000c00007844 */ /* 0x0001e20000000200 */
[----:B---3--:R-:W-:-:S03]  /*94500*/  LOP3.LUT R18, R11, 0xffff, RZ, 0xc0, !PT ;  /* 0x0000ffff0b127812 */ /* 0x008fc600078ec0ff */
[----:B0-----:R-:W3:Y:S04]  /*94510*/  LDL.LU R14, [R1+0x200] ;  /* 0x00020000010e7983 */ /* 0x001ee80000300800 */
[----:B------:R-:W3:Y:S04]  /*94520*/  LDL.LU R15, [R1+0x1c8] ;  /* 0x0001c800010f7983 */ /* 0x000ee80000300800 */
[----:B------:R-:W3:Y:S01]  /*94530*/  LDL.LU R9, [R1+0x9c] ;  /* 0x00009c0001097983 */ /* 0x000ee20000300800 */
[----:B--2---:R-:W-:Y:S02]  /*94540*/  LOP3.LUT R28, R21, 0xffff, RZ, 0xc0, !PT ;  /* 0x0000ffff151c7812 */ /* 0x004fe400078ec0ff */
[----:B----4-:R-:W-:-:S02]  /*94550*/  LOP3.LUT R3, R16, 0xffff, RZ, 0xc0, !PT ;  /* 0x0000ffff10037812 */ /* 0x010fc400078ec0ff */
[----:B------:R-:W-:Y:S02]  /*94560*/  LOP3.LUT R16, R26, 0xffff, RZ, 0xc0, !PT ;  /* 0x0000ffff1a107812 */ /* 0x000fe400078ec0ff */
[----:B------:R-:W2:Y:S04]  /*94570*/  LDL.LU R26, [R1+0x98] ;  /* 0x00009800011a7983 */ /* 0x000ea80000300800 */
[----:B------:R-:W4:Y:S01]  /*94580*/  LDL.LU R11, [R1+0x94] ;  /* 0x00009400010b7983 */ /* 0x000f220000300800 */
[----:B-----5:R-:W-:Y:S02]  /*94590*/  LOP3.LUT R19, R19, 0xffff, RZ, 0xc0, !PT ;  /* 0x0000ffff13137812 */ /* 0x020fe400078ec0ff */
[----:B------:R-:W-:Y:S02]  /*945a0*/  LOP3.LUT R29, R29, 0xffff, RZ, 0xc0, !PT ;  /* 0x0000ffff1d1d7812 */ /* 0x000fe400078ec0ff */
[----:B---3--:R-:W-:-:S02]  /*945b0*/  PRMT R13, R14, 0x4210, R19 ;  /* 0x000042100e0d7816 */ /* 0x008fc40000000013 */
[----:B------:R-:W-:Y:S02]  /*945c0*/  PRMT R14, R15, 0x4210, R28 ;  /* 0x000042100f0e7816 */ /* 0x000fe4000000001c */
[----:B------:R-:W-:Y:S02]  /*945d0*/  PRMT R15, R10, 0x4210, R29 ;  /* 0x000042100a0f7816 */ /* 0x000fe4000000001d */
[----:B------:R-:W-:Y:S02]  /*945e0*/  PRMT R4, R23, 0x4210, R2 ;  /* 0x0000421017047816 */ /* 0x000fe40000000002 */
[----:B------:R-:W-:Y:S02]  /*945f0*/  PRMT R5, R22, 0x4210, R3 ;  /* 0x0000421016057816 */ /* 0x000fe40000000003 */
[----:B------:R-:W-:Y:S01]  /*94600*/  PRMT R12, R27, 0x4210, R18 ;  /* 0x000042101b0c7816 */ /* 0x000fe20000000012 */
[----:B------:R-:W-:Y:S01]  /*94610*/  BAR.SYNC.DEFER_BLOCKING 0x0 ;  /* 0x0000000000007b1d */ /* 0x000fe20000010000 */
[----:B------:R-:W-:-:S05]  /*94620*/  LOP3.LUT R17, R17, 0xffff, RZ, 0xc0, !PT ;  /* 0x0000ffff11117812 */ /* 0x000fca00078ec0ff */
[----:B----4-:R-:W-:Y:S04]  /*94630*/  STL [R1+0x3918], R11 ;  /* 0x0039180b01007387 */ /* 0x010fe80000100800 */
[----:B------:R-:W-:Y:S04]  /*94640*/  STL.64 [R1+0x3910], R8 ;  /* 0x0039100801007387 */ /* 0x000fe80000100a00 */
[----:B------:R-:W0:Y:S04]  /*94650*/  LDS.128 R8, [R25] ;  /* 0x0000000019087984 */ /* 0x000e280000000c00 */
[----:B------:R-:W3:Y:S04]  /*94660*/  LDL.LU R21, [R1+0x90] ;  /* 0x0000900001157983 */ /* 0x000ee80000300800 */
[----:B------:R-:W4:Y:S04]  /*94670*/  LDL.LU R23, [R1+0x7c] ;  /* 0x00007c0001177983 */ /* 0x000f280000300800 */
[----:B------:R-:W5:Y:S04]  /*94680*/  LDL.LU R22, [R1+0x78] ;  /* 0x0000780001167983 */ /* 0x000f680000300800 */
[----:B------:R-:W5:Y:S04]  /*94690*/  LDL.LU R27, [R1+0x74] ;  /* 0x00007400011b7983 */ /* 0x000f680000300800 */
[----:B0-----:R-:W-:Y:S04]  /*946a0*/  STL.64 [R1+0x60], R8 ;  /* 0x0000600801007387 */ /* 0x001fe80000100a00 */
[----:B------:R0:W-:Y:S04]  /*946b0*/  STL.64 [R1+0x68], R10 ;  /* 0x0000680a01007387 */ /* 0x0001e80000100a00 */
[----:B0-----:R-:W5:Y:S04]  /*946c0*/  LDL.LU R11, [R1+0x3918] ;  /* 0x00391800010b7983 */ /* 0x001f680000300800 */
[----:B------:R-:W5:Y:S01]  /*946d0*/  LDL.LU.64 R8, [R1+0x3910] ;  /* 0x0039100001087983 */ /* 0x000f620000300a00 */
[----:B------:R-:W-:-:S02]  /*946e0*/  PRMT R6, R6, 0x4210, R16 ;  /* 0x0000421006067816 */ /* 0x000fc40000000010 */
[----:B------:R-:W-:Y:S01]  /*946f0*/  PRMT R7, R7, 0x4210, R17 ;  /* 0x0000421007077816 */ /* 0x000fe20000000011 */
[----:B------:R-:W-:Y:S06]  /*94700*/  BAR.SYNC.DEFER_BLOCKING 0x0 ;  /* 0x0000000000007b1d */ /* 0x000fec0000010000 */
[----:B------:R-:W-:Y:S02]  /*94710*/  STSM.16.M88.4 [R0], R4 ;  /* 0x0000000400007844 */ /* 0x000fe40000000200 */
[----:B------:R-:W-:Y:S06]  /*94720*/  BAR.SYNC.DEFER_BLOCKING 0x0 ;  /* 0x0000000000007b1d */ /* 0x000fec0000010000 */
[----:B------:R-:W0:Y:S02]  /*94730*/  LDS.128 R4, [R25] ;  /* 0x0000000019047984 */ /* 0x000e240000000c00 */
[----:B------:R-:W-:Y:S06]  /*94740*/  BAR.SYNC.DEFER_BLOCKING 0x0 ;  /* 0x0000000000007b1d */ /* 0x000fec0000010000 */
[----:B------:R1:W-:Y:S04]  /*94750*/  STSM.16.M88.4 [R0], R12 ;  /* 0x0000000c00007844 */ /* 0x0003e80000000200 */
[----:B0-----:R2:W-:Y:S04]  /*94760*/  STL.64 [R1+0x80], R4 ;  /* 0x0000800401007387 */ /* 0x0015e80000100a00 */
[----:B------:R3:W-:Y:S04]  /*94770*/  STL.64 [R1+0x88], R6 ;  /* 0x0000880601007387 */ /* 0x0007e80000100a00 */
[----:B-1----:R-:W5:Y:S01]  /*94780*/  LDL.LU R15, [R1+0x70] ;  /* 0x00007000010f7983 */ /* 0x002f620000300800 */
[----:B--2---:R-:W-:-:S02]  /*94790*/  PRMT R5, R26, 0x5210, R3 ;  /* 0x000052101a057816 */ /* 0x004fc40000000003 */
[----:B---3--:R-:W-:Y:S02]  /*947a0*/  PRMT R7, R21, 0x5210, R17 ;  /* 0x0000521015077816 */ /* 0x008fe40000000011 */
[----:B----4-:R-:W-:Y:S02]  /*947b0*/  PRMT R12, R23, 0x5210, R18 ;  /* 0x00005210170c7816 */ /* 0x010fe40000000012 */
[----:B-----5:R-:W-:Y:S02]  /*947c0*/  PRMT R13, R22, 0x5210, R19 ;  /* 0x00005210160d7816 */ /* 0x020fe40000000013 */
[----:B------:R-:W-:Y:S02]  /*947d0*/  PRMT R6, R11, 0x5210, R16 ;  /* 0x000052100b067816 */ /* 0x000fe40000000010 */
[----:B------:R-:W-:Y:S01]  /*947e0*/  PRMT R4, R9, 0x5210, R2 ;  /* 0x0000521009047816 */ /* 0x000fe20000000002 */
[----:B------:R-:W-:Y:S06]  /*947f0*/  BAR.SYNC.DEFER_BLOCKING 0x0 ;  /* 0x0000000000007b1d */ /* 0x000fec0000010000 */
[----:B------:R-:W2:Y:S04]  /*94800*/  LDL.LU R2, [R1+0x2ac] ;  /* 0x0002ac0001027983 */ /* 0x000ea80000300800 */
[----:B------:R-:W3:Y:S04]  /*94810*/  LDL.LU R10, [R1+0x244] ;  /* 0x00024400010a7983 */ /* 0x000ee80000300800 */
[----:B------:R-:W4:Y:S04]  /*94820*/  LDL.LU R3, [R1+0x2a8] ;  /* 0x0002a80001037983 */ /* 0x000f280000300800 */
[----:B------:R-:W5:Y:S04]  /*94830*/  LDL.LU R26, [R1+0x240] ;  /* 0x00024000011a7983 */ /* 0x000f680000300800 */
[----:B------:R-:W2:Y:S04]  /*94840*/  LDL.LU R16, [R1+0x2a4] ;  /* 0x0002a40001107983 */ /* 0x000ea80000300800 */
[----:B------:R-:W5:Y:S04]  /*94850*/  LDL.LU R11, [R1+0x1e8] ;  /* 0x0001e800010b7983 */ /* 0x000f680000300800 */
[----:B------:R-:W2:Y:S04]  /*94860*/  LDL.LU R17, [R1+0x2a0] ;  /* 0x0002a00001117983 */ /* 0x000ea80000300800 */
[----:B------:R-:W5:Y:S04]  /*94870*/  LDL.LU R21, [R1+0x1e4] ;  /* 0x0001e40001157983 */ /* 0x000f680000300800 */
[----:B------:R-:W3:Y:S04]  /*94880*/  LDL.LU R18, [R1+0x264] ;  /* 0x0002640001127983 */ /* 0x000ee80000300800 */
[----:B------:R-:W3:Y:S01]  /*94890*/  LDL.LU R19, [R1+0x260] ;  /* 0x0002600001137983 */ /* 0x000ee20000300800 */
[----:B------:R-:W-:-:S03]  /*948a0*/  PRMT R14, R27, 0x5210, R28 ;  /* 0x000052101b0e7816 */ /* 0x000fc6000000001c */
[----:B---3--:R-:W-:Y:S04]  /*948b0*/  STL.64 [R1+0x3908], R18 ;  /* 0x0039081201007387 */ /* 0x008fe80000100a00 */
[----:B--2---:R-:W-:Y:S04]  /*948c0*/  STL.64 [R1+0x3900], R16 ;  /* 0x0039001001007387 */ /* 0x004fe80000100a00 */
[----:B------:R-:W0:Y:S01]  /*948d0*/  LDS.128 R16, [R25] ;  /* 0x0000000019107984 */ /* 0x000e220000000c00 */
[----:B------:R-:W-:Y:S06]  /*948e0*/  BAR.SYNC.DEFER_BLOCKING 0x0 ;  /* 0x0000000000007b1d */ /* 0x000fec0000010000 */
[----:B------:R-:W2:Y:S04]  /*948f0*/  LDL.LU R9, [R1+0x1e0] ;  /* 0x0001e00001097983 */ /* 0x000ea80000300800 */
[----:B------:R-:W3:Y:S04]  /*94900*/  LDL.LU R23, [R1+0x1dc] ;  /* 0x0001dc0001177983 */ /* 0x000ee80000300800 */
[----:B------:R-:W2:Y:S04]  /*94910*/  LDL.LU R22, [R1+0x1bc] ;  /* 0x0001bc0001167983 */ /* 0x000ea80000300800 */
[----:B------:R-:W3:Y:S04]  /*94920*/  LDL.LU R27, [R1+0x1b8] ;  /* 0x0001b800011b7983 */ /* 0x000ee80000300800 */
[----:B------:R1:W-:Y:S04]  /*94930*/  STSM.16.M88.4 [R0], R4 ;  /* 0x0000000400007844 */ /* 0x0003e80000000200 */
[----:B0-----:R-:W-:Y:S04]  /*94940*/  STL.64 [R1+0x70], R16 ;  /* 0x0000701001007387 */ /* 0x001fe80000100a00 */
[----:B------:R-:W-:Y:S01]  /*94950*/  STL.64 [R1+0x78], R18 ;  /* 0x0000781201007387 */ /* 0x000fe20000100a00 */
[----:B------:R-:W-:Y:S06]  /*94960*/  BAR.SYNC.DEFER_BLOCKING 0x0 ;  /* 0x0000000000007b1d */ /* 0x000fec0000010000 */
[----:B-1----:R-:W2:Y:S04]  /*94970*/  LDL.LU R6, [R1+0x23c] ;  /* 0x00023c0001067983 */ /* 0x002ea80000300800 */
[----:B------:R-:W3:Y:S04]  /*94980*/  LDL.LU R7, [R1+0x238] ;  /* 0x0002380001077983 */ /* 0x000ee80000300800 */
[----:B------:R-:W0:Y:S04]  /*94990*/  LDS.128 R16, [R25] ;  /* 0x0000000019107984 */ /* 0x000e280000000c00 */
[----:B0-----:R-:W-:Y:S04]  /*949a0*/  STL.64 [R1+0x90], R16 ;  /* 0x0000901001007387 */ /* 0x001fe80000100a00 */
[----:B------:R0:W-:Y:S04]  /*949b0*/  STL.64 [R1+0x98], R18 ;  /* 0x0000981201007387 */ /* 0x0001e80000100a00 */
[----:B0-----:R-:W3:Y:S04]  /*949c0*/  LDL.LU.64 R18, [R1+0x3908] ;  /* 0x0039080001127983 */ /* 0x001ee80000300a00 */
[----:B------:R-:W3:Y:S01]  /*949d0*/  LDL.LU.64 R16, [R1+0x3900] ;  /* 0x0039000001107983 */ /* 0x000ee20000300a00 */
[----:B------:R-:W-:Y:S01]  /*949e0*/  PRMT R15, R15, 0x5210, R29 ;  /* 0x000052100f0f7816 */ /* 0x000fe2000000001d */
[----:B------:R-:W-:Y:S01]  /*949f0*/  BAR.SYNC.DEFER_BLOCKING 0x0 ;  /* 0x0000000000007b1d */ /* 0x000fe20000010000 */
[----:B------:R-:W-:-:S02]  /*94a00*/  LOP3.LUT R2, R2, 0xffff, RZ, 0xc0, !PT ;  /* 0x0000ffff02027812 */ /* 0x000fc400078ec0ff */
[----:B----4-:R-:W-:Y:S02]  /*94a10*/  LOP3.LUT R3, R3, 0xffff, RZ, 0xc0, !PT ;  /* 0x0000ffff03037812 */ /* 0x010fe400078ec0ff */
[----:B------:R-:W-:Y:S01]  /*94a20*/  LOP3.LUT R29, R10, 0xffff, RZ, 0xc0, !PT ;  /* 0x0000ffff0a1d7812 */ /* 0x000fe200078ec0ff */
[----:B------:R0:W-:Y:S01]  /*94a30*/  STSM.16.M88.4 [R0], R12 ;  /* 0x0000000c00007844 */ /* 0x0001e20000000200 */
[----:B-----5:R-:W-:Y:S01]  /*94a40*/  LOP3.LUT R10, R26, 0xffff, RZ, 0xc0, !PT ;  /* 0x0000ffff1a0a7812 */ /* 0x020fe200078ec0ff */
[----:B------:R-:W-:Y:S01]  /*94a50*/  BAR.SYNC.DEFER_BLOCKING 0x0 ;  /* 0x0000000000007b1d */ /* 0x000fe20000010000 */
[----:B--2---:R-:W-:Y:S02]  /*94a60*/  PRMT R4, R6, 0x4210, R2 ;  /* 0x0000421006047816 */ /* 0x004fe40000000002 */
[----:B---3--:R-:W-:Y:S02]  /*94a70*/  PRMT R5, R7, 0x4210, R3 ;  /* 0x0000421007057816 */ /* 0x008fe40000000003 */
[----:B0-----:R-:W-:-:S02]  /*94a80*/  PRMT R14, R22, 0x4210, R29 ;  /* 0x00004210160e7816 */ /* 0x001fc4000000001d */
[----:B------:R-:W-:Y:S02]  /*94a90*/  LOP3.LUT R16, R16, 0xffff, RZ, 0xc0, !PT ;  /* 0x0000ffff10107812 */ /* 0x000fe400078ec0ff */
[----:B------:R-:W-:Y:S02]  /*94aa0*/  LOP3.LUT R17, R17, 0xffff, RZ, 0xc0, !PT ;  /* 0x0000ffff11117812 */ /* 0x000fe400078ec0ff */
[----:B------:R-:W-:Y:S02]  /*94ab0*/  PRMT R6, R11, 0x4210, R16 ;  /* 0x000042100b067816 */ /* 0x000fe40000000010 */
[----:B------:R-:W-:Y:S02]  /*94ac0*/  PRMT R7, R21, 0x4210, R17 ;  /* 0x0000421015077816 */ /* 0x000fe40000000011 */
[----:B------:R-:W-:Y:S02]  /*94ad0*/  LOP3.LUT R28, R19, 0xffff, RZ, 0xc0, !PT ;  /* 0x0000ffff131c7812 */ /* 0x000fe400078ec0ff */
[----:B------:R-:W2:Y:S04]  /*94ae0*/  LDL.LU R19, [R1+0xc4] ;  /* 0x0000c40001137983 */ /* 0x000ea80000300800 */
[----:B------:R-:W3:Y:S04]  /*94af0*/  LDL.LU R26, [R1+0xc0] ;  /* 0x0000c000011a7983 */ /* 0x000ee80000300800 */
[----:B------:R-:W4:Y:S04]  /*94b00*/  LDL R11, [R1+0x387c] ;  /* 0x00387c00010b7983 */ /* 0x000f280000100800 */
[----:B------:R-:W-:Y:S04]  /*94b10*/  STL.64 [R1+0x38f8], R6 ;  /* 0x0038f80601007387 */ /* 0x000fe80000100a00 */
[----:B------:R-:W-:Y:S04]  /*94b20*/  STL.64 [R1+0x38f0], R4 ;  /* 0x0038f00401007387 */ /* 0x000fe80000100a00 */
[----:B------:R-:W0:Y:S01]  /*94b30*/  LDS.128 R4, [R25] ;  /* 0x0000000019047984 */ /* 0x000e220000000c00 */
[----:B------:R-:W-:-:S03]  /*94b40*/  LOP3.LUT R18, R18, 0xffff, RZ, 0xc0, !PT ;  /* 0x0000ffff12127812 */ /* 0x000fc600078ec0ff */
[----:B------:R-:W5:Y:S01]  /*94b50*/  LDL R21, [R1+0x13fc] ;  /* 0x0013fc0001157983 */ /* 0x000f620000100800 */
[----:B------:R-:W-:-:S03]  /*94b60*/  PRMT R12, R9, 0x4210, R18 ;  /* 0x00004210090c7816 */ /* 0x000fc60000000012 */
[----:B------:R-:W3:Y:S01]  /*94b70*/  LDL.LU R9, [R1+0xd0] ;  /* 0x0000d00001097983 */ /* 0x000ee20000300800 */
[----:B------:R-:W-:-:S03]  /*94b80*/  PRMT R13, R23, 0x4210, R28 ;  /* 0x00004210170d7816 */ /* 0x000fc6000000001c */
[----:B0-----:R-:W-:Y:S04]  /*94b90*/  STL.64 [R1+0xa0], R4 ;  /* 0x0000a00401007387 */ /* 0x001fe80000100a00 */
[----:B------:R0:W-:Y:S04]  /*94ba0*/  STL.64 [R1+0xa8], R6 ;  /* 0x0000a80601007387 */ /* 0x0001e80000100a00 */
[----:B0-----:R-:W2:Y:S04]  /*94bb0*/  LDL.LU.64 R6, [R1+0x38f8] ;  /* 0x0038f80001067983 */ /* 0x001ea80000300a00 */
[----:B------:R-:W2:Y:S04]  /*94bc0*/  LDL.LU.64 R4, [R1+0x38f0] ;  /* 0x0038f00001047983 */ /* 0x000ea80000300a00 */
[----:B------:R-:W4:Y:S04]  /*94bd0*/  LDL.LU R23, [R1+0x24] ;  /* 0x0000240001177983 */ /* 0x000f280000300800 */
[----:B------:R-:W4:Y:S01]  /*94be0*/  LDL.LU R22, [R1+0x20] ;  /* 0x0000200001167983 */ /* 0x000f220000300800 */
[----:B------:R-:W-:Y:S01]  /*94bf0*/  BAR.SYNC.DEFER_BLOCKING 0x0 ;  /* 0x0000000000007b1d */ /* 0x000fe20000010000 */
[----:B------:R-:W-:-:S05]  /*94c00*/  PRMT R15, R27, 0x4210, R10 ;  /* 0x000042101b0f7816 */ /* 0x000fca000000000a */
[----:B----4-:R0:W-:Y:S04]  /*94c10*/  STL.64 [R1+0x38e8], R22 ;  /* 0x0038e81601007387 */ /* 0x0101e80000100a00 */
[----:B0-----:R-:W4:Y:S04]  /*94c20*/  LDL.LU R22, [R1+0xcc] ;  /* 0x0000cc0001167983 */ /* 0x001f280000300800 */
[----:B------:R-:W3:Y:S04]  /*94c30*/  LDL.LU R23, [R1+0xc8] ;  /* 0x0000c80001177983 */ /* 0x000ee80000300800 */
[----:B--2---:R-:W-:Y:S01]  /*94c40*/  STSM.16.M88.4 [R0], R4 ;  /* 0x0000000400007844 */ /* 0x004fe20000000200 */
[----:B------:R-:W-:Y:S06]  /*94c50*/  BAR.SYNC.DEFER_BLOCKING 0x0 ;  /* 0x0000000000007b1d */ /* 0x000fec0000010000 */
[----:B------:R-:W0:Y:S02]  /*94c60*/  LDS.128 R4, [R25] ;  /* 0x0000000019047984 */ /* 0x000e240000000c00 */
[----:B------:R-:W-:Y:S06]  /*94c70*/  BAR.SYNC.DEFER_BLOCKING 0x0 ;  /* 0x0000000000007b1d */ /* 0x000fec0000010000 */
[----:B------:R1:W-:Y:S04]  /*94c80*/  STSM.16.M88.4 [R0], R12 ;  /* 0x0000000c00007844 */ /* 0x0003e80000000200 */
[----:B-----5:R-:W-:Y:S04]  /*94c90*/  STL.64 [R1+0x38e0], R20 ;  /* 0x0038e01401007387 */ /* 0x020fe80000100a00 */
[----:B------:R-:W2:Y:S04]  /*94ca0*/  LDL.LU R27, [R1+0x14] ;  /* 0x00001400011b7983 */ /* 0x000ea80000300800 */
[----:B0-----:R4:W-:Y:S04]  /*94cb0*/  STL.64 [R1+0xb0], R4 ;  /* 0x0000b00401007387 */ /* 0x0019e80000100a00 */
[----:B------:R-:W-:Y:S01]  /*94cc0*/  STL.64 [R1+0xb8], R6 ;  /* 0x0000b80601007387 */ /* 0x000fe20000100a00 */
[----:B-1----:R-:W0:Y:S08]  /*94cd0*/  LDC R15, c[0x0][0x244] ;  /* 0x00009100ff0f7b82 */ /* 0x002e300000000800 */
[----:B------:R-:W-:Y:S01]  /*94ce0*/  BAR.SYNC.DEFER_BLOCKING 0x0 ;  /* 0x0000000000007b1d */ /* 0x000fe20000010000 */
[----:B------:R-:W-:-:S07]  /*94cf0*/  ISETP.GE.AND P2, PT, R11, UR10, PT ;  /* 0x0000000a0b007c0c */ /* 0x000fce000bf46270 */
[----:B------:R-:W1:Y:S01]  /*94d00*/  LDC R14, c[0x0][0x244] ;  /* 0x00009100ff0e7b82 */ /* 0x000e620000000800 */
[----:B----4-:R-:W-:Y:S02]  /*94d10*/  PRMT R4, R22, 0x5210, R2 ;  /* 0x0000521016047816 */ /* 0x010fe40000000002 */
[----:B---3--:R-:W-:Y:S02]  /*94d20*/  PRMT R5, R23, 0x5210, R3 ;  /* 0x0000521017057816 */ /* 0x008fe40000000003 */
[----:B------:R-:W3:Y:S04]  /*94d30*/  LDS.128 R20, [R25] ;  /* 0x0000000019147984 */ /* 0x000ee80000000c00 */
[----:B---3--:R-:W-:Y:S04]  /*94d40*/  STL.64 [R1+0xc0], R20 ;  /* 0x0000c01401007387 */ /* 0x008fe80000100a00 */
[----:B------:R3:W-:Y:S04]  /*94d50*/  STL.64 [R1+0xc8], R22 ;  /* 0x0000c81601007387 */ /* 0x0007e80000100a00 */
[----:B---3--:R-:W3:Y:S01]  /*94d60*/  LDL.LU.64 R22, [R1+0x38e8] ;  /* 0x0038e80001167983 */ /* 0x008ee20000300a00 */
[----:B------:R-:W-:-:S02]  /*94d70*/  PRMT R6, R19, 0x5210, R16 ;  /* 0x0000521013067816 */ /* 0x000fc40000000010 */
[----:B------:R-:W-:Y:S01]  /*94d80*/  PRMT R7, R26, 0x5210, R17 ;  /* 0x000052101a077816 */ /* 0x000fe20000000011 */
[----:B------:R-:W-:Y:S01]  /*94d90*/  BAR.SYNC.DEFER_BLOCKING 0x0 ;  /* 0x0000000000007b1d */ /* 0x000fe20000010000 */
[----:B------:R-:W-:-:S05]  /*94da0*/  IMAD R2, R11, UR4, RZ ;  /* 0x000000040b027c24 */ /* 0x000fca000f8e02ff */
[----:B------:R-:W-:Y:S02]  /*94db0*/  ULDC.64 UR4, c[0x0][0x220] ;  /* 0x0000880000047ab9 */ /* 0x000fe40000000a00 */
[----:B------:R-:W4:Y:S01]  /*94dc0*/  LDC R17, c[0x0][0x244] ;  /* 0x00009100ff117b82 */ /* 0x000f220000000800 */
[----:B------:R-:W-:Y:S01]  /*94dd0*/  IADD3 R12, P1, R2, UR4, RZ ;  /* 0x00000004020c7c10 */ /* 0x000fe2000ff3e0ff */
[----:B------:R-:W5:Y:S01]  /*94de0*/  LDL.LU.64 R20, [R1+0x38e0] ;  /* 0x0038e00001147983 */ /* 0x000f620000300a00 */
[----:B------:R-:W-:-:S03]  /*94df0*/  ULDC UR4, c[0x0][0x248] ;  /* 0x0000920000047ab9 */ /* 0x000fc60000000800 */
[----:B------:R2:W-:Y:S01]  /*94e00*/  STSM.16.M88.4 [R0], R4 ;  /* 0x0000000400007844 */ /* 0x0005e20000000200 */
[----:B------:R-:W-:-:S03]  /*94e10*/  LEA.HI.X.SX32 R26, R2, UR5, 0x1, P1 ;  /* 0x00000005021a7c11 */ /* 0x000fc600088f0eff */
[----:B------:R-:W-:Y:S04]  /*94e20*/  STL [R1+0x1c], R12 ;  /* 0x00001c0c01007387 */ /* 0x000fe80000100800 */
[----:B------:R-:W-:Y:S01]  /*94e30*/  STL [R1+0x28], R26 ;  /* 0x0000281a01007387 */ /* 0x000fe20000100800 */
[----:B--2---:R-:W-:Y:S02]  /*94e40*/  PRMT R7, R27, 0x5210, R10 ;  /* 0x000052101b077816 */ /* 0x004fe4000000000a */
[----:B------:R-:W-:Y:S02]  /*94e50*/  PRMT R4, R9, 0x5210, R18 ;  /* 0x0000521009047816 */ /* 0x000fe40000000012 */
[----:B------:R-:W2:Y:S01]  /*94e60*/  LDL R9, [R1+0x3884] ;  /* 0x0038840001097983 */ /* 0x000ea20000100800 */
[----:B------:R-:W-:Y:S01]  /*94e70*/  BAR.SYNC.DEFER_BLOCKING 0x0 ;  /* 0x0000000000007b1d */ /* 0x000fe20000010000 */
[----:B---3--:R-:W-:-:S02]  /*94e80*/  PRMT R6, R22, 0x5210, R29 ;  /* 0x0000521016067816 */ /* 0x008fc4000000001d */
[----:B------:R-:W-:-:S03]  /*94e90*/  PRMT R5, R23, 0x5210, R28 ;  /* 0x0000521017057816 */ /* 0x000fc6000000001c */
[----:B------:R-:W-:Y:S04]  /*94ea0*/  STL.64 [R1+0x38d8], R6 ;  /* 0x0038d80601007387 */ /* 0x000fe80000100a00 */
[----:B------:R-:W-:Y:S04]  /*94eb0*/  STL.64 [R1+0x38d0], R4 ;  /* 0x0038d00401007387 */ /* 0x000fe80000100a00 */
[----:B------:R-:W3:Y:S04]  /*94ec0*/  LDS.128 R4, [R25] ;  /* 0x0000000019047984 */ /* 0x000ee80000000c00 */
[----:B------:R-:W4:Y:S04]  /*94ed0*/  LDL R16, [R1+0x3880] ;  /* 0x0038800001107983 */ /* 0x000f280000100800 */
[----:B---3--:R-:W-:Y:S04]  /*94ee0*/  STL.64 [R1+0xd0], R4 ;  /* 0x0000d00401007387 */ /* 0x008fe80000100a00 */
[----:B------:R3:W-:Y:S04]  /*94ef0*/  STL.64 [R1+0xd8], R6 ;  /* 0x0000d80601007387 */ /* 0x0007e80000100a00 */
[----:B---3--:R-:W3:Y:S04]  /*94f00*/  LDL.LU.64 R6, [R1+0x38d8] ;  /* 0x0038d80001067983 */ /* 0x008ee80000300a00 */
[----:B------:R-:W3:Y:S01]  /*94f10*/  LDL.LU.64 R4, [R1+0x38d0] ;  /* 0x0038d00001047983 */ /* 0x000ee20000300a00 */
[----:B------:R-:W-:Y:S01]  /*94f20*/  BAR.SYNC.DEFER_BLOCKING 0x0 ;  /* 0x0000000000007b1d */ /* 0x000fe20000010000 */
[C---:B-----5:R-:W-:Y:S01]  /*94f30*/  IMAD R19, R21.reuse, UR4, RZ ;  /* 0x0000000415137c24 */ /* 0x060fe2000f8e02ff */
[----:B------:R-:W-:-:S04]  /*94f40*/  ISETP.LT.AND P2, PT, R21, UR27, !P2 ;  /* 0x0000001b15007c0c */ /* 0x000fc8000d741270 */
[----:B------:R-:W-:Y:S01]  /*94f50*/  SHF.R.S32.HI R3, RZ, 0x1f, R19 ;  /* 0x0000001fff037819 */ /* 0x000fe20000011413 */
[----:B------:R-:W-:Y:S01]  /*94f60*/  ULDC UR4, c[0x0][0x244] ;  /* 0x0000910000047ab9 */ /* 0x000fe20000000800 */
[----:B------:R-:W-:Y:S01]  /*94f70*/  IADD3 R12, P1, R19, R12, RZ ;  /* 0x0000000c130c7210 */ /* 0x000fe20007f3e0ff */
[----:B------:R-:W5:Y:S04]  /*94f80*/  LDL R10, [R1+0x3888] ;  /* 0x00388800010a7983 */ /* 0x000f680000100800 */
[----:B------:R-:W-:Y:S01]  /*94f90*/  IMAD.X R13, R3, 0x1, R26, P1 ;  /* 0x00000001030d7824 */ /* 0x000fe200008e061a */
[----:B------:R-:W-:Y:S01]  /*94fa0*/  PRMT R3, R8, 0x7770, RZ ;  /* 0x0000777008037816 */ /* 0x000fe200000000ff */
[----:B------:R-:W5:Y:S01]  /*94fb0*/  LDL R23, [R1+0x3890] ;  /* 0x0038900001177983 */ /* 0x000f620000100800 */
[----:B------:R-:W-:Y:S01]  /*94fc0*/  ISETP.GE.AND P1, PT, R21, UR11, PT ;  /* 0x0000000b15007c0c */ /* 0x000fe2000bf26270 */
[----:B------:R-:W-:-:S02]  /*94fd0*/  ULDC.64 UR10, c[0x0][0x220] ;  /* 0x00008800000a7ab9 */ /* 0x000fc40000000a00 */
[----:B------:R-:W5:Y:S01]  /*94fe0*/  LDL R18, [R1+0x3898] ;  /* 0x0038980001127983 */ /* 0x000f620000100800 */
[----:B--2---:R-:W-:Y:S01]  /*94ff0*/  ISETP.LT.AND P3, PT, R9, UR12, !P1 ;  /* 0x0000000c09007c0c */ /* 0x004fe2000cf61270 */
[----:B------:R-:W-:Y:S02]  /*95000*/  ULDC.64 UR12, c[0x0][0x220] ;  /* 0x00008800000c7ab9 */ /* 0x000fe40000000a00 */
[----:B------:R-:W2:Y:S04]  /*95010*/  LDL R9, [R1+0x388c] ;  /* 0x00388c0001097983 */ /* 0x000ea80000100800 */
[----:B---3--:R0:W-:Y:S01]  /*95020*/  STSM.16.M88.4 [R0], R4 ;  /* 0x0000000400007844 */ /* 0x0081e20000000200 */
[----:B------:R-:W-:Y:S01]  /*95030*/  BAR.SYNC.DEFER_BLOCKING 0x0 ;  /* 0x0000000000007b1d */ /* 0x000fe20000010000 */
[----:B0-----:R-:W-:-:S02]  /*95040*/  IMAD R4, R15, 0x80, R2 ;  /* 0x000000800f047824 */ /* 0x001fc400078e0202 */
[----:B----4-:R-:W-:-:S03]  /*95050*/  IMAD R2, R16, UR4, RZ ;  /* 0x0000000410027c24 */ /* 0x010fc6000f8e02ff */
[----:B------:R-:W-:Y:S02]  /*95060*/  ULDC.64 UR4, c[0x0][0x220] ;  /* 0x0000880000047ab9 */ /* 0x000fe40000000a00 */
[----:B------:R-:W0:Y:S01]  /*95070*/  LDC R15, c[0x0][0x244] ;  /* 0x00009100ff0f7b82 */ /* 0x000e220000000800 */
[----:B------:R3:W-:Y:S01]  /*95080*/  @P2 STG.E.U8 desc[UR32][R12.64], R3 ;  /* 0x000000030c002986 */ /* 0x0007e2000c101120 */
[----:B------:R-:W-:-:S06]  /*95090*/  ISETP.GE.AND P2, PT, R16, UR18, PT ;  /* 0x0000001210007c0c */ /* 0x000fcc000bf46270 */
[----:B------:R-:W4:Y:S01]  /*950a0*/  LDC R16, c[0x0][0x244] ;  /* 0x00009100ff107b82 */ /* 0x000f220000000800 */
[----:B---3--:R-:W-:-:S04]  /*950b0*/  IADD3 R3, P4, R2, UR4, RZ ;  /* 0x0000000402037c10 */ /* 0x008fc8000ff9e0ff */
[----:B------:R-:W-:Y:S01]  /*950c0*/  LEA.HI.X.SX32 R2, R2, UR5, 0x1, P4 ;  /* 0x0000000502027c11 */ /* 0x000fe2000a0f0eff */
[----:B-1----:R-:W-:Y:S01]  /*950d0*/  IMAD R12, R14, 0x40, R4 ;  /* 0x000000400e0c7824 */ /* 0x002fe200078e0204 */
[C---:B------:R-:W-:Y:S01]  /*950e0*/  IADD3 R0, P4, R4.reuse, UR10, RZ ;  /* 0x0000000a04007c10 */ /* 0x040fe2000ff9e0ff */
[----:B------:R-:W-:Y:S01]  /*950f0*/  ULDC.64 UR4, c[0x0][0x220] ;  /* 0x0000880000047ab9 */ /* 0x000fe20000000a00 */
[----:B------:R-:W-:Y:S02]  /*95100*/  ISETP.LT.AND P2, PT, R21, UR29, !P2 ;  /* 0x0000001d15007c0c */ /* 0x000fe4000d741270 */
[----:B------:R-:W-:Y:S01]  /*95110*/  LEA.HI.X.SX32 R27, R4, UR11, 0x1, P4 ;  /* 0x0000000b041b7c11 */ /* 0x000fe2000a0f0eff */
[----:B------:R1:W-:Y:S01]  /*95120*/  STL [R1+0x38cc], R0 ;  /* 0x0038cc0001007387 */ /* 0x0003e20000100800 */
[C---:B------:R-:W-:Y:S01]  /*95130*/  IADD3 R4, P4, R19.reuse, R0, RZ ;  /* 0x0000000013047210 */ /* 0x040fe20007f9e0ff */
[----:B------:R-:W-:Y:S01]  /*95140*/  ULDC.64 UR10, c[0x0][0x228] ;  /* 0x00008a00000a7ab9 */ /* 0x000fe20000000a00 */
[----:B------:R-:W-:-:S02]  /*95150*/  IADD3 R6, P5, R19, R3, RZ ;  /* 0x0000000313067210 */ /* 0x000fc40007fbe0ff */
[C---:B------:R-:W-:Y:S02]  /*95160*/  PRMT R14, R8.reuse, 0x7771, RZ ;  /* 0x00007771080e7816 */ /* 0x040fe400000000ff */
[----:B-1----:R-:W-:Y:S02]  /*95170*/  SHF.R.S32.HI R0, RZ, 0x1f, R19 ;  /* 0x0000001fff007819 */ /* 0x002fe40000011413 */
[----:B------:R-:W-:-:S03]  /*95180*/  PRMT R13, R8, 0x7772, RZ ;  /* 0x00007772080d7816 */ /* 0x000fc600000000ff */
[C---:B------:R-:W-:Y:S02]  /*95190*/  IMAD.X R7, R0.reuse, 0x1, R2, P5 ;  /* 0x0000000100077824 */ /* 0x040fe400028e0602 */
[----:B------:R-:W-:-:S03]  /*951a0*/  IMAD.X R5, R0, 0x1, R27, P4 ;  /* 0x0000000100057824 */ /* 0x000fc600020e061b */
[----:B------:R1:W-:Y:S04]  /*951b0*/  @P2 STG.E.U8 desc[UR32][R6.64], R14 ;  /* 0x0000000e06002986 */ /* 0x0003e8000c101120 */
[----:B------:R0:W-:Y:S01]  /*951c0*/  @P3 STG.E.U8 desc[UR32][R4.64], R13 ;  /* 0x0000000d04003986 */ /* 0x0001e2000c101120 */
[----:B------:R-:W-:-:S03]  /*951d0*/  IADD3 R25, P2, R12, UR4, RZ ;  /* 0x000000040c197c10 */ /* 0x000fc6000ff5e0ff */
[----:B------:R-:W-:Y:S01]  /*951e0*/  STL [R1+0x20], R27 ;  /* 0x0000201b01007387 */ /* 0x000fe20000100800 */
[----:B-1----:R-:W1:Y:S01]  /*951f0*/  LDC R14, c[0x0][0x244] ;  /* 0x00009100ff0e7b82 */ /* 0x002e620000000800 */
[----:B0-----:R-:W-:-:S05]  /*95200*/  IMAD R4, R15, 0x40, R12 ;  /* 0x000000400f047824 */ /* 0x001fca00078e020c */
[C---:B------:R-:W-:Y:S01]  /*95210*/  IADD3 R29, P3, R4.reuse, UR12, RZ ;  /* 0x0000000c041d7c10 */ /* 0x040fe2000ff7e0ff */
[----:B------:R-:W-:Y:S03]  /*95220*/  STL [R1+0x10], R25 ;  /* 0x0000101901007387 */ /* 0x000fe60000100800 */
[----:B------:R-:W-:Y:S01]  /*95230*/  LEA.HI.X.SX32 R22, R4, UR13, 0x1, P3 ;  /* 0x0000000d04167c11 */ /* 0x000fe200098f0eff */
[----:B------:R0:W-:Y:S01]  /*95240*/  STL [R1+0x18], R29 ;  /* 0x0000181d01007387 */ /* 0x0001e20000100800 */
[----:B------:R-:W-:Y:S01]  /*95250*/  LEA.HI.X.SX32 R28, R12, UR5, 0x1, P2 ;  /* 0x000000050c1c7c11 */ /* 0x000fe200090f0eff */
[----:B----4-:R-:W-:Y:S01]  /*95260*/  IMAD R12, R16, 0x40, R4 ;  /* 0x00000040100c7824 */ /* 0x010fe200078e0204 */
[----:B------:R-:W-:Y:S01]  /*95270*/  IADD3 R4, P3, R19, R29, RZ ;  /* 0x0000001d13047210 */ /* 0x000fe20007f7e0ff */
[----:B------:R-:W-:Y:S01]  /*95280*/  STL [R1+0x14], R22 ;  /* 0x0000141601007387 */ /* 0x000fe20000100800 */
[----:B------:R-:W-:Y:S01]  /*95290*/  ULDC.64 UR4, c[0x0][0x228] ;  /* 0x00008a0000047ab9 */ /* 0x000fe20000000a00 */
[----:B-----5:R-:W-:Y:S01]  /*952a0*/  ISETP.LT.AND P5, PT, R10, UR10, !P1 ;  /* 0x0000000a0a007c0c */ /* 0x020fe2000cfa1270 */
[----:B------:R-:W-:Y:S01]  /*952b0*/  ULDC.64 UR12, c[0x0][0x220] ;  /* 0x00008800000c7ab9 */ /* 0x000fe20000000a00 */
[----:B0-----:R-:W3:Y:S01]  /*952c0*/  LDL R29, [R1+0x3894] ;  /* 0x00389400011d7983 */ /* 0x001ee20000100800 */
[----:B--2---:R-:W-:-:S02]  /*952d0*/  ISETP.LT.AND P2, PT, R9, UR4, !P1 ;  /* 0x0000000409007c0c */ /* 0x004fc4000cf41270 */
[----:B------:R-:W-:Y:S01]  /*952e0*/  IADD3 R6, P4, R19, R25, RZ ;  /* 0x0000001913067210 */ /* 0x000fe20007f9e0ff */
[----:B------:R-:W-:Y:S01]  /*952f0*/  IMAD.X R5, R0, 0x1, R22, P3 ;  /* 0x0000000100057824 */ /* 0x000fe200018e0616 */
[----:B------:R-:W-:Y:S01]  /*95300*/  PRMT R13, R8, 0x7773, RZ ;  /* 0x00007773080d7816 */ /* 0x000fe200000000ff */
[----:B------:R-:W-:Y:S01]  /*95310*/  ULDC UR4, c[0x0][0x248] ;  /* 0x0000920000047ab9 */ /* 0x000fe20000000800 */
[----:B------:R-:W-:Y:S01]  /*95320*/  PRMT R8, R24, 0x7770, RZ ;  /* 0x0000777018087816 */ /* 0x000fe200000000ff */
[----:B------:R-:W-:Y:S01]  /*95330*/  IMAD.X R7, R0, 0x1, R28, P4 ;  /* 0x0000000100077824 */ /* 0x000fe200020e061c */
[----:B------:R-:W-:-:S04]  /*95340*/  ULDC UR10, c[0x0][0x228] ;  /* 0x00008a00000a7ab9 */ /* 0x000fc80000000800 */
[----:B------:R0:W-:Y:S04]  /*95350*/  @P5 STG.E.U8 desc[UR32][R6.64], R13 ;  /* 0x0000000d06005986 */ /* 0x0001e8000c101120 */
[----:B------:R1:W-:Y:S01]  /*95360*/  @P2 STG.E.U8 desc[UR32][R4.64], R8 ;  /* 0x0000000804002986 */ /* 0x0003e2000c101120 */
[----:B------:R-:W-:Y:S02]  /*95370*/  ISETP.LT.AND P2, PT, R23, UR14, !P1 ;  /* 0x0000000e17007c0c */ /* 0x000fe4000cf41270 */
[----:B0-----:R-:W-:Y:S01]  /*95380*/  IADD3 R13, P3, R12, UR12, RZ ;  /* 0x0000000c0c0d7c10 */ /* 0x001fe2000ff7e0ff */
[----:B-1----:R-:W-:-:S03]  /*95390*/  IMAD R4, R14, 0x40, R12 ;  /* 0x000000400e047824 */ /* 0x002fc600078e020c */
[----:B------:R-:W-:Y:S01]  /*953a0*/  LEA.HI.X.SX32 R5, R12, UR13, 0x1, P3 ;  /* 0x0000000d0c057c11 */ /* 0x000fe200098f0eff */
[----:B------:R-:W-:Y:S01]  /*953b0*/  ULDC.64 UR12, c[0x0][0x228] ;  /* 0x00008a00000c7ab9 */ /* 0x000fe20000000a00 */
[----:B------:R-:W-:Y:S02]  /*953c0*/  IADD3 R12, P5, R4, UR16, RZ ;  /* 0x00000010040c7c10 */ /* 0x000fe4000ffbe0ff */
[----:B------:R-:W-:Y:S01]  /*953d0*/  ISETP.LT.AND P4, PT, R18, UR12, !P1 ;  /* 0x0000000c12007c0c */ /* 0x000fe2000cf81270 */
[----:B------:R-:W-:Y:S01]  /*953e0*/  VIADD R6, R21, 0x1 ;  /* 0x0000000115067836 */ /* 0x000fe20000000000 */
[----:B------:R-:W-:Y:S01]  /*953f0*/  IADD3 R14, P6, R19, R13, RZ ;  /* 0x0000000d130e7210 */ /* 0x000fe20007fde0ff */
[----:B------:R-:W-:Y:S01]  /*95400*/  ULDC UR12, c[0x0][0x228] ;  /* 0x00008a00000c7ab9 */ /* 0x000fe20000000800 */
[----:B------:R-:W-:Y:S01]  /*95410*/  LEA.HI.X.SX32 R7, R4, UR17, 0x1, P5 ;  /* 0x0000001104077c11 */ /* 0x000fe2000a8f0eff */
[----:B------:R-:W-:Y:S01]  /*95420*/  IMAD R4, R17, 0x40, R4 ;  /* 0x0000004011047824 */ /* 0x000fe200078e0204 */
[----:B------:R-:W-:Y:S01]  /*95430*/  IADD3 R16, P5, R19, R12, RZ ;  /* 0x0000000c13107210 */ /* 0x000fe20007fbe0ff */
[----:B------:R-:W-:Y:S01]  /*95440*/  IMAD.X R15, R0, 0x1, R5, P6 ;  /* 0x00000001000f7824 */ /* 0x000fe200030e0605 */
[C---:B------:R-:W-:Y:S01]  /*95450*/  PRMT R8, R24.reuse, 0x7771, RZ ;  /* 0x0000777118087816 */ /* 0x040fe200000000ff */
[----:B------:R-:W-:Y:S01]  /*95460*/  ULDC.64 UR16, c[0x0][0x220] ;  /* 0x0000880000107ab9 */ /* 0x000fe20000000a00 */
[----:B------:R-:W-:Y:S01]  /*95470*/  PRMT R18, R24, 0x7772, RZ ;  /* 0x0000777218127816 */ /* 0x000fe200000000ff */
[----:B------:R-:W-:Y:S01]  /*95480*/  IMAD.X R17, R0, 0x1, R7, P5 ;  /* 0x0000000100117824 */ /* 0x000fe200028e0607 */
[----:B------:R-:W-:Y:S01]  /*95490*/  ISETP.GE.AND P3, PT, R6, UR19, PT ;  /* 0x0000001306007c0c */ /* 0x000fe2000bf66270 */
[----:B------:R0:W-:Y:S01]  /*954a0*/  @P2 STG.E.U8 desc[UR32][R14.64], R8 ;  /* 0x000000080e002986 */ /* 0x0001e2000c101120 */
[----:B------:R-:W-:Y:S01]  /*954b0*/  IADD3 R6, P5, R4, UR16, RZ ;  /* 0x0000001004067c10 */ /* 0x000fe2000ffbe0ff */
[----:B------:R-:W-:-:S02]  /*954c0*/  ULDC.64 UR18, c[0x0][0x228] ;  /* 0x00008a0000127ab9 */ /* 0x000fc40000000a00 */
[----:B------:R1:W-:Y:S01]  /*954d0*/  @P4 STG.E.U8 desc[UR32][R16.64], R18 ;  /* 0x0000001210004986 */ /* 0x0003e2000c101120 */
[----:B------:R-:W-:Y:S01]  /*954e0*/  LEA.HI.X.SX32 R4, R4, UR17, 0x1, P5 ;  /* 0x0000001104047c11 */ /* 0x000fe2000a8f0eff */
[----:B------:R-:W-:Y:S01]  /*954f0*/  ULDC.64 UR16, c[0x0][0x228] ;  /* 0x00008a0000107ab9 */ /* 0x000fe20000000a00 */
[----:B------:R-:W-:Y:S02]  /*95500*/  PRMT R24, R24, 0x7773, RZ ;  /* 0x0000777318187816 */ /* 0x000fe400000000ff */
[----:B0-----:R-:W-:Y:S01]  /*95510*/  IADD3 R14, P5, R19, R6, RZ ;  /* 0x00000006130e7210 */ /* 0x001fe20007fbe0ff */
[----:B-1----:R-:W2:Y:S04]  /*95520*/  LDL R17, [R1+0x1c] ;  /* 0x00001c0001117983 */ /* 0x002ea80000100800 */
[----:B------:R-:W4:Y:S01]  /*95530*/  LDL R18, [R1+0x3880] ;  /* 0x0038800001127983 */ /* 0x000f220000100800 */
[----:B------:R-:W-:-:S03]  /*95540*/  IMAD.X R15, R0, 0x1, R4, P5 ;  /* 0x00000001000f7824 */ /* 0x000fc600028e0604 */
[----:B------:R-:W5:Y:S01]  /*95550*/  LDL.LU R0, [R1+0x38cc] ;  /* 0x0038cc0001007983 */ /* 0x000f620000300800 */
[----:B---3--:R-:W-:-:S13]  /*95560*/  ISETP.LT.AND P1, PT, R29, UR18, !P1 ;  /* 0x000000121d007c0c */ /* 0x008fda000cf21270 */
[----:B------:R0:W-:Y:S04]  /*95570*/  @P1 STG.E.U8 desc[UR32][R14.64], R24 ;  /* 0x000000180e001986 */ /* 0x0001e8000c101120 */
[----:B0-----:R-:W3:Y:S01]  /*95580*/  LDL R24, [R1+0x3884] ;  /* 0x0038840001187983 */ /* 0x001ee20000100800 */
[----:B------:R-:W-:Y:S01]  /*95590*/  VIADD R8, R19, UR4 ;  /* 0x0000000413087c36 */ /* 0x000fe20008000000 */
[----:B------:R-:W-:Y:S01]  /*955a0*/  ISETP.LT.AND P4, PT, R11, UR16, !P3 ;  /* 0x000000100b007c0c */ /* 0x000fe2000df81270 */
[----:B------:R-:W-:Y:S01]  /*955b0*/  VIADD R15, R21, 0x2 ;  /* 0x00000002150f7836 */ /* 0x000fe20000000000 */
[----:B------:R-:W-:Y:S01]  /*955c0*/  PRMT R19, R20, 0x7770, RZ ;  /* 0x0000777014137816 */ /* 0x000fe200000000ff */
[----:B------:R-:W-:Y:S01]  /*955d0*/  ULDC UR4, c[0x0][0x22c] ;  /* 0x00008b0000047ab9 */ /* 0x000fe20000000800 */
[----:B------:R-:W-:-:S02]  /*955e0*/  SHF.R.S32.HI R29, RZ, 0x1f, R8 ;  /* 0x0000001fff1d7819 */ /* 0x000fc40000011408 */
[----:B------:R-:W-:Y:S02]  /*955f0*/  PRMT R14, R20, 0x7771, RZ ;  /* 0x00007771140e7816 */ /* 0x000fe400000000ff */
[----:B--2---:R-:W-:Y:S02]  /*95600*/  IADD3 R16, P6, R8, R17, RZ ;  /* 0x0000001108107210 */ /* 0x004fe40007fde0ff */
[----:B----4-:R-:W-:-:S03]  /*95610*/  ISETP.LT.AND P2, PT, R18, UR24, !P3 ;  /* 0x0000001812007c0c */ /* 0x010fc6000df41270 */
[----:B------:R-:W-:Y:S01]  /*95620*/  IMAD.X R17, R29, 0x1, R26, P6 ;  /* 0x000000011d117824 */ /* 0x000fe200030e061a */
[----:B------:R-:W-:-:S04]  /*95630*/  IADD3 R18, P5, R8, R3, RZ ;  /* 0x0000000308127210 */ /* 0x000fc80007fbe0ff */
[----:B------:R0:W-:Y:S02]  /*95640*/  @P4 STG.E.U8 desc[UR32][R16.64], R19 ;  /* 0x0000001310004986 */ /* 0x0001e4000c101120 */
[----:B0-----:R-:W-:-:S05]  /*95650*/  IMAD.X R19, R29, 0x1, R2, P5 ;  /* 0x000000011d137824 */ /* 0x001fca00028e0602 */
[----:B------:R5:W-:Y:S01]  /*95660*/  @P2 STG.E.U8 desc[UR32][R18.64], R14 ;  /* 0x0000000e12002986 */ /* 0x000be2000c101120 */
[----:B------:R-:W-:Y:S01]  /*95670*/  ISETP.GE.AND P2, PT, R15, UR4, PT ;  /* 0x000000040f007c0c */ /* 0x000fe2000bf46270 */
[----:B------:R-:W-:Y:S01]  /*95680*/  ULDC UR4, c[0x0][0x22c] ;  /* 0x00008b0000047ab9 */ /* 0x000fe20000000800 */
[----:B-----5:R-:W-:Y:S02]  /*95690*/  IADD3 R14, P1, R8, R0, RZ ;  /* 0x00000000080e7210 */ /* 0x020fe40007f3e0ff */
[C---:B------:R-:W-:Y:S02]  /*956a0*/  PRMT R19, R20.reuse, 0x7772, RZ ;  /* 0x0000777214137816 */ /* 0x040fe400000000ff */
[----:B------:R-:W-:Y:S01]  /*956b0*/  PRMT R18, R20, 0x7773, RZ ;  /* 0x0000777314127816 */ /* 0x000fe200000000ff */
[----:B------:R-:W-:Y:S01]  /*956c0*/  IMAD.X R15, R29, 0x1, R27, P1 ;  /* 0x000000011d0f7824 */ /* 0x000fe200008e061b */
[----:B------:R-:W2:Y:S01]  /*956d0*/  LDL R20, [R1+0x18] ;  /* 0x0000180001147983 */ /* 0x000ea20000100800 */
[----:B------:R-:W-:-:S03]  /*956e0*/  ISETP.LT.AND P1, PT, R9, UR26, !P3 ;  /* 0x0000001a09007c0c */ /* 0x000fc6000df21270 */
[----:B------:R-:W4:Y:S01]  /*956f0*/  LDL.LU R9, [R1+0x38c8] ;  /* 0x0038c80001097983 */ /* 0x000f220000300800 */
[----:B---3--:R-:W-:-:S13]  /*95700*/  ISETP.LT.AND P4, PT, R24, UR22, !P3 ;  /* 0x0000001618007c0c */ /* 0x008fda000df81270 */
[----:B------:R0:W-:Y:S04]  /*95710*/  @P4 STG.E.U8 desc[UR32][R14.64], R19 ;  /* 0x000000130e004986 */ /* 0x0001e8000c101120 */
[----:B0-----:R-:W3:Y:S04]  /*95720*/  LDL R14, [R1+0x3898] ;  /* 0x00389800010e7983 */ /* 0x001ee80000100800 */
[----:B------:R-:W5:Y:S01]  /*95730*/  LDL R19, [R1+0x3894] ;  /* 0x0038940001137983 */ /* 0x000f620000100800 */
[----:B------:R-:W-:Y:S02]  /*95740*/  ISETP.LT.AND P5, PT, R10, UR20, !P3 ;  /* 0x000000140a007c0c */ /* 0x000fe4000dfa1270 */
[----:B------:R-:W-:-:S05]  /*95750*/  IADD3 R16, P6, R8, R25, RZ ;  /* 0x0000001908107210 */ /* 0x000fca0007fde0ff */
[----:B------:R-:W-:-:S06]  /*95760*/  IMAD.X R17, R29, 0x1, R28, P6 ;  /* 0x000000011d117824 */ /* 0x000fcc00030e061c */
[----:B------:R2:W-:Y:S01]  /*95770*/  @P5 STG.E.U8 desc[UR32][R16.64], R18 ;  /* 0x0000001210005986 */ /* 0x0005e2000c101120 */
[----:B------:R-:W-:Y:S01]  /*95780*/  VIADD R15, R21, 0x3 ;  /* 0x00000003150f7836 */ /* 0x000fe20000000000 */
[----:B------:R-:W-:Y:S02]  /*95790*/  ISETP.LT.AND P5, PT, R23, UR28, !P3 ;  /* 0x0000001c17007c0c */ /* 0x000fe4000dfa1270 */
[----:B--2---:R-:W-:Y:S02]  /*957a0*/  IADD3 R16, P4, R8, R20, RZ ;  /* 0x0000001408107210 */ /* 0x004fe40007f9e0ff */
[----:B------:R-:W2:Y:S01]  /*957b0*/  LDL R20, [R1+0x3880] ;  /* 0x0038800001147983 */ /* 0x000ea20000100800 */
[----:B----4-:R-:W-:Y:S02]  /*957c0*/  PRMT R18, R9, 0x7770, RZ ;  /* 0x0000777009127816 */ /* 0x010fe400000000ff */
[----:B------:R-:W-:-:S05]  /*957d0*/  IMAD.X R17, R29, 0x1, R22, P4 ;  /* 0x000000011d117824 */ /* 0x000fca00020e0616 */
[----:B------:R0:W-:Y:S01]  /*957e0*/  @P1 STG.E.U8 desc[UR32][R16.64], R18 ;  /* 0x0000001210001986 */ /* 0x0001e2000c101120 */
[----:B------:R-:W-:Y:S01]  /*957f0*/  ISETP.GE.AND P1, PT, R15, UR4, PT ;  /* 0x000000040f007c0c */ /* 0x000fe2000bf26270 */
[----:B------:R-:W-:Y:S01]  /*95800*/  ULDC UR4, c[0x0][0x228] ;  /* 0x00008a0000047ab9 */ /* 0x000fe20000000800 */
[----:B0-----:R-:W-:Y:S02]  /*95810*/  PRMT R18, R9, 0x7771, RZ ;  /* 0x0000777109127816 */ /* 0x001fe400000000ff */
[----:B---3--:R-:W-:Y:S01]  /*95820*/  ISETP.LT.AND P4, PT, R14, UR9, !P3 ;  /* 0x000000090e007c0c */ /* 0x008fe2000df81270 */
[----:B------:R-:W-:Y:S01]  /*95830*/  ULDC UR9, c[0x0][0x228] ;  /* 0x00008a0000097ab9 */ /* 0x000fe20000000800 */
[----:B------:R-:W-:-:S05]  /*95840*/  IADD3 R14, P6, R8, R13, RZ ;  /* 0x0000000d080e7210 */ /* 0x000fca0007fde0ff */
[----:B------:R-:W-:Y:S01]  /*95850*/  IMAD.X R15, R29, 0x1, R5, P6 ;  /* 0x000000011d0f7824 */ /* 0x000fe200030e0605 */
[C---:B------:R-:W-:Y:S02]  /*95860*/  IADD3 R16, P6, R8.reuse, R12, RZ ;  /* 0x0000000c08107210 */ /* 0x040fe40007fde0ff */
[----:B-----5:R-:W-:Y:S01]  /*95870*/  ISETP.LT.AND P3, PT, R19, UR4, !P3 ;  /* 0x0000000413007c0c */ /* 0x020fe2000df61270 */
[----:B------:R-:W-:Y:S01]  /*95880*/  ULDC UR4, c[0x0][0x248] ;  /* 0x0000920000047ab9 */ /* 0x000fe20000000800 */
[----:B------:R-:W-:Y:S01]  /*95890*/  PRMT R19, R9, 0x7772, RZ ;  /* 0x0000777209137816 */ /* 0x000fe200000000ff */
[----:B------:R-:W-:Y:S01]  /*958a0*/  IMAD.X R17, R29, 0x1, R7, P6 ;  /* 0x000000011d117824 */ /* 0x000fe200030e0607 */
[----:B------:R0:W-:Y:S04]  /*958b0*/  @P5 STG.E.U8 desc[UR32][R14.64], R18 ;  /* 0x000000120e005986 */ /* 0x0001e8000c101120 */
[----:B------:R1:W-:Y:S01]  /*958c0*/  @P4 STG.E.U8 desc[UR32][R16.64], R19 ;  /* 0x0000001310004986 */ /* 0x0003e2000c101120 */
[----:B0-----:R-:W-:-:S03]  /*958d0*/  IADD3 R14, P5, R8, R6, RZ ;  /* 0x00000006080e7210 */ /* 0x001fc60007fbe0ff */
[----:B-1----:R-:W3:Y:S02]  /*958e0*/  LDL R17, [R1+0x1c] ;  /* 0x00001c0001117983 */ /* 0x002ee40000100800 */
[----:B------:R-:W-:Y:S01]  /*958f0*/  IMAD.X R15, R29, 0x1, R4, P5 ;  /* 0x000000011d0f7824 */ /* 0x000fe200028e0604 */
[----:B------:R-:W-:Y:S01]  /*95900*/  PRMT R16, R9, 0x7773, RZ ;  /* 0x0000777309107816 */ /* 0x000fe200000000ff */
[----:B------:R-:W4:Y:S04]  /*95910*/  LDL.LU R29, [R1+0x3894] ;  /* 0x00389400011d7983 */ /* 0x000f280000300800 */
[----:B------:R-:W5:Y:S01]  /*95920*/  LDL.LU R9, [R1+0x38c4] ;  /* 0x0038c40001097983 */ /* 0x000f620000300800 */
[----:B------:R-:W-:Y:S01]  /*95930*/  VIADD R8, R8, UR4 ;  /* 0x0000000408087c36 */ /* 0x000fe20008000000 */
[----:B------:R-:W-:Y:S01]  /*95940*/  ISETP.LT.AND P5, PT, R11, UR9, !P2 ;  /* 0x000000090b007c0c */ /* 0x000fe2000d7a1270 */
[----:B------:R-:W-:Y:S01]  /*95950*/  ULDC UR4, c[0x0][0x228] ;  /* 0x00008a0000047ab9 */ /* 0x000fe20000000800 */
[----:B------:R0:W-:Y:S01]  /*95960*/  @P3 STG.E.U8 desc[UR32][R14.64], R16 ;  /* 0x000000100e003986 */ /* 0x0001e2000c101120 */
[----:B------:R-:W-:Y:S01]  /*95970*/  ULDC UR9, c[0x0][0x228] ;  /* 0x00008a0000097ab9 */ /* 0x000fe20000000800 */
[----:B------:R-:W-:-:S02]  /*95980*/  SHF.R.S32.HI R18, RZ, 0x1f, R8 ;  /* 0x0000001fff127819 */ /* 0x000fc40000011408 */
[----:B0-----:R-:W-:Y:S02]  /*95990*/  IADD3 R16, P3, R8, R3, RZ ;  /* 0x0000000308107210 */ /* 0x001fe40007f7e0ff */
[----:B--2---:R-:W-:Y:S01]  /*959a0*/  ISETP.LT.AND P6, PT, R20, UR4, !P2 ;  /* 0x0000000414007c0c */ /* 0x004fe2000d7c1270 */
[----:B------:R-:W-:Y:S01]  /*959b0*/  ULDC UR4, c[0x0][0x228] ;  /* 0x00008a0000047ab9 */ /* 0x000fe20000000800 */
[----:B---3--:R-:W-:-:S05]  /*959c0*/  IADD3 R14, P4, R8, R17, RZ ;  /* 0x00000011080e7210 */ /* 0x008fca0007f9e0ff */
[----:B------:R-:W-:Y:S01]  /*959d0*/  IMAD.X R15, R18, 0x1, R26, P4 ;  /* 0x00000001120f7824 */ /* 0x000fe200020e061a */
[C---:B-----5:R-:W-:Y:S02]  /*959e0*/  PRMT R19, R9.reuse, 0x7770, RZ ;  /* 0x0000777009137816 */ /* 0x060fe400000000ff */
[----:B------:R-:W-:Y:S01]  /*959f0*/  ISETP.LT.AND P4, PT, R24, UR4, !P2 ;  /* 0x0000000418007c0c */ /* 0x000fe2000d781270 */
[----:B------:R-:W-:Y:S01]  /*95a00*/  IMAD.X R17, R18, 0x1, R2, P3 ;  /* 0x0000000112117824 */ /* 0x000fe200018e0602 */
[----:B------:R-:W-:Y:S01]  /*95a10*/  PRMT R20, R9, 0x7771, RZ ;  /* 0x0000777109147816 */ /* 0x000fe200000000ff */
[----:B------:R0:W-:Y:S01]  /*95a20*/  @P5 STG.E.U8 desc[UR32][R14.64], R19 ;  /* 0x000000130e005986 */ /* 0x0001e2000c101120 */
[----:B------:R-:W-:-:S03]  /*95a30*/  ULDC UR4, c[0x0][0x228] ;  /* 0x00008a0000047ab9 */ /* 0x000fc60000000800 */
[----:B------:R1:W-:Y:S01]  /*95a40*/  @P6 STG.E.U8 desc[UR32][R16.64], R20 ;  /* 0x0000001410006986 */ /* 0x0003e2000c101120 */
[----:B0-----:R-:W-:Y:S02]  /*95a50*/  IADD3 R14, P5, R8, R0, RZ ;  /* 0x00000000080e7210 */ /* 0x001fe40007fbe0ff */
[C---:B------:R-:W-:Y:S01]  /*95a60*/  PRMT R19, R9.reuse, 0x7772, RZ ;  /* 0x0000777209137816 */ /* 0x040fe200000000ff */
[----:B-1----:R-:W2:Y:S02]  /*95a70*/  LDL R20, [R1+0x3898] ;  /* 0x0038980001147983 */ /* 0x002ea40000100800 */
[----:B------:R-:W-:Y:S01]  /*95a80*/  IMAD.X R15, R18, 0x1, R27, P5 ;  /* 0x00000001120f7824 */ /* 0x000fe200028e061b */
[----:B------:R-:W-:Y:S02]  /*95a90*/  IADD3 R16, P6, R8, R25, RZ ;  /* 0x0000001908107210 */ /* 0x000fe40007fde0ff */
[----:B------:R-:W3:Y:S04]  /*95aa0*/  LDL.LU R25, [R1+0x38c0] ;  /* 0x0038c00001197983 */ /* 0x000ee80000300800 */
[----:B------:R-:W5:Y:S04]  /*95ab0*/  LDL R17, [R1+0x388c] ;  /* 0x00388c0001117983 */ /* 0x000f680000100800 */
[----:B------:R0:W-:Y:S04]  /*95ac0*/  @P4 STG.E.U8 desc[UR32][R14.64], R19 ;  /* 0x000000130e004986 */ /* 0x0001e8000c101120 */
[----:B0-----:R-:W4:Y:S01]  /*95ad0*/  LDL R15, [R1+0x18] ;  /* 0x00001800010f7983 */ /* 0x001f220000100800 */
[----:B------:R-:W-:Y:S01]  /*95ae0*/  ISETP.LT.AND P3, PT, R10, UR9, !P2 ;  /* 0x000000090a007c0c */ /* 0x000fe2000d761270 */
[----:B------:R-:W-:Y:S01]  /*95af0*/  ULDC UR9, c[0x0][0x228] ;  /* 0x00008a0000097ab9 */ /* 0x000fe20000000800 */
[----:B------:R-:W-:-:S02]  /*95b00*/  PRMT R9, R9, 0x7773, RZ ;  /* 0x0000777309097816 */ /* 0x000fc400000000ff */
[----:B-----5:R-:W-:Y:S01]  /*95b10*/  ISETP.LT.AND P5, PT, R17, UR4, !P2 ;  /* 0x0000000411007c0c */ /* 0x020fe2000d7a1270 */
[----:B------:R-:W-:Y:S01]  /*95b20*/  IMAD.X R17, R18, 0x1, R28, P6 ;  /* 0x0000000112117824 */ /* 0x000fe200030e061c */
[----:B------:R-:W-:-:S07]  /*95b30*/  ULDC UR4, c[0x0][0x228] ;  /* 0x00008a0000047ab9 */ /* 0x000fce0000000800 */
[----:B------:R3:W-:Y:S01]  /*95b40*/  @P3 STG.E.U8 desc[UR32][R16.64], R9 ;  /* 0x0000000910003986 */ /* 0x0007e2000c101120 */
[----:B----4-:R-:W-:Y:S02]  /*95b50*/  IADD3 R14, P4, R8, R15, RZ ;  /* 0x0000000f080e7210 */ /* 0x010fe40007f9e0ff */
[----:B---3--:R-:W-:-:S03]  /*95b60*/  PRMT R9, R25, 0x7770, RZ ;  /* 0x0000777019097816 */ /* 0x008fc600000000ff */
[----:B------:R-:W-:Y:S01]  /*95b70*/  IMAD.X R15, R18, 0x1, R22, P4 ;  /* 0x00000001120f7824 */ /* 0x000fe200020e0616 */
[----:B------:R-:W-:Y:S01]  /*95b80*/  ISETP.LT.AND P4, PT, R23, UR4, !P2 ;  /* 0x0000000417007c0c */ /* 0x000fe2000d781270 */
[----:B------:R-:W-:Y:S01]  /*95b90*/  ULDC UR4, c[0x0][0x22c] ;  /* 0x00008b0000047ab9 */ /* 0x000fe20000000800 */
[----:B--2---:R-:W-:Y:S01]  /*95ba0*/  ISETP.LT.AND P6, PT, R20, UR9, !P2 ;  /* 0x0000000914007c0c */ /* 0x004fe2000d7c1270 */
[----:B------:R-:W-:Y:S01]  /*95bb0*/  ULDC UR9, c[0x0][0x228] ;  /* 0x00008a0000097ab9 */ /* 0x000fe20000000800 */
[----:B------:R0:W-:Y:S01]  /*95bc0*/  @P5 STG.E.U8 desc[UR32][R14.64], R9 ;  /* 0x000000090e005986 */ /* 0x0001e2000c101120 */
[C---:B------:R-:W-:Y:S02]  /*95bd0*/  IADD3 R16, P5, R8.reuse, R12, RZ ;  /* 0x0000000c08107210 */ /* 0x040fe40007fbe0ff */
[----:B------:R-:W-:Y:S02]  /*95be0*/  PRMT R19, R25, 0x7771, RZ ;  /* 0x0000777119137816 */ /* 0x000fe400000000ff */
[----:B0-----:R-:W-:Y:S01]  /*95bf0*/  IADD3 R14, P3, R8, R13, RZ ;  /* 0x0000000d080e7210 */ /* 0x001fe20007f7e0ff */
[----:B------:R-:W-:Y:S01]  /*95c00*/  VIADD R9, R21, 0x4 ;  /* 0x0000000415097836 */ /* 0x000fe20000000000 */
[----:B------:R-:W-:Y:S01]  /*95c10*/  PRMT R20, R25, 0x7772, RZ ;  /* 0x0000777219147816 */ /* 0x000fe200000000ff */
[C---:B------:R-:W-:Y:S01]  /*95c20*/  IMAD.X R17, R18.reuse, 0x1, R7, P5 ;  /* 0x0000000112117824 */ /* 0x040fe200028e0607 */
[----:B------:R-:W2:Y:S01]  /*95c30*/  LDL.LU R21, [R1+0x38bc] ;  /* 0x0038bc0001157983 */ /* 0x000ea20000300800 */
[----:B------:R-:W-:-:S05]  /*95c40*/  IMAD.X R15, R18, 0x1, R5, P3 ;  /* 0x00000001120f7824 */ /* 0x000fca00018e0605 */
[----:B------:R0:W-:Y:S04]  /*95c50*/  @P4 STG.E.U8 desc[UR32][R14.64], R19 ;  /* 0x000000130e004986 */ /* 0x0001e8000c101120 */
[----:B------:R1:W-:Y:S04]  /*95c60*/  @P6 STG.E.U8 desc[UR32][R16.64], R20 ;  /* 0x0000001410006986 */ /* 0x0003e8000c101120 */
[----:B0-----:R-:W3:Y:S04]  /*95c70*/  LDL R19, [R1+0x1c] ;  /* 0x00001c0001137983 */ /* 0x001ee80000100800 */
[----:B-1----:R-:W4:Y:S01]  /*95c80*/  LDL R17, [R1+0x3880] ;  /* 0x0038800001117983 */ /* 0x002f220000100800 */
[----:B------:R-:W-:Y:S01]  /*95c90*/  ISETP.GE.AND P3, PT, R9, UR4, PT ;  /* 0x0000000409007c0c */ /* 0x000fe2000bf66270 */
[----:B------:R-:W-:Y:S01]  /*95ca0*/  ULDC UR4, c[0x0][0x248] ;  /* 0x0000920000047ab9 */ /* 0x000fe20000000800 */
[----:B------:R-:W-:Y:S01]  /*95cb0*/  ISETP.LT.AND P2, PT, R29, UR9, !P2 ;  /* 0x000000091d007c0c */ /* 0x000fe2000d741270 */
[C---:B------:R-:W-:Y:S01]  /*95cc0*/  VIADD R9, R8.reuse, UR4 ;  /* 0x0000000408097c36 */ /* 0x040fe20008000000 */
[----:B------:R-:W-:Y:S01]  /*95cd0*/  IADD3 R14, P4, R8, R6, RZ ;  /* 0x00000006080e7210 */ /* 0x000fe20007f9e0ff */
[----:B------:R-:W-:Y:S01]  /*95ce0*/  ULDC UR9, c[0x0][0x228] ;  /* 0x00008a0000097ab9 */ /* 0x000fe20000000800 */
[----:B------:R-:W-:Y:S01]  /*95cf0*/  ULDC UR4, c[0x0][0x228] ;  /* 0x00008a0000047ab9 */ /* 0x000fe20000000800 */
[----:B------:R-:W5:Y:S01]  /*95d00*/  LDL R20, [R1+0x10] ;  /* 0x0000100001147983 */ /* 0x000f620000100800 */
[----:B------:R-:W-:Y:S01]  /*95d10*/  SHF.R.S32.HI R8, RZ, 0x1f, R9 ;  /* 0x0000001fff087819 */ /* 0x000fe20000011409 */
[----:B------:R-:W-:Y:S01]  /*95d20*/  IMAD.X R15, R18, 0x1, R4, P4 ;  /* 0x00000001120f7824 */ /* 0x000fe200020e0604 */
[----:B------:R-:W-:Y:S01]  /*95d30*/  ISETP.LT.AND P5, PT, R11, UR9, !P1 ;  /* 0x000000090b007c0c */ /* 0x000fe2000cfa1270 */
[----:B------:R-:W-:Y:S01]  /*95d40*/  ULDC UR9, c[0x0][0x228] ;  /* 0x00008a0000097ab9 */ /* 0x000fe20000000800 */
[----:B--2---:R-:W-:-:S02]  /*95d50*/  PRMT R18, R21, 0x7770, RZ ;  /* 0x0000777015127816 */ /* 0x004fc400000000ff */
[----:B---3--:R-:W-:Y:S02]  /*95d60*/  IADD3 R16, P6, R9, R19, RZ ;  /* 0x0000001309107210 */ /* 0x008fe40007fde0ff */
[----:B------:R-:W-:Y:S02]  /*95d70*/  PRMT R19, R25, 0x7773, RZ ;  /* 0x0000777319137816 */ /* 0x000fe400000000ff */
[----:B----4-:R-:W-:Y:S01]  /*95d80*/  ISETP.LT.AND P4, PT, R17, UR4, !P1 ;  /* 0x0000000411007c0c */ /* 0x010fe2000cf81270 */
[----:B------:R-:W-:Y:S01]  /*95d90*/  IMAD.X R17, R8, 0x1, R26, P6 ;  /* 0x0000000108117824 */ /* 0x000fe200030e061a */
[----:B------:R-:W-:Y:S01]  /*95da0*/  ULDC UR4, c[0x0][0x228] ;  /* 0x00008a0000047ab9 */ /* 0x000fe20000000800 */
[----:B------:R0:W-:Y:S04]  /*95db0*/  @P2 STG.E.U8 desc[UR32][R14.64], R19 ;  /* 0x000000130e002986 */ /* 0x0001e8000c101120 */
[----:B------:R-:W2:Y:S01]  /*95dc0*/  LDL.LU R25, [R1+0x3898] ;  /* 0x0038980001197983 */ /* 0x000ea20000300800 */
[----:B0-----:R-:W-:-:S02]  /*95dd0*/  IADD3 R14, P6, R9, R3, RZ ;  /* 0x00000003090e7210 */ /* 0x001fc40007fde0ff */
[----:B------:R-:W-:-:S03]  /*95de0*/  PRMT R19, R21, 0x7771, RZ ;  /* 0x0000777115137816 */ /* 0x000fc600000000ff */
[----:B------:R-:W-:Y:S01]  /*95df0*/  IMAD.X R15, R8, 0x1, R2, P6 ;  /* 0x00000001080f7824 */ /* 0x000fe200030e0602 */
[----:B------:R-:W-:Y:S01]  /*95e00*/  @P5 STG.E.U8 desc[UR32][R16.64], R18 ;  /* 0x0000001210005986 */ /* 0x000fe2000c101120 */
[----:B------:R-:W-:Y:S01]  /*95e10*/  ISETP.LT.AND P6, PT, R10, UR4, !P1 ;  /* 0x000000040a007c0c */ /* 0x000fe2000cfc1270 */
[----:B------:R-:W-:Y:S02]  /*95e20*/  ULDC UR4, c[0x0][0x228] ;  /* 0x00008a0000047ab9 */ /* 0x000fe40000000800 */
[----:B------:R-:W3:Y:S04]  /*95e30*/  LDL.LU R10, [R1+0x38b8] ;  /* 0x0038b800010a7983 */ /* 0x000ee80000300800 */
[----:B------:R0:W-:Y:S04]  /*95e40*/  @P4 STG.E.U8 desc[UR32][R14.64], R19 ;  /* 0x000000130e004986 */ /* 0x0001e8000c101120 */
[----:B0-----:R-:W4:Y:S04]  /*95e50*/  LDL R15, [R1+0x388c] ;  /* 0x00388c00010f7983 */ /* 0x001f280000100800 */
[----:B------:R-:W2:Y:S01]  /*95e60*/  LDL R19, [R1+0x18] ;  /* 0x0000180001137983 */ /* 0x000ea20000100800 */
[----:B------:R-:W-:Y:S01]  /*95e70*/  ISETP.LT.AND P2, PT, R24, UR9, !P1 ;  /* 0x0000000918007c0c */ /* 0x000fe2000cf41270 */
[----:B------:R-:W-:Y:S01]  /*95e80*/  ULDC UR9, c[0x0][0x228] ;  /* 0x00008a0000097ab9 */ /* 0x000fe20000000800 */
[----:B------:R-:W-:-:S02]  /*95e90*/  IADD3 R16, P5, R9, R0, RZ ;  /* 0x0000000009107210 */ /* 0x000fc40007fbe0ff */
[----:B------:R-:W-:-:S03]  /*95ea0*/  PRMT R18, R21, 0x7772, RZ ;  /* 0x0000777215127816 */ /* 0x000fc600000000ff */
[----:B------:R-:W-:Y:S01]  /*95eb0*/  IMAD.X R17, R8, 0x1, R27, P5 ;  /* 0x0000000108117824 */ /* 0x000fe200028e061b */
[----:B-----5:R-:W-:-:S05]  /*95ec0*/  IADD3 R14, P5, R9, R20, RZ ;  /* 0x00000014090e7210 */ /* 0x020fca0007fbe0ff */
[----:B------:R3:W-:Y:S02]  /*95ed0*/  @P2 STG.E.U8 desc[UR32][R16.64], R18 ;  /* 0x0000001210002986 */ /* 0x0007e4000c101120 */
[----:B---3--:R-:W-:Y:S02]  /*95ee0*/  PRMT R18, R10, 0x7770, RZ ;  /* 0x000077700a127816 */ /* 0x008fe400000000ff */
[----:B----4-:R-:W-:Y:S01]  /*95ef0*/  ISETP.LT.AND P4, PT, R15, UR4, !P1 ;  /* 0x000000040f007c0c */ /* 0x010fe2000cf81270 */
[C---:B------:R-:W-:Y:S01]  /*95f00*/  IMAD.X R15, R8.reuse, 0x1, R28, P5 ;  /* 0x00000001080f7824 */ /* 0x040fe200028e061c */
[----:B------:R-:W-:Y:S01]  /*95f10*/  ULDC UR4, c[0x0][0x228] ;  /* 0x00008a0000047ab9 */ /* 0x000fe20000000800 */
[----:B--2---:R-:W-:Y:S02]  /*95f20*/  IADD3 R16, P5, R9, R19, RZ ;  /* 0x0000001309107210 */ /* 0x004fe40007fbe0ff */
[----:B------:R-:W-:Y:S02]  /*95f30*/  PRMT R19, R21, 0x7773, RZ ;  /* 0x0000777315137816 */ /* 0x000fe400000000ff */
[----:B------:R-:W-:Y:S01]  /*95f40*/  ISETP.LT.AND P2, PT, R23, UR4, !P1 ;  /* 0x0000000417007c0c */ /* 0x000fe2000cf41270 */
[----:B------:R-:W-:Y:S01]  /*95f50*/  IMAD.X R17, R8, 0x1, R22, P5 ;  /* 0x0000000108117824 */ /* 0x000fe200028e0616 */
[----:B------:R-:W-:Y:S01]  /*95f60*/  ISETP.LT.AND P5, PT, R25, UR9, !P1 ;  /* 0x0000000919007c0c */ /* 0x000fe2000cfa1270 */
[----:B------:R0:W-:Y:S01]  /*95f70*/  @P6 STG.E.U8 desc[UR32][R14.64], R19 ;  /* 0x000000130e006986 */ /* 0x0001e2000c101120 */
[----:B------:R-:W-:Y:S01]  /*95f80*/  ULDC UR4, c[0x0][0x228] ;  /* 0x00008a0000047ab9 */ /* 0x000fe20000000800 */
[----:B------:R-:W-:-:S02]  /*95f90*/  ULDC UR9, c[0x0][0x228] ;  /* 0x00008a0000097ab9 */ /* 0x000fc40000000800 */
[----:B------:R1:W-:Y:S04]  /*95fa0*/  @P4 STG.E.U8 desc[UR32][R16.64], R18 ;  /* 0x0000001210004986 */ /* 0x0003e8000c101120 */
[----:B------:R-:W2:Y:S01]  /*95fb0*/  LDL R21, [R1+0x18] ;  /* 0x0000180001157983 */ /* 0x000ea20000100800 */
[C---:B0-----:R-:W-:Y:S02]  /*95fc0*/  IADD3 R14, P6, R9.reuse, R13, RZ ;  /* 0x0000000d090e7210 */ /* 0x041fe40007fde0ff */
[----:B-1----:R-:W-:-:S03]  /*95fd0*/  IADD3 R16, P4, R9, R12, RZ ;  /* 0x0000000c09107210 */ /* 0x002fc60007f9e0ff */
[----:B------:R-:W-:Y:S01]  /*95fe0*/  IMAD.X R15, R8, 0x1, R5, P6 ;  /* 0x00000001080f7824 */ /* 0x000fe200030e0605 */
[C---:B------:R-:W-:Y:S02]  /*95ff0*/  PRMT R19, R10.reuse, 0x7771, RZ ;  /* 0x000077710a137816 */ /* 0x040fe400000000ff */
[----:B------:R-:W-:Y:S01]  /*96000*/  PRMT R18, R10, 0x7772, RZ ;  /* 0x000077720a127816 */ /* 0x000fe200000000ff */
[----:B------:R-:W-:Y:S02]  /*96010*/  IMAD.X R17, R8, 0x1, R7, P4 ;  /* 0x0000000108117824 */ /* 0x000fe400020e0607 */
[----:B------:R0:W-:Y:S04]  /*96020*/  @P2 STG.E.U8 desc[UR32][R14.64], R19 ;  /* 0x000000130e002986 */ /* 0x0001e8000c101120 */
[----:B------:R1:W-:Y:S01]  /*96030*/  @P5 STG.E.U8 desc[UR32][R16.64], R18 ;  /* 0x0000001210005986 */ /* 0x0003e2000c101120 */
[----:B0-----:R-:W-:-:S03]  /*96040*/  IADD3 R14, P2, R9, R6, RZ ;  /* 0x00000006090e7210 */ /* 0x001fc60007f5e0ff */
[----:B------:R-:W3:Y:S04]  /*96050*/  LDL R19, [R1+0x3888] ;  /* 0x0038880001137983 */ /* 0x000ee80000100800 */
[----:B-1----:R-:W4:Y:S01]  /*96060*/  LDL R18, [R1+0x1c] ;  /* 0x00001c0001127983 */ /* 0x002f220000100800 */
[----:B------:R-:W-:Y:S01]  /*96070*/  IMAD.X R15, R8, 0x1, R4, P2 ;  /* 0x00000001080f7824 */ /* 0x000fe200010e0604 */
[----:B------:R-:W-:Y:S02]  /*96080*/  PRMT R8, R10, 0x7773, RZ ;  /* 0x000077730a087816 */ /* 0x000fe400000000ff */
[----:B------:R-:W5:Y:S04]  /*96090*/  LDL R17, [R1+0x13fc] ;  /* 0x0013fc0001117983 */ /* 0x000f680000100800 */
[----:B------:R-:W2:Y:S04]  /*960a0*/  LDL R16, [R1+0x3880] ;  /* 0x0038800001107983 */ /* 0x000ea80000100800 */
[----:B------:R-:W3:Y:S01]  /*960b0*/  LDL.LU R10, [R1+0x38b4] ;  /* 0x0038b400010a7983 */ /* 0x000ee20000300800 */
[----:B------:R-:W-:Y:S01]  /*960c0*/  ISETP.LT.AND P1, PT, R29, UR4, !P1 ;  /* 0x000000041d007c0c */ /* 0x000fe2000cf21270 */
[----:B------:R-:W-:-:S02]  /*960d0*/  ULDC UR4, c[0x0][0x248] ;  /* 0x0000920000047ab9 */ /* 0x000fc40000000800 */
[----:B------:R-:W-:Y:S01]  /*960e0*/  VIADD R9, R9, UR4 ;  /* 0x0000000409097c36 */ /* 0x000fe20008000000 */
[----:B------:R-:W-:Y:S01]  /*960f0*/  ISETP.LT.AND P4, PT, R11, UR9, !P3 ;  /* 0x000000090b007c0c */ /* 0x000fe2000df81270 */
[----:B------:R-:W-:Y:S01]  /*96100*/  ULDC UR4, c[0x0][0x228] ;  /* 0x00008a0000047ab9 */ /* 0x000fe20000000800 */
[----:B------:R-:W-:-:S07]  /*96110*/  ULDC UR9, c[0x0][0x228] ;  /* 0x00008a0000097ab9 */ /* 0x000fce0000000800 */
[----:B------:R0:W-:Y:S02]  /*96120*/  @P1 STG.E.U8 desc[UR32][R14.64], R8 ;  /* 0x000000080e001986 */ /* 0x0001e4000c101120 */
[----:B0-----:R-:W-:Y:S02]  /*96130*/  SHF.R.S32.HI R8, RZ, 0x1f, R9 ;  /* 0x0000001fff087819 */ /* 0x001fe40000011409 */
[----:B----4-:R-:W-:-:S05]  /*96140*/  IADD3 R14, P1, R9, R18, RZ ;  /* 0x00000012090e7210 */ /* 0x010fca0007f3e0ff */
[----:B------:R-:W-:Y:S02]  /*96150*/  IMAD.X R15, R8, 0x1, R26, P1 ;  /* 0x00000001080f7824 */ /* 0x000fe400008e061a */
[----:B------:R-:W4:Y:S01]  /*96160*/  LDL.LU R26, [R1+0x38b0] ;  /* 0x0038b000011a7983 */ /* 0x000f220000300800 */
[----:B---3--:R-:W-:-:S05]  /*96170*/  PRMT R18, R10, 0x7770, RZ ;  /* 0x000077700a127816 */ /* 0x008fca00000000ff */
[----:B------:R0:W-:Y:S04]  /*96180*/  @P4 STG.E.U8 desc[UR32][R14.64], R18 ;  /* 0x000000120e004986 */ /* 0x0001e8000c101120 */
[----:B0-----:R-:W3:Y:S01]  /*96190*/  LDL R15, [R1+0x388c] ;  /* 0x00388c00010f7983 */ /* 0x001ee20000100800 */
[----:B--2---:R-:W-:Y:S01]  /*961a0*/  ISETP.LT.AND P2, PT, R16, UR4, !P3 ;  /* 0x0000000410007c0c */ /* 0x004fe2000df41270 */
[----:B-----5:R-:W-:Y:S01]  /*961b0*/  VIADD R17, R17, 0x5 ;  /* 0x0000000511117836 */ /* 0x020fe20000000000 */
[----:B------:R-:W-:Y:S01]  /*961c0*/  IADD3 R16, P5, R9, R3, RZ ;  /* 0x0000000309107210 */ /* 0x000fe20007fbe0ff */
[----:B------:R-:W-:Y:S01]  /*961d0*/  ULDC UR4, c[0x0][0x22c] ;  /* 0x00008b0000047ab9 */ /* 0x000fe20000000800 */
[----:B------:R-:W-:Y:S02]  /*961e0*/  PRMT R14, R10, 0x7771, RZ ;  /* 0x000077710a0e7816 */ /* 0x000fe400000000ff */
[----:B------:R-:W-:Y:S01]  /*961f0*/  ISETP.GE.AND P1, PT, R17, UR4, PT ;  /* 0x0000000411007c0c */ /* 0x000fe2000bf26270 */
[----:B------:R-:W-:Y:S01]  /*96200*/  IMAD.X R17, R8, 0x1, R2, P5 ;  /* 0x0000000108117824 */ /* 0x000fe200028e0602 */
[----:B------:R-:W-:-:S02]  /*96210*/  ULDC UR4, c[0x0][0x228] ;  /* 0x00008a0000047ab9 */ /* 0x000fc40000000800 */
[----:B------:R-:W-:Y:S01]  /*96220*/  ISETP.LT.AND P4, PT, R24, UR4, !P3 ;  /* 0x0000000418007c0c */ /* 0x000fe2000df81270 */
[----:B------:R-:W-:Y:S02]  /*96230*/  ULDC UR4, c[0x0][0x228] ;  /* 0x00008a0000047ab9 */ /* 0x000fe40000000800 */
[----:B------:R0:W-:Y:S01]  /*96240*/  @P2 STG.E.U8 desc[UR32][R16.64], R14 ;  /* 0x0000000e10002986 */ /* 0x0001e2000c101120 */
[----:B------:R-:W-:Y:S01]  /*96250*/  ISETP.LT.AND P2, PT, R19, UR9, !P3 ;  /* 0x0000000913007c0c */ /* 0x000fe2000df41270 */
[----:B------:R-:W-:Y:S01]  /*96260*/  ULDC UR9, c[0x0][0x228] ;  /* 0x00008a0000097ab9 */ /* 0x000fe20000000800 */
[----:B------:R-:W-:Y:S02]  /*96270*/  PRMT R18, R10, 0x7772, RZ ;  /* 0x000077720a127816 */ /* 0x000fe400000000ff */
[C---:B0-----:R-:W-:Y:S02]  /*96280*/  IADD3 R16, P5, R9.reuse, R0, RZ ;  /* 0x0000000009107210 */ /* 0x041fe40007fbe0ff */
[----:B------:R-:W-:-:S03]  /*96290*/  IADD3 R14, P6, R9, R20, RZ ;  /* 0x00000014090e7210 */ /* 0x000fc60007fde0ff */
[----:B------:R-:W-:Y:S01]  /*962a0*/  IMAD.X R17, R8, 0x1, R27, P5 ;  /* 0x0000000108117824 */ /* 0x000fe200028e061b */
[----:B------:R-:W-:-:S04]  /*962b0*/  PRMT R10, R10, 0x7773, RZ ;  /* 0x000077730a0a7816 */ /* 0x000fc800000000ff */
[----:B------:R4:W-:Y:S01]  /*962c0*/  @P4 STG.E.U8 desc[UR32][R16.64], R18 ;  /* 0x0000001210004986 */ /* 0x0009e2000c101120 */
[----:B------:R-:W-:Y:S01]  /*962d0*/  ISETP.LT.AND P4, PT, R23, UR9, !P3 ;  /* 0x0000000917007c0c */ /* 0x000fe2000df81270 */
[----:B------:R-:W-:Y:S01]  /*962e0*/  ULDC UR9, c[0x0][0x228] ;  /* 0x00008a0000097ab9 */ /* 0x000fe20000000800 */
[----:B----4-:R-:W-:Y:S02]  /*962f0*/  PRMT R18, R26, 0x7771, RZ ;  /* 0x000077711a127816 */ /* 0x010fe400000000ff */
[----:B---3--:R-:W-:Y:S01]  /*96300*/  ISETP.LT.AND P5, PT, R15, UR4, !P3 ;  /* 0x000000040f007c0c */ /* 0x008fe2000dfa1270 */
[----:B------:R-:W-:Y:S01]  /*96310*/  IMAD.X R15, R8, 0x1, R28, P6 ;  /* 0x00000001080f7824 */ /* 0x000fe200030e061c */
[----:B------:R-:W-:Y:S01]  /*96320*/  IADD3 R16, P6, R9, R21, RZ ;  /* 0x0000001509107210 */ /* 0x000fe20007fde0ff */
[----:B------:R-:W-:-:S03]  /*96330*/  ULDC UR4, c[0x0][0x228] ;  /* 0x00008a0000047ab9 */ /* 0x000fc60000000800 */
[----:B------:R0:W-:Y:S01]  /*96340*/  @P2 STG.E.U8 desc[UR32][R14.64], R10 ;  /* 0x0000000a0e002986 */ /* 0x0001e2000c101120 */
[----:B------:R-:W-:-:S03]  /*96350*/  IMAD.X R17, R8, 0x1, R22, P6 ;  /* 0x0000000108117824 */ /* 0x000fc600030e0616 */
[----:B------:R-:W2:Y:S01]  /*96360*/  LDL.LU R22, [R1+0x38ac] ;  /* 0x0038ac0001167983 */ /* 0x000ea20000300800 */
[----:B0-----:R-:W-:Y:S02]  /*96370*/  IADD3 R14, P2, R9, R13, RZ ;  /* 0x0000000d090e7210 */ /* 0x001fe40007f5e0ff */
[----:B------:R-:W-:-:S03]  /*96380*/  PRMT R10, R26, 0x7770, RZ ;  /* 0x000077701a0a7816 */ /* 0x000fc600000000ff */
[----:B------:R-:W-:Y:S01]  /*96390*/  IMAD.X R15, R8, 0x1, R5, P2 ;  /* 0x00000001080f7824 */ /* 0x000fe200010e0605 */
[----:B------:R-:W-:Y:S01]  /*963a0*/  ISETP.LT.AND P2, PT, R25, UR4, !P3 ;  /* 0x0000000419007c0c */ /* 0x000fe2000df41270 */
[----:B------:R0:W-:Y:S01]  /*963b0*/  @P5 STG.E.U8 desc[UR32][R16.64], R10 ;  /* 0x0000000a10005986 */ /* 0x0001e2000c101120 */
[----:B------:R-:W-:-:S03]  /*963c0*/  ULDC UR4, c[0x0][0x228] ;  /* 0x00008a0000047ab9 */ /* 0x000fc60000000800 */
[----:B------:R1:W-:Y:S01]  /*963d0*/  @P4 STG.E.U8 desc[UR32][R14.64], R18 ;  /* 0x000000120e004986 */ /* 0x0003e2000c101120 */
[----:B------:R-:W-:Y:S01]  /*963e0*/  ISETP.LT.AND P3, PT, R29, UR4, !P3 ;  /* 0x000000041d007c0c */ /* 0x000fe2000df61270 */
[----:B------:R-:W-:Y:S01]  /*963f0*/  ULDC UR4, c[0x0][0x248] ;  /* 0x0000920000047ab9 */ /* 0x000fe20000000800 */
[C---:B0-----:R-:W-:Y:S02]  /*96400*/  IADD3 R16, P4, R9.reuse, R12, RZ ;  /* 0x0000000c09107210 */ /* 0x041fe40007f9e0ff */
[----:B-1----:R-:W-:-:S03]  /*96410*/  IADD3 R14, P5, R9, R6, RZ ;  /* 0x00000006090e7210 */ /* 0x002fc60007fbe0ff */
[----:B------:R-:W-:Y:S01]  /*96420*/  IMAD.X R17, R8, 0x1, R7, P4 ;  /* 0x0000000108117824 */ /* 0x000fe200020e0607 */
[----:B------:R-:W-:Y:S01]  /*96430*/  PRMT R10, R26, 0x7772, RZ ;  /* 0x000077721a0a7816 */ /* 0x000fe200000000ff */
[----:B------:R-:W-:Y:S02]  /*96440*/  IMAD.X R15, R8, 0x1, R4, P5 ;  /* 0x00000001080f7824 */ /* 0x000fe400028e0604 */
[----:B------:R-:W3:Y:S01]  /*96450*/  LDL R8, [R1+0x1c] ;  /* 0x00001c0001087983 */ /* 0x000ee20000100800 */
[----:B------:R-:W-:Y:S01]  /*96460*/  VIADD R18, R9, UR4 ;  /* 0x0000000409127c36 */ /* 0x000fe20008000000 */
[----:B------:R-:W-:Y:S01]  /*96470*/  PRMT R9, R26, 0x7773, RZ ;  /* 0x000077731a097816 */ /* 0x000fe200000000ff */
[----:B------:R-:W-:Y:S01]  /*96480*/  ULDC UR4, c[0x0][0x228] ;  /* 0x00008a0000047ab9 */ /* 0x000fe20000000800 */
[----:B------:R-:W4:Y:S04]  /*96490*/  LDL.LU R26, [R1+0x14] ;  /* 0x00001400011a7983 */ /* 0x000f280000300800 */
[----:B------:R0:W-:Y:S04]  /*964a0*/  @P2 STG.E.U8 desc[UR32][R16.64], R10 ;  /* 0x0000000a10002986 */ /* 0x0001e8000c101120 */
[----:B0-----:R-:W5:Y:S04]  /*964b0*/  LDL R16, [R1+0x28] ;  /* 0x0000280001107983 */ /* 0x001f680000100800 */
[----:B------:R-:W4:Y:S01]  /*964c0*/  LDL R17, [R1+0x3880] ;  /* 0x0038800001117983 */ /* 0x000f220000100800 */
[----:B------:R-:W-:Y:S01]  /*964d0*/  ISETP.LT.AND P4, PT, R11, UR9, !P1 ;  /* 0x000000090b007c0c */ /* 0x000fe2000cf81270 */
[----:B------:R-:W-:Y:S01]  /*964e0*/  ULDC UR9, c[0x0][0x228] ;  /* 0x00008a0000097ab9 */ /* 0x000fe20000000800 */
[----:B------:R-:W-:Y:S01]  /*964f0*/  SHF.R.S32.HI R10, RZ, 0x1f, R18 ;  /* 0x0000001fff0a7819 */ /* 0x000fe20000011412 */
[----:B------:R2:W-:Y:S01]  /*96500*/  @P3 STG.E.U8 desc[UR32][R14.64], R9 ;  /* 0x000000090e003986 */ /* 0x0005e2000c101120 */
[----:B------:R-:W-:Y:S01]  /*96510*/  ISETP.LT.AND P3, PT, R24, UR9, !P1 ;  /* 0x0000000918007c0c */ /* 0x000fe2000cf61270 */
[----:B------:R-:W-:Y:S01]  /*96520*/  ULDC UR9, c[0x0][0x228] ;  /* 0x00008a0000097ab9 */ /* 0x000fe20000000800 */
[----:B--2---:R-:W-:-:S02]  /*96530*/  PRMT R14, R22, 0x7770, RZ ;  /* 0x00007770160e7816 */ /* 0x004fc400000000ff */
[----:B---3--:R-:W-:-:S05]  /*96540*/  IADD3 R8, P2, R18, R8, RZ ;  /* 0x0000000812087210 */ /* 0x008fca0007f5e0ff */
[----:B-----5:R-:W-:Y:S01]  /*96550*/  IMAD.X R9, R10, 0x1, R16, P2 ;  /* 0x000000010a097824 */ /* 0x020fe200010e0610 */
[----:B----4-:R-:W-:-:S04]  /*96560*/  ISETP.LT.AND P2, PT, R17, UR4, !P1 ;  /* 0x0000000411007c0c */ /* 0x010fc8000cf41270 */
[----:B------:R0:W-:Y:S01]  /*96570*/  @P4 STG.E.U8 desc[UR32][R8.64], R14 ;  /* 0x0000000e08004986 */ /* 0x0001e2000c101120 */
[----:B------:R-:W-:Y:S01]  /*96580*/  PRMT R17, R22, 0x7771, RZ ;  /* 0x0000777116117816 */ /* 0x000fe200000000ff */
[----:B------:R-:W-:Y:S01]  /*96590*/  ULDC UR4, c[0x0][0x228] ;  /* 0x00008a0000047ab9 */ /* 0x000fe20000000800 */
[C---:B0-----:R-:W-:Y:S02]  /*965a0*/  IADD3 R8, P5, R18.reuse, R3, RZ ;  /* 0x0000000312087210 */ /* 0x041fe40007fbe0ff */
[----:B------:R-:W-:-:S03]  /*965b0*/  IADD3 R14, P6, R18, R0, RZ ;  /* 0x00000000120e7210 */ /* 0x000fc60007fde0ff */
[C---:B------:R-:W-:Y:S01]  /*965c0*/  IMAD.X R9, R10.reuse, 0x1, R2, P5 ;  /* 0x000000010a097824 */ /* 0x040fe200028e0602 */
[----:B------:R-:W-:Y:S01]  /*965d0*/  ISETP.LT.AND P4, PT, R19, UR4, !P1 ;  /* 0x0000000413007c0c */ /* 0x000fe2000cf81270 */
[----:B------:R-:W-:-:S03]  /*965e0*/  IMAD.X R15, R10, 0x1, R27, P6 ;  /* 0x000000010a0f7824 */ /* 0x000fc600030e061b */
[----:B------:R0:W-:Y:S01]  /*965f0*/  @P2 STG.E.U8 desc[UR32][R8.64], R17 ;  /* 0x0000001108002986 */ /* 0x0001e2000c101120 */
[C---:B------:R-:W-:Y:S01]  /*96600*/  PRMT R19, R22.reuse, 0x7772, RZ ;  /* 0x0000777216137816 */ /* 0x040fe200000000ff */
[----:B------:R-:W-:Y:S02]  /*96610*/  ULDC UR4, c[0x0][0x228] ;  /* 0x00008a0000047ab9 */ /* 0x000fe40000000800 */
[----:B0-----:R-:W2:Y:S01]  /*96620*/  LDL R9, [R1+0x388c] ;  /* 0x00388c0001097983 */ /* 0x001ea20000100800 */
[----:B------:R-:W-:-:S03]  /*96630*/  PRMT R8, R22, 0x7773, RZ ;  /* 0x0000777316087816 */ /* 0x000fc600000000ff */
[----:B------:R-:W3:Y:S04]  /*96640*/  LDL R22, [R1+0x13fc] ;  /* 0x0013fc0001167983 */ /* 0x000ee80000100800 */
[----:B------:R0:W-:Y:S04]  /*96650*/  @P3 STG.E.U8 desc[UR32][R14.64], R19 ;  /* 0x000000130e003986 */ /* 0x0001e8000c101120 */
[----:B0-----:R-:W4:Y:S01]  /*96660*/  LDL R19, [R1+0x8] ;  /* 0x0000080001137983 */ /* 0x001f220000100800 */
[----:B------:R-:W-:-:S05]  /*96670*/  IADD3 R16, P5, R18, R20, RZ ;  /* 0x0000001412107210 */ /* 0x000fca0007fbe0ff */
[----:B------:R-:W-:Y:S01]  /*96680*/  IMAD.X R17, R10, 0x1, R28, P5 ;  /* 0x000000010a117824 */ /* 0x000fe200028e061c */
[----:B------:R-:W-:Y:S01]  /*96690*/  ISETP.LT.AND P5, PT, R23, UR9, !P1 ;  /* 0x0000000917007c0c */ /* 0x000fe2000cfa1270 */
[----:B------:R-:W-:-:S03]  /*966a0*/  ULDC UR9, c[0x0][0x228] ;  /* 0x00008a0000097ab9 */ /* 0x000fc60000000800 */
[----:B------:R0:W-:Y:S01]  /*966b0*/  @P4 STG.E.U8 desc[UR32][R16.64], R8 ;  /* 0x0000000810004986 */ /* 0x0001e2000c101120 */
[C---:B------:R-:W-:Y:S02]  /*966c0*/  IADD3 R14, P4, R18.reuse, R13, RZ ;  /* 0x0000000d120e7210 */ /* 0x040fe40007f9e0ff */
[----:B0-----:R-:W-:Y:S02]  /*966d0*/  IADD3 R8, P2, R18, R21, RZ ;  /* 0x0000001512087210 */ /* 0x001fe40007f5e0ff */
[----:B--2---:R-:W-:Y:S01]  /*966e0*/  ISETP.LT.AND P3, PT, R9, UR4, !P1 ;  /* 0x0000000409007c0c */ /* 0x004fe2000cf61270 */
[----:B------:R-:W-:Y:S01]  /*966f0*/  ULDC UR4, c[0x0][0x22c] ;  /* 0x00008b0000047ab9 */ /* 0x000fe20000000800 */
[----:B---3--:R-:W-:Y:S02]  /*96700*/  VIADD R15, R22, 0x6 ;  /* 0x00000006160f7836 */ /* 0x008fe40000000000 */
[----:B------:R-:W-:-:S03]  /*96710*/  IMAD.X R9, R10, 0x1, R26, P2 ;  /* 0x000000010a097824 */ /* 0x000fc600010e061a */
[----:B------:R-:W-:Y:S01]  /*96720*/  ISETP.GE.AND P2, PT, R15, UR4, PT ;  /* 0x000000040f007c0c */ /* 0x000fe2000bf46270 */
[----:B------:R-:W-:Y:S01]  /*96730*/  IMAD.X R15, R10, 0x1, R5, P4 ;  /* 0x000000010a0f7824 */ /* 0x000fe200020e0605 */
[----:B------:R-:W-:Y:S01]  /*96740*/  ULDC UR4, c[0x0][0x228] ;  /* 0x00008a0000047ab9 */ /* 0x000fe20000000800 */
[C---:B----4-:R-:W-:Y:S02]  /*96750*/  PRMT R16, R19.reuse, 0x7770, RZ ;  /* 0x0000777013107816 */ /* 0x050fe400000000ff */
[----:B------:R-:W-:-:S03]  /*96760*/  PRMT R17, R19, 0x7771, RZ ;  /* 0x0000777113117816 */ /* 0x000fc600000000ff */
[----:B------:R-:W-:Y:S04]  /*96770*/  @P3 STG.E.U8 desc[UR32][R8.64], R16 ;  /* 0x0000001008003986 */ /* 0x000fe8000c101120 */
[----:B------:R0:W-:Y:S01]  /*96780*/  @P5 STG.E.U8 desc[UR32][R14.64], R17 ;  /* 0x000000110e005986 */ /* 0x0001e2000c101120 */
[----:B------:R-:W-:Y:S01]  /*96790*/  ISETP.LT.AND P3, PT, R25, UR4, !P1 ;  /* 0x0000000419007c0c */ /* 0x000fe2000cf61270 */
[----:B------:R-:W-:Y:S01]  /*967a0*/  ULDC UR4, c[0x0][0x248] ;  /* 0x0000920000047ab9 */ /* 0x000fe20000000800 */
[----:B------:R-:W-:Y:S01]  /*967b0*/  ISETP.LT.AND P4, PT, R11, UR10, !P2 ;  /* 0x0000000a0b007c0c */ /* 0x000fe2000d781270 */
[----:B------:R-:W-:Y:S01]  /*967c0*/  ULDC UR10, c[0x0][0x228] ;  /* 0x00008a00000a7ab9 */ /* 0x000fe20000000800 */
[----:B------:R-:W2:Y:S01]  /*967d0*/  LDL.LU R11, [R1+0x38a8] ;  /* 0x0038a800010b7983 */ /* 0x000ea20000300800 */
[----:B0-----:R-:W-:-:S05]  /*967e0*/  IADD3 R14, P5, R18, R12, RZ ;  /* 0x0000000c120e7210 */ /* 0x001fca0007fbe0ff */
[----:B------:R-:W-:Y:S01]  /*967f0*/  IMAD.X R15, R10, 0x1, R7, P5 ;  /* 0x000000010a0f7824 */ /* 0x000fe200028e0607 */
[C---:B------:R-:W-:Y:S01]  /*96800*/  IADD3 R16, P5, R18.reuse, R6, RZ ;  /* 0x0000000612107210 */ /* 0x040fe20007fbe0ff */
[----:B------:R-:W-:Y:S01]  /*96810*/  VIADD R8, R18, UR4 ;  /* 0x0000000412087c36 */ /* 0x000fe20008000000 */
[----:B------:R-:W-:Y:S01]  /*96820*/  PRMT R19, R19, 0x7772, RZ ;  /* 0x0000777213137816 */ /* 0x000fe200000000ff */
[----:B------:R-:W3:Y:S01]  /*96830*/  LDL R18, [R1+0x1c] ;  /* 0x00001c0001127983 */ /* 0x000ee20000100800 */
[----:B------:R-:W-:Y:S01]  /*96840*/  ISETP.LT.AND P1, PT, R29, UR9, !P1 ;  /* 0x000000091d007c0c */ /* 0x000fe2000cf21270 */
[----:B------:R-:W-:Y:S01]  /*96850*/  IMAD.X R17, R10, 0x1, R4, P5 ;  /* 0x000000010a117824 */ /* 0x000fe200028e0604 */
[----:B------:R-:W-:Y:S01]  /*96860*/  SHF.R.S32.HI R9, RZ, 0x1f, R8 ;  /* 0x0000001fff097819 */ /* 0x000fe20000011408 */
[----:B------:R-:W4:Y:S01]  /*96870*/  LDL.LU R10, [R1+0x8] ;  /* 0x00000800010a7983 */ /* 0x000f220000300800 */
[----:B------:R-:W-:Y:S01]  /*96880*/  ULDC UR4, c[0x0][0x228] ;  /* 0x00008a0000047ab9 */ /* 0x000fe20000000800 */
[----:B------:R-:W-:-:S02]  /*96890*/  ULDC UR9, c[0x0][0x228] ;  /* 0x00008a0000097ab9 */ /* 0x000fc40000000800 */
[----:B------:R0:W-:Y:S04]  /*968a0*/  @P3 STG.E.U8 desc[UR32][R14.64], R19 ;  /* 0x000000130e003986 */ /* 0x0001e8000c101120 */
[----:B0-----:R-:W5:Y:S04]  /*968b0*/  LDL R14, [R1+0x28] ;  /* 0x00002800010e7983 */ /* 0x001f680000100800 */
[----:B------:R-:W2:Y:S01]  /*968c0*/  LDL R15, [R1+0x3880] ;  /* 0x00388000010f7983 */ /* 0x000ea20000100800 */
[----:B----4-:R-:W-:-:S05]  /*968d0*/  PRMT R10, R10, 0x7773, RZ ;  /* 0x000077730a0a7816 */ /* 0x010fca00000000ff */
[----:B------:R0:W-:Y:S04]  /*968e0*/  @P1 STG.E.U8 desc[UR32][R16.64], R10 ;  /* 0x0000000a10001986 */ /* 0x0001e8000c101120 */
[----:B0-----:R-:W4:Y:S01]  /*968f0*/  LDL R17, [R1+0x3888] ;  /* 0x0038880001117983 */ /* 0x001f220000100800 */
[----:B---3--:R-:W-:-:S05]  /*96900*/  IADD3 R18, P6, R8, R18, RZ ;  /* 0x0000001208127210 */ /* 0x008fca0007fde0ff */
[----:B-----5:R-:W-:Y:S01]  /*96910*/  IMAD.X R19, R9, 0x1, R14, P6 ;  /* 0x0000000109137824 */ /* 0x020fe200030e060e */
[----:B--2---:R-:W-:-:S05]  /*96920*/  PRMT R14, R11, 0x7770, RZ ;  /* 0x000077700b0e7816 */ /* 0x004fca00000000ff */
[----:B------:R0:W-:Y:S01]  /*96930*/  @P4 STG.E.U8 desc[UR32][R18.64], R14 ;  /* 0x0000000e12004986 */ /* 0x0001e2000c101120 */
[----:B------:R-:W-:Y:S01]  /*96940*/  ISETP.LT.AND P4, PT, R15, UR4, !P2 ;  /* 0x000000040f007c0c */ /* 0x000fe2000d781270 */
[----:B------:R-:W-:Y:S01]  /*96950*/  ULDC UR4, c[0x0][0x228] ;  /* 0x00008a0000047ab9 */ /* 0x000fe20000000800 */
[C---:B------:R-:W-:Y:S02]  /*96960*/  IADD3 R16, P5, R8.reuse, R0, RZ ;  /* 0x0000000008107210 */ /* 0x040fe40007fbe0ff */
[----:B0-----:R-:W-:Y:S02]  /*96970*/  IADD3 R14, P6, R8, R3, RZ ;  /* 0x00000003080e7210 */ /* 0x001fe40007fde0ff */
[----:B------:R-:W-:-:S03]  /*96980*/  PRMT R19, R11, 0x7771, RZ ;  /* 0x000077710b137816 */ /* 0x000fc600000000ff */
[----:B------:R-:W-:-:S05]  /*96990*/  IMAD.X R15, R9, 0x1, R2, P6 ;  /* 0x00000001090f7824 */ /* 0x000fca00030e0602 */
[----:B------:R0:W-:Y:S01]  /*969a0*/  @P4 STG.E.U8 desc[UR32][R14.64], R19 ;  /* 0x000000130e004986 */ /* 0x0001e2000c101120 */
[----:B----4-:R-:W-:Y:S01]  /*969b0*/  ISETP.LT.AND P1, PT, R17, UR4, !P2 ;  /* 0x0000000411007c0c */ /* 0x010fe2000d721270 */
[----:B------:R-:W-:Y:S01]  /*969c0*/  IMAD.X R17, R9, 0x1, R27, P5 ;  /* 0x0000000109117824 */ /* 0x000fe200028e061b */
[----:B------:R-:W-:Y:S01]  /*969d0*/  ISETP.LT.AND P3, PT, R24, UR9, !P2 ;  /* 0x0000000918007c0c */ /* 0x000fe2000d761270 */
[----:B------:R-:W2:Y:S01]  /*969e0*/  LDL.LU R27, [R1+0x38a4] ;  /* 0x0038a400011b7983 */ /* 0x000ea20000300800 */
[----:B------:R-:W-:Y:S01]  /*969f0*/  IADD3 R10, P6, R8, R20, RZ ;  /* 0x00000014080a7210 */ /* 0x000fe20007fde0ff */
[----:B------:R-:W-:Y:S01]  /*96a00*/  ULDC UR9, c[0x0][0x228] ;  /* 0x00008a0000097ab9 */ /* 0x000fe20000000800 */
[C---:B------:R-:W-:Y:S01]  /*96a10*/  PRMT R18, R11.reuse, 0x7773, RZ ;  /* 0x000077730b127816 */ /* 0x040fe200000000ff */
[----:B0-----:R-:W3:Y:S01]  /*96a20*/  LDL R14, [R1+0x388c] ;  /* 0x00388c00010e7983 */ /* 0x001ee20000100800 */
[----:B------:R-:W-:Y:S01]  /*96a30*/  PRMT R20, R11, 0x7772, RZ ;  /* 0x000077720b147816 */ /* 0x000fe200000000ff */
[----:B------:R-:W-:Y:S01]  /*96a40*/  IMAD.X R11, R9, 0x1, R28, P6 ;  /* 0x00000001090b7824 */ /* 0x000fe200030e061c */
[----:B------:R-:W-:Y:S01]  /*96a50*/  ISETP.LT.AND P4, PT, R23, UR10, !P2 ;  /* 0x0000000a17007c0c */ /* 0x000fe2000d781270 */
[----:B------:R-:W-:Y:S01]  /*96a60*/  VIADD R15, R22, 0x7 ;  /* 0x00000007160f7836 */ /* 0x000fe20000000000 */
[----:B------:R-:W4:Y:S01]  /*96a70*/  LDL.LU R23, [R1+0x38a0] ;  /* 0x0038a00001177983 */ /* 0x000f220000300800 */
[----:B------:R-:W-:-:S03]  /*96a80*/  ULDC UR4, c[0x0][0x22c] ;  /* 0x00008b0000047ab9 */ /* 0x000fc60000000800 */
[----:B------:R-:W-:Y:S01]  /*96a90*/  @P3 STG.E.U8 desc[UR32][R16.64], R20 ;  /* 0x0000001410003986 */ /* 0x000fe2000c101120 */
[----:B--2---:R-:W-:-:S03]  /*96aa0*/  PRMT R19, R27, 0x7770, RZ ;  /* 0x000077701b137816 */ /* 0x004fc600000000ff */
[----:B------:R0:W-:Y:S01]  /*96ab0*/  @P1 STG.E.U8 desc[UR32][R10.64], R18 ;  /* 0x000000120a001986 */ /* 0x0001e2000c101120 */
[----:B------:R-:W-:Y:S01]  /*96ac0*/  ISETP.LT.AND P6, PT, R25, UR12, !P2 ;  /* 0x0000000c19007c0c */ /* 0x000fe2000d7c1270 */
[----:B------:R-:W-:Y:S01]  /*96ad0*/  ULDC UR12, c[0x0][0x228] ;  /* 0x00008a00000c7ab9 */ /* 0x000fe20000000800 */
[----:B---3--:R-:W-:Y:S01]  /*96ae0*/  ISETP.LT.AND P1, PT, R14, UR9, !P2 ;  /* 0x000000090e007c0c */ /* 0x008fe2000d721270 */
[----:B------:R-:W-:Y:S01]  /*96af0*/  ULDC UR9, c[0x0][0x228] ;  /* 0x00008a0000097ab9 */ /* 0x000fe20000000800 */
[----:B------:R-:W-:Y:S01]  /*96b00*/  ULDC UR10, c[0x0][0x228] ;  /* 0x00008a00000a7ab9 */ /* 0x000fe20000000800 */
[----:B0-----:R-:W-:-:S05]  /*96b10*/  IADD3 R10, P3, R8, R21, RZ ;  /* 0x00000015080a7210 */ /* 0x001fca0007f7e0ff */
[----:B------:R-:W-:Y:S01]  /*96b20*/  IMAD.X R11, R9, 0x1, R26, P3 ;  /* 0x00000001090b7824 */ /* 0x000fe200018e061a */
[C---:B------:R-:W-:Y:S02]  /*96b30*/  PRMT R20, R27.reuse, 0x7773, RZ ;  /* 0x000077731b147816 */ /* 0x040fe400000000ff */
[C---:B------:R-:W-:Y:S02]  /*96b40*/  PRMT R18, R27.reuse, 0x7772, RZ ;  /* 0x000077721b127816 */ /* 0x040fe400000000ff */
[----:B------:R-:W-:Y:S01]  /*96b50*/  PRMT R21, R27, 0x7771, RZ ;  /* 0x000077711b157816 */ /* 0x000fe200000000ff */
[----:B------:R0:W-:Y:S04]  /*96b60*/  @P1 STG.E.U8 desc[UR32][R10.64], R19 ;  /* 0x000000130a001986 */ /* 0x0001e8000c101120 */
[----:B------:R-:W2:Y:S04]  /*96b70*/  LDL.LU R27, [R1+0x18] ;  /* 0x00001800011b7983 */ /* 0x000ea80000300800 */
[----:B0-----:R-:W3:Y:S04]  /*96b80*/  LDL R10, [R1+0x3880] ;  /* 0x00388000010a7983 */ /* 0x001ee80000100800 */
[----:B------:R-:W5:Y:S01]  /*96b90*/  LDL R11, [R1+0x1c] ;  /* 0x00001c00010b7983 */ /* 0x000f620000100800 */
[----:B------:R-:W-:-:S02]  /*96ba0*/  IADD3 R14, P5, R8, R13, RZ ;  /* 0x0000000d080e7210 */ /* 0x000fc40007fbe0ff */
[----:B------:R-:W-:Y:S01]  /*96bb0*/  ISETP.GE.AND P3, PT, R15, UR4, PT ;  /* 0x000000040f007c0c */ /* 0x000fe2000bf66270 */
[----:B------:R-:W4:Y:S01]  /*96bc0*/  LDL R19, [R1+0x387c] ;  /* 0x00387c0001137983 */ /* 0x000f220000100800 */
[----:B------:R-:W-:Y:S01]  /*96bd0*/  ULDC UR4, c[0x0][0x248] ;  /* 0x0000920000047ab9 */ /* 0x000fe20000000800 */
[----:B------:R-:W-:Y:S01]  /*96be0*/  IMAD.X R15, R9, 0x1, R5, P5 ;  /* 0x00000001090f7824 */ /* 0x000fe200028e0605 */
[----:B------:R-:W-:-:S04]  /*96bf0*/  IADD3 R16, P5, R8, R12, RZ ;  /* 0x0000000c08107210 */ /* 0x000fc80007fbe0ff */
[----:B------:R0:W-:Y:S01]  /*96c00*/  @P4 STG.E.U8 desc[UR32][R14.64], R21 ;  /* 0x000000150e004986 */ /* 0x0001e2000c101120 */
[----:B------:R-:W-:Y:S02]  /*96c10*/  IMAD.X R17, R9, 0x1, R7, P5 ;  /* 0x0000000109117824 */ /* 0x000fe400028e0607 */
[----:B0-----:R-:W-:Y:S01]  /*96c20*/  VIADD R14, R8, UR4 ;  /* 0x00000004080e7c36 */ /* 0x001fe20008000000 */
[----:B---3--:R-:W-:Y:S02]  /*96c30*/  ISETP.LT.AND P1, PT, R10, UR12, !P3 ;  /* 0x0000000c0a007c0c */ /* 0x008fe4000df21270 */
[----:B------:R0:W-:Y:S01]  /*96c40*/  @P6 STG.E.U8 desc[UR32][R16.64], R18 ;  /* 0x0000001210006986 */ /* 0x0001e2000c101120 */
[----:B------:R-:W-:Y:S01]  /*96c50*/  ISETP.LT.AND P2, PT, R29, UR9, !P2 ;  /* 0x000000091d007c0c */ /* 0x000fe2000d741270 */
[----:B------:R-:W-:Y:S01]  /*96c60*/  ULDC UR4, c[0x0][0x228] ;  /* 0x00008a0000047ab9 */ /* 0x000fe20000000800 */
[----:B-----5:R-:W-:Y:S01]  /*96c70*/  IADD3 R10, P5, R14, R11, RZ ;  /* 0x0000000b0e0a7210 */ /* 0x020fe20007fbe0ff */
[----:B------:R-:W-:Y:S01]  /*96c80*/  ULDC UR9, c[0x0][0x228] ;  /* 0x00008a0000097ab9 */ /* 0x000fe20000000800 */
[----:B------:R-:W3:Y:S01]  /*96c90*/  LDL R11, [R1+0x28] ;  /* 0x00002800010b7983 */ /* 0x000ee20000100800 */
[----:B------:R-:W-:-:S02]  /*96ca0*/  IADD3 R8, P6, R8, R6, RZ ;  /* 0x0000000608087210 */ /* 0x000fc40007fde0ff */
[----:B----4-:R-:W-:Y:S01]  /*96cb0*/  ISETP.LT.AND P4, PT, R19, UR10, !P3 ;  /* 0x0000000a13007c0c */ /* 0x010fe2000df81270 */
[----:B------:R-:W-:Y:S01]  /*96cc0*/  ULDC UR10, c[0x0][0x228] ;  /* 0x00008a00000a7ab9 */ /* 0x000fe20000000800 */
[----:B------:R-:W-:Y:S01]  /*96cd0*/  SHF.R.S32.HI R15, RZ, 0x1f, R14 ;  /* 0x0000001fff0f7819 */ /* 0x000fe2000001140e */
[----:B------:R-:W-:Y:S01]  /*96ce0*/  IMAD.X R9, R9, 0x1, R4, P6 ;  /* 0x0000000109097824 */ /* 0x000fe200030e0604 */
[----:B0-----:R-:W-:Y:S02]  /*96cf0*/  IADD3 R16, P6, R14, R3, RZ ;  /* 0x000000030e107210 */ /* 0x001fe40007fde0ff */
[C---:B------:R-:W-:Y:S02]  /*96d00*/  PRMT R18, R23.reuse, 0x7773, RZ ;  /* 0x0000777317127816 */ /* 0x040fe400000000ff */
[C---:B------:R-:W-:Y:S02]  /*96d10*/  PRMT R19, R23.reuse, 0x7772, RZ ;  /* 0x0000777217137816 */ /* 0x040fe400000000ff */
[----:B------:R-:W-:-:S02]  /*96d20*/  PRMT R21, R23, 0x7771, RZ ;  /* 0x0000777117157816 */ /* 0x000fc400000000ff */
[----:B------:R-:W-:Y:S01]  /*96d30*/  PRMT R23, R23, 0x7770, RZ ;  /* 0x0000777017177816 */ /* 0x000fe200000000ff */
[C---:B------:R-:W-:Y:S01]  /*96d40*/  IMAD.X R17, R15.reuse, 0x1, R2, P6 ;  /* 0x000000010f117824 */ /* 0x040fe200030e0602 */
[----:B------:R0:W-:Y:S04]  /*96d50*/  @P2 STG.E.U8 desc[UR32][R8.64], R20 ;  /* 0x0000001408002986 */ /* 0x0001e8000c101120 */
[----:B0-----:R-:W4:Y:S01]  /*96d60*/  LDL R20, [R1+0x3890] ;  /* 0x0038900001147983 */ /* 0x001f220000100800 */
[----:B---3--:R-:W-:-:S05]  /*96d70*/  IMAD.X R11, R15, 0x1, R11, P5 ;  /* 0x000000010f0b7824 */ /* 0x008fca00028e060b */
[----:B------:R0:W-:Y:S04]  /*96d80*/  @P4 STG.E.U8 desc[UR32][R10.64], R23 ;  /* 0x000000170a004986 */ /* 0x0001e8000c101120 */
[----:B------:R1:W-:Y:S04]  /*96d90*/  @P1 STG.E.U8 desc[UR32][R16.64], R21 ;  /* 0x0000001510001986 */ /* 0x0003e8000c101120 */
[----:B0-----:R-:W3:Y:S04]  /*96da0*/  LDL R10, [R1+0x388c] ;  /* 0x00388c00010a7983 */ /* 0x001ee80000100800 */
[----:B------:R-:W5:Y:S04]  /*96db0*/  LDL R11, [R1+0x10] ;  /* 0x00001000010b7983 */ /* 0x000f680000100800 */
[----:B------:R-:W4:Y:S04]  /*96dc0*/  LDL.LU R23, [R1+0x28] ;  /* 0x0000280001177983 */ /* 0x000f280000300800 */
[----:B-1----:R-:W2:Y:S04]  /*96dd0*/  LDL R17, [R1+0x20] ;  /* 0x0000200001117983 */ /* 0x002ea80000100800 */
[----:B------:R-:W5:Y:S01]  /*96de0*/  LDL R16, [R1+0x3888] ;  /* 0x0038880001107983 */ /* 0x000f620000100800 */
[----:B------:R-:W-:Y:S01]  /*96df0*/  ISETP.LT.AND P2, PT, R24, UR4, !P3 ;  /* 0x0000000418007c0c */ /* 0x000fe2000df41270 */
[----:B------:R-:W-:Y:S01]  /*96e00*/  ULDC UR4, c[0x0][0x228] ;  /* 0x00008a0000047ab9 */ /* 0x000fe20000000800 */
[----:B------:R-:W-:Y:S01]  /*96e10*/  IADD3 R8, P5, R14, R0, RZ ;  /* 0x000000000e087210 */ /* 0x000fe20007fbe0ff */
[----:B------:R-:W4:Y:S01]  /*96e20*/  LDL R21, [R1+0x387c] ;  /* 0x00387c0001157983 */ /* 0x000f220000100800 */
[----:B---3--:R-:W-:Y:S01]  /*96e30*/  ISETP.LT.AND P1, PT, R10, UR9, !P3 ;  /* 0x000000090a007c0c */ /* 0x008fe2000df21270 */
[----:B------:R-:W-:-:S02]  /*96e40*/  ULDC UR9, c[0x0][0x228] ;  /* 0x00008a0000097ab9 */ /* 0x000fc40000000800 */
[----:B--2---:R-:W-:-:S06]  /*96e50*/  IMAD.X R9, R15, 0x1, R17, P5 ;  /* 0x000000010f097824 */ /* 0x004fcc00028e0611 */
[----:B------:R0:W-:Y:S01]  /*96e60*/  @P2 STG.E.U8 desc[UR32][R8.64], R19 ;  /* 0x0000001308002986 */ /* 0x0001e2000c101120 */
[----:B-----5:R-:W-:Y:S02]  /*96e70*/  ISETP.LT.AND P4, PT, R16, UR4, !P3 ;  /* 0x0000000410007c0c */ /* 0x020fe4000df81270 */
[----:B------:R-:W-:Y:S01]  /*96e80*/  IADD3 R10, P6, R14, R11, RZ ;  /* 0x0000000b0e0a7210 */ /* 0x000fe20007fde0ff */
[----:B------:R-:W-:Y:S01]  /*96e90*/  VIADD R17, R22, 0x8 ;  /* 0x0000000816117836 */ /* 0x000fe20000000000 */
[----:B0-----:R-:W2:Y:S03]  /*96ea0*/  LDL R9, [R1+0xc] ;  /* 0x00000c0001097983 */ /* 0x001ea60000100800 */
[----:B------:R-:W-:Y:S01]  /*96eb0*/  IMAD.X R11, R15, 0x1, R28, P6 ;  /* 0x000000010f0b7824 */ /* 0x000fe200030e061c */
[----:B------:R-:W3:Y:S01]  /*96ec0*/  LDL R19, [R1+0x1c] ;  /* 0x00001c0001137983 */ /* 0x000ee20000100800 */
[----:B------:R-:W-:Y:S01]  /*96ed0*/  IADD3 R16, P5, R14, R27, RZ ;  /* 0x0000001b0e107210 */ /* 0x000fe20007fbe0ff */
[----:B------:R-:W-:-:S03]  /*96ee0*/  ULDC UR4, c[0x0][0x22c] ;  /* 0x00008b0000047ab9 */ /* 0x000fc60000000800 */
[----:B------:R0:W-:Y:S04]  /*96ef0*/  @P4 STG.E.U8 desc[UR32][R10.64], R18 ;  /* 0x000000120a004986 */ /* 0x0001e8000c101120 */
[----:B0-----:R-:W5:Y:S01]  /*96f00*/  LDL.LU R18, [R1+0xc] ;  /* 0x00000c0001127983 */ /* 0x001f620000300800 */
[----:B------:R-:W-:Y:S01]  /*96f10*/  ISETP.GE.AND P2, PT, R17, UR4, PT ;  /* 0x0000000411007c0c */ /* 0x000fe2000bf46270 */
[----:B------:R-:W-:Y:S01]  /*96f20*/  IMAD.X R17, R15, 0x1, R26, P5 ;  /* 0x000000010f117824 */ /* 0x000fe200028e061a */
[----:B------:R-:W-:Y:S01]  /*96f30*/  ULDC UR4, c[0x0][0x228] ;  /* 0x00008a0000047ab9 */ /* 0x000fe20000000800 */
[----:B------:R-:W-:Y:S02]  /*96f40*/  IADD3 R10, P6, R14, R13, RZ ;  /* 0x0000000d0e0a7210 */ /* 0x000fe40007fde0ff */
[----:B----4-:R-:W-:Y:S01]  /*96f50*/  ISETP.LT.AND P5, PT, R20, UR4, !P3 ;  /* 0x0000000414007c0c */ /* 0x010fe2000dfa1270 */
[----:B------:R-:W-:Y:S01]  /*96f60*/  ULDC UR4, c[0x0][0x22c] ;  /* 0x00008b0000047ab9 */ /* 0x000fe20000000800 */
[----:B------:R-:W-:Y:S01]  /*96f70*/  ISETP.LT.AND P4, PT, R25, UR9, !P3 ;  /* 0x0000000919007c0c */ /* 0x000fe2000df81270 */
[----:B------:R-:W-:Y:S01]  /*96f80*/  IMAD.X R11, R15, 0x1, R5, P6 ;  /* 0x000000010f0b7824 */ /* 0x000fe200030e0605 */
[----:B------:R-:W-:Y:S01]  /*96f90*/  ULDC UR9, c[0x0][0x228] ;  /* 0x00008a0000097ab9 */ /* 0x000fe20000000800 */
[----:B--2---:R-:W-:-:S05]  /*96fa0*/  PRMT R8, R9, 0x7770, RZ ;  /* 0x0000777009087816 */ /* 0x004fca00000000ff */
[----:B------:R0:W-:Y:S02]  /*96fb0*/  @P1 STG.E.U8 desc[UR32][R16.64], R8 ;  /* 0x0000000810001986 */ /* 0x0001e4000c101120 */
[----:B0-----:R-:W-:-:S05]  /*96fc0*/  VIADD R8, R22, 0x9 ;  /* 0x0000000916087836 */ /* 0x001fca0000000000 */
[----:B------:R-:W-:Y:S01]  /*96fd0*/  ISETP.GE.AND P1, PT, R8, UR4, PT ;  /* 0x0000000408007c0c */ /* 0x000fe2000bf26270 */
[----:B------:R-:W-:Y:S01]  /*96fe0*/  ULDC UR4, c[0x0][0x228] ;  /* 0x00008a0000047ab9 */ /* 0x000fe20000000800 */
[----:B------:R-:W-:Y:S02]  /*96ff0*/  IADD3 R8, P6, R14, R12, RZ ;  /* 0x0000000c0e087210 */ /* 0x000fe40007fde0ff */
[C---:B-----5:R-:W-:Y:S02]  /*97000*/  PRMT R17, R18.reuse, 0x7771, RZ ;  /* 0x0000777112117816 */ /* 0x060fe400000000ff */
[C---:B------:R-:W-:Y:S01]  /*97010*/  PRMT R16, R18.reuse, 0x7772, RZ ;  /* 0x0000777212107816 */ /* 0x040fe200000000ff */
[----:B------:R-:W-:Y:S02]  /*97020*/  IMAD.X R9, R15, 0x1, R7, P6 ;  /* 0x000000010f097824 */ /* 0x000fe400030e0607 */
[----:B------:R0:W-:Y:S04]  /*97030*/  @P5 STG.E.U8 desc[UR32][R10.64], R17 ;  /* 0x000000110a005986 */ /* 0x0001e8000c101120 */
[----:B------:R1:W-:Y:S01]  /*97040*/  @P4 STG.E.U8 desc[UR32][R8.64], R16 ;  /* 0x0000001008004986 */ /* 0x0003e2000c101120 */
[----:B0-----:R-:W-:-:S03]  /*97050*/  PRMT R17, R18, 0x7773, RZ ;  /* 0x0000777312117816 */ /* 0x001fc600000000ff */
[----:B------:R-:W2:Y:S04]  /*97060*/  LDL.LU R18, [R1+0x30] ;  /* 0x0000300001127983 */ /* 0x000ea80000300800 */
[----:B-1----:R-:W4:Y:S01]  /*97070*/  LDL R16, [R1+0x40] ;  /* 0x0000400001107983 */ /* 0x002f220000100800 */
[----:B------:R-:W-:Y:S01]  /*97080*/  ISETP.LT.AND P3, PT, R29, UR4, !P3 ;  /* 0x000000041d007c0c */ /* 0x000fe2000df61270 */
[----:B------:R-:W-:Y:S01]  /*97090*/  ULDC UR4, c[0x0][0x248] ;  /* 0x0000920000047ab9 */ /* 0x000fe20000000800 */
[C---:B------:R-:W-:Y:S01]  /*970a0*/  IADD3 R10, P5, R14.reuse, R6, RZ ;  /* 0x000000060e0a7210 */ /* 0x040fe20007fbe0ff */
[----:B------:R-:W-:Y:S01]  /*970b0*/  VIADD R8, R14, UR4 ;  /* 0x000000040e087c36 */ /* 0x000fe20008000000 */
[----:B------:R-:W-:Y:S01]  /*970c0*/  ISETP.LT.AND P4, PT, R21, UR9, !P2 ;  /* 0x0000000915007c0c */ /* 0x000fe2000d781270 */
[----:B------:R-:W-:Y:S01]  /*970d0*/  ULDC UR9, c[0x0][0x228] ;  /* 0x00008a0000097ab9 */ /* 0x000fe20000000800 */
[----:B------:R-:W-:Y:S01]  /*970e0*/  ULDC UR4, c[0x0][0x228] ;  /* 0x00008a0000047ab9 */ /* 0x000fe20000000800 */
[----:B------:R-:W-:Y:S01]  /*970f0*/  IMAD.X R11, R15, 0x1, R4, P5 ;  /* 0x000000010f0b7824 */ /* 0x000fe200028e0604 */
[----:B------:R-:W-:-:S02]  /*97100*/  SHF.R.S32.HI R9, RZ, 0x1f, R8 ;  /* 0x0000001fff097819 */ /* 0x000fc40000011408 */
[----:B---3--:R-:W-:-:S03]  /*97110*/  IADD3 R14, P5, R8, R19, RZ ;  /* 0x00000013080e7210 */ /* 0x008fc60007fbe0ff */
[----:B------:R0:W-:Y:S02]  /*97120*/  @P3 STG.E.U8 desc[UR32][R10.64], R17 ;  /* 0x000000110a003986 */ /* 0x0001e4000c101120 */
[----:B------:R-:W-:Y:S02]  /*97130*/  IMAD.X R15, R9, 0x1, R23, P5 ;  /* 0x00000001090f7824 */ /* 0x000fe400028e0617 */
[----:B0-----:R-:W3:Y:S01]  /*97140*/  LDL R11, [R1+0x3880] ;  /* 0x00388000010b7983 */ /* 0x001ee20000100800 */
[----:B----4-:R-:W-:-:S05]  /*97150*/  PRMT R17, R16, 0x7770, RZ ;  /* 0x0000777010117816 */ /* 0x010fca00000000ff */
[----:B------:R0:W-:Y:S04]  /*97160*/  @P4 STG.E.U8 desc[UR32][R14.64], R17 ;  /* 0x000000110e004986 */ /* 0x0001e8000c101120 */
[----:B0-----:R-:W4:Y:S04]  /*97170*/  LDL R15, [R1+0x3888] ;  /* 0x00388800010f7983 */ /* 0x001f280000100800 */
[----:B------:R-:W5:Y:S01]  /*97180*/  LDL.LU R17, [R1+0x40] ;  /* 0x0000400001117983 */ /* 0x000f620000300800 */
[----:B------:R-:W-:Y:S02]  /*97190*/  IADD3 R10, P6, R8, R3, RZ ;  /* 0x00000003080a7210 */ /* 0x000fe40007fde0ff */
[----:B---3--:R-:W-:Y:S01]  /*971a0*/  ISETP.LT.AND P3, PT, R11, UR4, !P2 ;  /* 0x000000040b007c0c */ /* 0x008fe2000d761270 */
[----:B------:R-:W-:Y:S01]  /*971b0*/  ULDC UR4, c[0x0][0x228] ;  /* 0x00008a0000047ab9 */ /* 0x000fe20000000800 */
[----:B----4-:R-:W-:Y:S01]  /*971c0*/  ISETP.LT.AND P4, PT, R15, UR9, !P2 ;  /* 0x000000090f007c0c */ /* 0x010fe2000d781270 */
[----:B------:R-:W-:Y:S01]  /*971d0*/  IMAD.X R11, R9, 0x1, R2, P6 ;  /* 0x00000001090b7824 */ /* 0x000fe200030e0602 */
[----:B------:R-:W3:Y:S01]  /*971e0*/  LDL R15, [R1+0x20] ;  /* 0x00002000010f7983 */ /* 0x000ee20000100800 */
[----:B------:R-:W-:Y:S01]  /*971f0*/  ISETP.LT.AND P5, PT, R24, UR4, !P2 ;  /* 0x0000000418007c0c */ /* 0x000fe2000d7a1270 */
[----:B------:R-:W-:Y:S01]  /*97200*/  ULDC UR4, c[0x0][0x228] ;  /* 0x00008a0000047ab9 */ /* 0x000fe20000000800 */
[----:B------:R-:W-:Y:S01]  /*97210*/  PRMT R16, R16, 0x7771, RZ ;  /* 0x0000777110107816 */ /* 0x000fe200000000ff */
[----:B------:R-:W-:Y:S01]  /*97220*/  ULDC UR9, c[0x0][0x228] ;  /* 0x00008a0000097ab9 */ /* 0x000fe20000000800 */
[----:B------:R-:W-:-:S04]  /*97230*/  IADD3 R14, P6, R8, R0, RZ ;  /* 0x00000000080e7210 */ /* 0x000fc80007fde0ff */
[----:B------:R0:W-:Y:S04]  /*97240*/  @P3 STG.E.U8 desc[UR32][R10.64], R16 ;  /* 0x000000100a003986 */ /* 0x0001e8000c101120 */
[----:B0-----:R-:W4:Y:S01]  /*97250*/  LDL R11, [R1+0x10] ;  /* 0x00001000010b7983 */ /* 0x001f220000100800 */
[----:B-----5:R-:W-:Y:S01]  /*97260*/  PRMT R16, R17, 0x7772, RZ ;  /* 0x0000777211107816 */ /* 0x020fe200000000ff */
[----:B---3--:R-:W-:-:S05]  /*97270*/  IMAD.X R15, R9, 0x1, R15, P6 ;  /* 0x00000001090f7824 */ /* 0x008fca00030e060f */
[----:B------:R0:W-:Y:S04]  /*97280*/  @P5 STG.E.U8 desc[UR32][R14.64], R16 ;  /* 0x000000100e005986 */ /* 0x0001e8000c101120 */
[----:B0-----:R-:W3:Y:S01]  /*97290*/  LDL R15, [R1+0x388c] ;  /* 0x00388c00010f7983 */ /* 0x001ee20000100800 */
[----:B----4-:R-:W-:Y:S02]  /*972a0*/  IADD3 R10, P3, R8, R11, RZ ;  /* 0x0000000b080a7210 */ /* 0x010fe40007f7e0ff */
[----:B------:R-:W-:-:S03]  /*972b0*/  PRMT R17, R17, 0x7773, RZ ;  /* 0x0000777311117816 */ /* 0x000fc600000000ff */
[----:B------:R-:W-:-:S05]  /*972c0*/  IMAD.X R11, R9, 0x1, R28, P3 ;  /* 0x00000001090b7824 */ /* 0x000fca00018e061c */
[----:B------:R0:W-:Y:S01]  /*972d0*/  @P4 STG.E.U8 desc[UR32][R10.64], R17 ;  /* 0x000000110a004986 */ /* 0x0001e2000c101120 */
[----:B------:R-:W-:Y:S02]  /*972e0*/  IADD3 R14, P4, R8, R27, RZ ;  /* 0x0000001b080e7210 */ /* 0x000fe40007f9e0ff */
[----:B--2---:R-:W-:Y:S02]  /*972f0*/  PRMT R16, R18, 0x7770, RZ ;  /* 0x0000777012107816 */ /* 0x004fe400000000ff */
[----:B------:R-:W-:Y:S01]  /*97300*/  ISETP.LT.AND P5, PT, R20, UR9, !P2 ;  /* 0x0000000914007c0c */ /* 0x000fe2000d7a1270 */
[----:B------:R-:W-:Y:S01]  /*97310*/  ULDC UR9, c[0x0][0x228] ;  /* 0x00008a0000097ab9 */ /* 0x000fe20000000800 */
[----:B0-----:R-:W-:Y:S01]  /*97320*/  VIADD R11, R22, 0xa ;  /* 0x0000000a160b7836 */ /* 0x001fe20000000000 */
[----:B------:R-:W-:Y:S02]  /*97330*/  IADD3 R10, P6, R8, R13, RZ ;  /* 0x0000000d080a7210 */ /* 0x000fe40007fde0ff */
[----:B------:R-:W-:-:S02]  /*97340*/  PRMT R17, R18, 0x7771, RZ ;  /* 0x0000777112117816 */ /* 0x000fc400000000ff */
[----:B---3--:R-:W-:Y:S01]  /*97350*/  ISETP.LT.AND P3, PT, R15, UR4, !P2 ;  /* 0x000000040f007c0c */ /* 0x008fe2000d761270 */
[----:B------:R-:W-:Y:S01]  /*97360*/  IMAD.X R15, R9, 0x1, R26, P4 ;  /* 0x00000001090f7824 */ /* 0x000fe200020e061a */
[----:B------:R-:W-:Y:S01]  /*97370*/  ULDC UR4, c[0x0][0x22c] ;  /* 0x00008b0000047ab9 */ /* 0x000fe20000000800 */
[----:B------:R-:W-:Y:S01]  /*97380*/  ISETP.LT.AND P4, PT, R25, UR10, !P2 ;  /* 0x0000000a19007c0c */ /* 0x000fe2000d781270 */
[----:B------:R-:W-:-:S09]  /*97390*/  ULDC UR10, c[0x0][0x228] ;  /* 0x00008a00000a7ab9 */ /* 0x000fd20000000800 */
[----:B------:R0:W-:Y:S01]  /*973a0*/  @P3 STG.E.U8 desc[UR32][R14.64], R16 ;  /* 0x000000100e003986 */ /* 0x0001e2000c101120 */
[----:B------:R-:W-:Y:S01]  /*973b0*/  ISETP.GE.AND P3, PT, R11, UR4, PT ;  /* 0x000000040b007c0c */ /* 0x000fe2000bf66270 */
[----:B------:R-:W-:Y:S01]  /*973c0*/  IMAD.X R11, R9, 0x1, R5, P6 ;  /* 0x00000001090b7824 */ /* 0x000fe200030e0605 */
[----:B------:R-:W-:Y:S01]  /*973d0*/  ULDC UR4, c[0x0][0x228] ;  /* 0x00008a0000047ab9 */ /* 0x000fe20000000800 */
[----:B0-----:R-:W-:Y:S02]  /*973e0*/  IADD3 R14, P6, R8, R12, RZ ;  /* 0x0000000c080e7210 */ /* 0x001fe40007fde0ff */
[----:B------:R-:W-:-:S03]  /*973f0*/  PRMT R16, R18, 0x7772, RZ ;  /* 0x0000777212107816 */ /* 0x000fc600000000ff */
[----:B------:R-:W-:Y:S01]  /*97400*/  IMAD.X R15, R9, 0x1, R7, P6 ;  /* 0x00000001090f7824 */ /* 0x000fe200030e0607 */
[----:B------:R0:W-:Y:S04]  /*97410*/  @P5 STG.E.U8 desc[UR32][R10.64], R17 ;  /* 0x000000110a005986 */ /* 0x0001e8000c101120 */
[----:B------:R1:W-:Y:S04]  /*97420*/  @P4 STG.E.U8 desc[UR32][R14.64], R16 ;  /* 0x000000100e004986 */ /* 0x0003e8000c101120 */
[----:B0-----:R-:W2:Y:S04]  /*97430*/  LDL R17, [R1+0x3880] ;  /* 0x0038800001117983 */ /* 0x001ea80000100800 */
[----:B-1----:R-:W3:Y:S01]  /*97440*/  LDL R16, [R1+0x50] ;  /* 0x0000500001107983 */ /* 0x002ee20000100800 */
        /* <DEDUP_REMOVED lines=8> */
[----:B------:R-:W-:-:S02]  /*974d0*/  PRMT R9, R18, 0x7773, RZ ;  /* 0x0000777312097816 */ /* 0x000fc400000000ff */
[----:B------:R-:W-:Y:S01]  /*974e0*/  IADD3 R14, P5, R8, R19, RZ ;  /* 0x00000013080e7210 */ /* 0x000fe20007fbe0ff */
[----:B------:R-:W4:Y:S04]  /*974f0*/  LDL.LU R18, [R1+0x60] ;  /* 0x0000600001127983 */ /* 0x000f280000300800 */
[----:B------:R0:W-:Y:S02]  /*97500*/  @P2 STG.E.U8 desc[UR32][R10.64], R9 ;  /* 0x000000090a002986 */ /* 0x0001e4000c101120 */
[----:B0-----:R-:W-:-:S05]  /*97510*/  SHF.R.S32.HI R9, RZ, 0x1f, R8 ;  /* 0x0000001fff097819 */ /* 0x001fca0000011408 */
[----:B------:R-:W-:Y:S01]  /*97520*/  IMAD.X R15, R9, 0x1, R23, P5 ;  /* 0x00000001090f7824 */ /* 0x000fe200028e0617 */
[----:B--2---:R-:W-:Y:S01]  /*97530*/  ISETP.LT.AND P2, PT, R17, UR4, !P1 ;  /* 0x0000000411007c0c */ /* 0x004fe2000cf41270 */
[----:B------:R-:W-:Y:S01]  /*97540*/  ULDC UR4, c[0x0][0x228] ;  /* 0x00008a0000047ab9 */ /* 0x000fe20000000800 */
[----:B---3--:R-:W-:-:S05]  /*97550*/  PRMT R17, R16, 0x7770, RZ ;  /* 0x0000777010117816 */ /* 0x008fca00000000ff */
[----:B------:R0:W-:Y:S04]  /*97560*/  @P4 STG.E.U8 desc[UR32][R14.64], R17 ;  /* 0x000000110e004986 */ /* 0x0001e8000c101120 */
[----:B0-----:R-:W2:Y:S04]  /*97570*/  LDL R15, [R1+0x3888] ;  /* 0x00388800010f7983 */ /* 0x001ea80000100800 */
[----:B------:R-:W3:Y:S01]  /*97580*/  LDL.LU R17, [R1+0x50] ;  /* 0x0000500001117983 */ /* 0x000ee20000300800 */
[----:B------:R-:W-:Y:S02]  /*97590*/  IADD3 R10, P6, R8, R3, RZ ;  /* 0x00000003080a7210 */ /* 0x000fe40007fde0ff */
[----:B------:R-:W-:Y:S01]  /*975a0*/  ISETP.LT.AND P5, PT, R24, UR4, !P1 ;  /* 0x0000000418007c0c */ /* 0x000fe2000cfa1270 */
[----:B------:R-:W-:Y:S01]  /*975b0*/  ULDC UR4, c[0x0][0x228] ;  /* 0x00008a0000047ab9 */ /* 0x000fe20000000800 */
[----:B--2---:R-:W-:Y:S01]  /*975c0*/  ISETP.LT.AND P4, PT, R15, UR9, !P1 ;  /* 0x000000090f007c0c */ /* 0x004fe2000cf81270 */
[----:B------:R-:W-:Y:S01]  /*975d0*/  IMAD.X R11, R9, 0x1, R2, P6 ;  /* 0x00000001090b7824 */ /* 0x000fe200030e0602 */
[----:B------:R-:W2:Y:S01]  /*975e0*/  LDL R15, [R1+0x20] ;  /* 0x00002000010f7983 */ /* 0x000ea20000100800 */
[----:B------:R-:W-:Y:S01]  /*975f0*/  PRMT R16, R16, 0x7771, RZ ;  /* 0x0000777110107816 */ /* 0x000fe200000000ff */
[----:B------:R-:W-:Y:S01]  /*97600*/  ULDC UR9, c[0x0][0x228] ;  /* 0x00008a0000097ab9 */ /* 0x000fe20000000800 */
[----:B------:R-:W-:-:S03]  /*97610*/  IADD3 R14, P6, R8, R0, RZ ;  /* 0x00000000080e7210 */ /* 0x000fc60007fde0ff */
[----:B------:R0:W-:Y:S04]  /*97620*/  @P2 STG.E.U8 desc[UR32][R10.64], R16 ;  /* 0x000000100a002986 */ /* 0x0001e8000c101120 */
[----:B0-----:R-:W5:Y:S01]  /*97630*/  LDL R11, [R1+0x10] ;  /* 0x00001000010b7983 */ /* 0x001f620000100800 */
[----:B---3--:R-:W-:Y:S01]  /*97640*/  PRMT R16, R17, 0x7772, RZ ;  /* 0x0000777211107816 */ /* 0x008fe200000000ff */
[----:B--2---:R-:W-:-:S05]  /*97650*/  IMAD.X R15, R9, 0x1, R15, P6 ;  /* 0x00000001090f7824 */ /* 0x004fca00030e060f */
[----:B------:R0:W-:Y:S04]  /*97660*/  @P5 STG.E.U8 desc[UR32][R14.64], R16 ;  /* 0x000000100e005986 */ /* 0x0001e8000c101120 */
[----:B0-----:R-:W2:Y:S01]  /*97670*/  LDL R15, [R1+0x388c] ;  /* 0x00388c00010f7983 */ /* 0x001ea20000100800 */
[----:B-----5:R-:W-:Y:S02]  /*97680*/  IADD3 R10, P2, R8, R11, RZ ;  /* 0x0000000b080a7210 */ /* 0x020fe40007f5e0ff */
[----:B------:R-:W-:-:S03]  /*97690*/  PRMT R17, R17, 0x7773, RZ ;  /* 0x0000777311117816 */ /* 0x000fc600000000ff */
[----:B------:R-:W-:-:S05]  /*976a0*/  IMAD.X R11, R9, 0x1, R28, P2 ;  /* 0x00000001090b7824 */ /* 0x000fca00010e061c */
[----:B------:R0:W-:Y:S01]  /*976b0*/  @P4 STG.E.U8 desc[UR32][R10.64], R17 ;  /* 0x000000110a004986 */ /* 0x0001e2000c101120 */
[----:B------:R-:W-:Y:S02]  /*976c0*/  IADD3 R14, P4, R8, R27, RZ ;  /* 0x0000001b080e7210 */ /* 0x000fe40007f9e0ff */
[----:B----4-:R-:W-:Y:S02]  /*976d0*/  PRMT R16, R18, 0x7770, RZ ;  /* 0x0000777012107816 */ /* 0x010fe400000000ff */
[----:B------:R-:W-:Y:S01]  /*976e0*/  ISETP.LT.AND P5, PT, R20, UR9, !P1 ;  /* 0x0000000914007c0c */ /* 0x000fe2000cfa1270 */
[----:B------:R-:W-:Y:S01]  /*976f0*/  ULDC UR9, c[0x0][0x228] ;  /* 0x00008a0000097ab9 */ /* 0x000fe20000000800 */
[----:B0-----:R-:W-:Y:S01]  /*97700*/  VIADD R11, R22, 0xb ;  /* 0x0000000b160b7836 */ /* 0x001fe20000000000 */
[----:B------:R-:W-:Y:S02]  /*97710*/  IADD3 R10, P6, R8, R13, RZ ;  /* 0x0000000d080a7210 */ /* 0x000fe40007fde0ff */
[----:B------:R-:W-:-:S02]  /*97720*/  PRMT R17, R18, 0x7771, RZ ;  /* 0x0000777112117816 */ /* 0x000fc400000000ff */
[----:B--2---:R-:W-:Y:S01]  /*97730*/  ISETP.LT.AND P2, PT, R15, UR4, !P1 ;  /* 0x000000040f007c0c */ /* 0x004fe2000cf41270 */
        /* <DEDUP_REMOVED lines=54> */
[----:B----4-:R-:W-:Y:S02]  /*97aa0*/  PRMT R16, R18, 0x7770, RZ ;  /* 0x0000777012107816 */ /* 0x010fe400000000ff */
[C---:B------:R-:W-:Y:S02]  /*97ab0*/  IADD3 R14, P6, R8.reuse, R13, RZ ;  /* 0x0000000d080e7210 */ /* 0x040fe40007fde0ff */
[----:B0-----:R-:W-:-:S05]  /*97ac0*/  IADD3 R10, P4, R8, R27, RZ ;  /* 0x0000001b080a7210 */ /* 0x001fca0007f9e0ff */
[----:B------:R-:W-:Y:S01]  /*97ad0*/  IMAD.X R11, R9, 0x1, R26, P4 ;  /* 0x00000001090b7824 */ /* 0x000fe200020e061a */
[----:B------:R-:W-:Y:S01]  /*97ae0*/  ISETP.LT.AND P5, PT, R20, UR9, !P3 ;  /* 0x0000000914007c0c */ /* 0x000fe2000dfa1270 */
[----:B------:R-:W-:Y:S01]  /*97af0*/  ULDC UR9, c[0x0][0x228] ;  /* 0x00008a0000097ab9 */ /* 0x000fe20000000800 */
[----:B------:R-:W-:Y:S01]  /*97b00*/  ISETP.LT.AND P4, PT, R25, UR10, !P3 ;  /* 0x0000000a19007c0c */ /* 0x000fe2000df81270 */
[----:B------:R-:W-:Y:S01]  /*97b10*/  ULDC UR10, c[0x0][0x228] ;  /* 0x00008a00000a7ab9 */ /* 0x000fe20000000800 */
[----:B------:R-:W-:Y:S02]  /*97b20*/  PRMT R17, R18, 0x7771, RZ ;  /* 0x0000777112117816 */ /* 0x000fe400000000ff */
[----:B--2---:R-:W-:Y:S01]  /*97b30*/  ISETP.LT.AND P1, PT, R15, UR4, !P3 ;  /* 0x000000040f007c0c */ /* 0x004fe2000df21270 */
[----:B------:R-:W-:Y:S01]  /*97b40*/  VIADD R15, R22, 0xc ;  /* 0x0000000c160f7836 */ /* 0x000fe20000000000 */
[----:B------:R-:W-:-:S11]  /*97b50*/  ULDC UR4, c[0x0][0x22c] ;  /* 0x00008b0000047ab9 */ /* 0x000fd60000000800 */
        /* <DEDUP_REMOVED lines=15> */
[----:B------:R-:W-:-:S03]  /*97c50*/  ULDC UR4, c[0x0][0x228] ;  /* 0x00008a0000047ab9 */ /* 0x000fc60000000800 */
[----:B------:R-:W-:Y:S01]  /*97c60*/  IMAD.X R15, R9, 0x1, R4, P5 ;  /* 0x00000001090f7824 */ /* 0x000fe200028e0604 */
[----:B------:R-:W-:Y:S01]  /*97c70*/  ISETP.LT.AND P5, PT, R21, UR9, !P2 ;  /* 0x0000000915007c0c */ /* 0x000fe2000d7a1270 */
[----:B------:R-:W-:Y:S01]  /*97c80*/  ULDC UR9, c[0x0][0x228] ;  /* 0x00008a0000097ab9 */ /* 0x000fe20000000800 */
[----:B------:R-:W-:Y:S02]  /*97c90*/  PRMT R9, R18, 0x7773, RZ ;  /* 0x0000777312097816 */ /* 0x000fe400000000ff */
[----:B------:R-:W-:Y:S01]  /*97ca0*/  SHF.R.S32.HI R11, RZ, 0x1f, R10 ;  /* 0x0000001fff0b7819 */ /* 0x000fe2000001140a */
[----:B------:R-:W4:Y:S01]  /*97cb0*/  LDL R18, [R1+0x64] ;  /* 0x0000640001127983 */ /* 0x000f220000100800 */
[----:B------:R-:W-:-:S03]  /*97cc0*/  IADD3 R8, P4, R10, R19, RZ ;  /* 0x000000130a087210 */ /* 0x000fc60007f9e0ff */
[----:B------:R0:W-:Y:S02]  /*97cd0*/  @P3 STG.E.U8 desc[UR32][R14.64], R9 ;  /* 0x000000090e003986 */ /* 0x0001e4000c101120 */
[----:B0-----:R-:W-:Y:S01]  /*97ce0*/  IMAD.X R9, R11, 0x1, R23, P4 ;  /* 0x000000010b097824 */ /* 0x001fe200020e0617 */
[----:B--2---:R-:W-:Y:S01]  /*97cf0*/  ISETP.LT.AND P6, PT, R17, UR4, !P2 ;  /* 0x0000000411007c0c */ /* 0x004fe2000d7c1270 */
[----:B------:R-:W-:Y:S01]  /*97d00*/  ULDC UR4, c[0x0][0x228] ;  /* 0x00008a0000047ab9 */ /* 0x000fe20000000800 */
[----:B---3--:R-:W-:-:S05]  /*97d10*/  PRMT R17, R16, 0x7770, RZ ;  /* 0x0000777010117816 */ /* 0x008fca00000000ff */
[----:B------:R0:W-:Y:S04]  /*97d20*/  @P5 STG.E.U8 desc[UR32][R8.64], R17 ;  /* 0x0000001108005986 */ /* 0x0001e8000c101120 */
[----:B0-----:R-:W2:Y:S01]  /*97d30*/  LDL R9, [R1+0x3888] ;  /* 0x0038880001097983 */ /* 0x001ea20000100800 */
[----:B------:R-:W-:Y:S02]  /*97d40*/  IADD3 R14, P3, R10, R3, RZ ;  /* 0x000000030a0e7210 */ /* 0x000fe40007f7e0ff */
[----:B------:R-:W-:Y:S01]  /*97d50*/  PRMT R16, R16, 0x7771, RZ ;  /* 0x0000777110107816 */ /* 0x000fe200000000ff */
[----:B------:R-:W3:Y:S02]  /*97d60*/  LDL R17, [R1+0x20] ;  /* 0x0000200001117983 */ /* 0x000ee40000100800 */
[----:B------:R-:W-:-:S05]  /*97d70*/  IMAD.X R15, R11, 0x1, R2, P3 ;  /* 0x000000010b0f7824 */ /* 0x000fca00018e0602 */
[----:B------:R0:W-:Y:S01]  /*97d80*/  @P6 STG.E.U8 desc[UR32][R14.64], R16 ;  /* 0x000000100e006986 */ /* 0x0001e2000c101120 */
[----:B--2---:R-:W-:Y:S01]  /*97d90*/  ISETP.LT.AND P3, PT, R9, UR9, !P2 ;  /* 0x0000000909007c0c */ /* 0x004fe2000d761270 */
[----:B------:R-:W-:Y:S02]  /*97da0*/  ULDC UR9, c[0x0][0x228] ;  /* 0x00008a0000097ab9 */ /* 0x000fe40000000800 */
[----:B------:R-:W2:Y:S04]  /*97db0*/  LDL R9, [R1+0x10] ;  /* 0x0000100001097983 */ /* 0x000ea80000100800 */
[----:B0-----:R-:W5:Y:S04]  /*97dc0*/  LDL.LU R16, [R1+0x54] ;  /* 0x0000540001107983 */ /* 0x001f680000300800 */
[----:B------:R-:W4:Y:S01]  /*97dd0*/  LDL R15, [R1+0x388c] ;  /* 0x00388c00010f7983 */ /* 0x000f220000100800 */
[----:B------:R-:W-:Y:S01]  /*97de0*/  ISETP.LT.AND P4, PT, R24, UR4, !P2 ;  /* 0x0000000418007c0c */ /* 0x000fe2000d781270 */
[----:B------:R-:W-:Y:S01]  /*97df0*/  ULDC UR4, c[0x0][0x228] ;  /* 0x00008a0000047ab9 */ /* 0x000fe20000000800 */
[----:B------:R-:W-:-:S02]  /*97e00*/  IADD3 R8, P5, R10, R0, RZ ;  /* 0x000000000a087210 */ /* 0x000fc40007fbe0ff */
[----:B--2---:R-:W-:-:S03]  /*97e10*/  IADD3 R14, P6, R10, R9, RZ ;  /* 0x000000090a0e7210 */ /* 0x004fc60007fde0ff */
[----:B---3--:R-:W-:Y:S01]  /*97e20*/  IMAD.X R9, R11, 0x1, R17, P5 ;  /* 0x000000010b097824 */ /* 0x008fe200028e0611 */
[C---:B-----5:R-:W-:Y:S02]  /*97e30*/  PRMT R17, R16.reuse, 0x7772, RZ ;  /* 0x0000777210117816 */ /* 0x060fe400000000ff */
[----:B------:R-:W-:Y:S02]  /*97e40*/  PRMT R16, R16, 0x7773, RZ ;  /* 0x0000777310107816 */ /* 0x000fe400000000ff */
[----:B----4-:R-:W-:Y:S01]  /*97e50*/  ISETP.LT.AND P5, PT, R15, UR4, !P2 ;  /* 0x000000040f007c0c */ /* 0x010fe2000d7a1270 */
[----:B------:R-:W-:Y:S01]  /*97e60*/  IMAD.X R15, R11, 0x1, R28, P6 ;  /* 0x000000010b0f7824 */ /* 0x000fe200030e061c */
[----:B------:R0:W-:Y:S01]  /*97e70*/  @P4 STG.E.U8 desc[UR32][R8.64], R17 ;  /* 0x0000001108004986 */ /* 0x0001e2000c101120 */
[----:B------:R-:W-:-:S03]  /*97e80*/  ULDC UR4, c[0x0][0x228] ;  /* 0x00008a0000047ab9 */ /* 0x000fc60000000800 */
[----:B------:R1:W-:Y:S01]  /*97e90*/  @P3 STG.E.U8 desc[UR32][R14.64], R16 ;  /* 0x000000100e003986 */ /* 0x0003e2000c101120 */
[----:B0-----:R-:W-:Y:S02]  /*97ea0*/  IADD3 R8, P4, R10, R27, RZ ;  /* 0x0000001b0a087210 */ /* 0x001fe40007f9e0ff */
[----:B-1----:R-:W-:-:S03]  /*97eb0*/  PRMT R14, R18, 0x7770, RZ ;  /* 0x00007770120e7816 */ /* 0x002fc600000000ff */
[----:B------:R-:W-:Y:S01]  /*97ec0*/  IMAD.X R9, R11, 0x1, R26, P4 ;  /* 0x000000010b097824 */ /* 0x000fe200020e061a */
[----:B------:R-:W-:Y:S02]  /*97ed0*/  ISETP.LT.AND P4, PT, R20, UR4, !P2 ;  /* 0x0000000414007c0c */ /* 0x000fe4000d781270 */
[----:B------:R-:W-:Y:S02]  /*97ee0*/  ISETP.LT.AND P6, PT, R25, UR9, !P2 ;  /* 0x0000000919007c0c */ /* 0x000fe4000d7c1270 */
[C---:B------:R-:W-:Y:S01]  /*97ef0*/  PRMT R17, R18.reuse, 0x7771, RZ ;  /* 0x0000777112117816 */ /* 0x040fe200000000ff */
[----:B------:R0:W-:Y:S01]  /*97f00*/  @P5 STG.E.U8 desc[UR32][R8.64], R14 ;  /* 0x0000000e08005986 */ /* 0x0001e2000c101120 */
[----:B------:R-:W-:Y:S01]  /*97f10*/  PRMT R18, R18, 0x7772, RZ ;  /* 0x0000777212127816 */ /* 0x000fe200000000ff */
[----:B------:R-:W-:Y:S01]  /*97f20*/  VIADD R16, R22, 0xd ;  /* 0x0000000d16107836 */ /* 0x000fe20000000000 */
[----:B------:R-:W-:Y:S01]  /*97f30*/  ULDC UR4, c[0x0][0x22c] ;  /* 0x00008b0000047ab9 */ /* 0x000fe20000000800 */
[----:B------:R-:W-:Y:S01]  /*97f40*/  ULDC UR9, c[0x0][0x228] ;  /* 0x00008a0000097ab9 */ /* 0x000fe20000000800 */
[----:B0-----:R-:W-:-:S02]  /*97f50*/  IADD3 R8, P3, R10, R13, RZ ;  /* 0x0000000d0a087210 */ /* 0x001fc40007f7e0ff */
[----:B------:R-:W-:-:S03]  /*97f60*/  IADD3 R14, P5, R10, R12, RZ ;  /* 0x0000000c0a0e7210 */ /* 0x000fc60007fbe0ff */
[C---:B------:R-:W-:Y:S02]  /*97f70*/  IMAD.X R9, R11.reuse, 0x1, R5, P3 ;  /* 0x000000010b097824 */ /* 0x040fe400018e0605 */
[----:B------:R-:W-:-:S03]  /*97f80*/  IMAD.X R15, R11, 0x1, R7, P5 ;  /* 0x000000010b0f7824 */ /* 0x000fc600028e0607 */
[----:B------:R0:W-:Y:S01]  /*97f90*/  @P4 STG.E.U8 desc[UR32][R8.64], R17 ;  /* 0x0000001108004986 */ /* 0x0001e2000c101120 */
[----:B------:R-:W-:Y:S01]  /*97fa0*/  ISETP.GE.AND P3, PT, R16, UR4, PT ;  /* 0x0000000410007c0c */ /* 0x000fe2000bf66270 */
[----:B------:R-:W-:Y:S02]  /*97fb0*/  ULDC UR4, c[0x0][0x248] ;  /* 0x0000920000047ab9 */ /* 0x000fe40000000800 */
[----:B------:R1:W-:Y:S04]  /*97fc0*/  @P6 STG.E.U8 desc[UR32][R14.64], R18 ;  /* 0x000000120e006986 */ /* 0x0003e8000c101120 */
[----:B------:R-:W2:Y:S04]  /*97fd0*/  LDL R16, [R1+0x48] ;  /* 0x0000480001107983 */ /* 0x000ea80000100800 */
[----:B0-----:R-:W3:Y:S01]  /*97fe0*/  LDL.LU R17, [R1+0x64] ;  /* 0x0000640001117983 */ /* 0x001ee20000300800 */
[----:B-1----:R-:W-:-:S02]  /*97ff0*/  IADD3 R14, P5, R10, R6, RZ ;  /* 0x000000060a0e7210 */ /* 0x002fc40007fbe0ff */
[----:B------:R-:W-:Y:S01]  /*98000*/  ISETP.LT.AND P2, PT, R29, UR9, !P2 ;  /* 0x000000091d007c0c */ /* 0x000fe2000d741270 */
[----:B------:R-:W-:Y:S01]  /*98010*/  ULDC UR9, c[0x0][0x228] ;  /* 0x00008a0000097ab9 */ /* 0x000fe20000000800 */
[----:B------:R-:W-:Y:S01]  /*98020*/  VIADD R8, R10, UR4 ;  /* 0x000000040a087c36 */ /* 0x000fe20008000000 */
[----:B------:R-:W4:Y:S01]  /*98030*/  LDL R18, [R1+0x3888] ;  /* 0x0038880001127983 */ /* 0x000f220000100800 */
[----:B------:R-:W-:Y:S01]  /*98040*/  IMAD.X R15, R11, 0x1, R4, P5 ;  /* 0x000000010b0f7824 */ /* 0x000fe200028e0604 */
[----:B------:R-:W-:Y:S01]  /*98050*/  ISETP.LT.AND P4, PT, R21, UR9, !P1 ;  /* 0x0000000915007c0c */ /* 0x000fe2000cf81270 */
[----:B------:R-:W-:Y:S01]  /*98060*/  ULDC UR4, c[0x0][0x228] ;  /* 0x00008a0000047ab9 */ /* 0x000fe20000000800 */
[----:B------:R-:W5:Y:S01]  /*98070*/  LDL R11, [R1+0x3880] ;  /* 0x00388000010b7983 */ /* 0x000f620000100800 */
[----:B------:R-:W-:Y:S01]  /*98080*/  SHF.R.S32.HI R9, RZ, 0x1f, R8 ;  /* 0x0000001fff097819 */ /* 0x000fe20000011408 */
[----:B------:R-:W-:Y:S01]  /*98090*/  ULDC UR9, c[0x0][0x228] ;  /* 0x00008a0000097ab9 */ /* 0x000fe20000000800 */
[----:B------:R-:W-:-:S02]  /*980a0*/  IADD3 R10, P6, R8, R19, RZ ;  /* 0x00000013080a7210 */ /* 0x000fc40007fde0ff */
[----:B--2---:R-:W-:Y:S02]  /*980b0*/  PRMT R16, R16, 0x7770, RZ ;  /* 0x0000777010107816 */ /* 0x004fe400000000ff */
[----:B---3--:R-:W-:-:S05]  /*980c0*/  PRMT R17, R17, 0x7773, RZ ;  /* 0x0000777311117816 */ /* 0x008fca00000000ff */
[----:B------:R0:W-:Y:S01]  /*980d0*/  @P2 STG.E.U8 desc[UR32][R14.64], R17 ;  /* 0x000000110e002986 */ /* 0x0001e2000c101120 */
[----:B-----5:R-:W-:Y:S01]  /*980e0*/  ISETP.LT.AND P5, PT, R11, UR4, !P1 ;  /* 0x000000040b007c0c */ /* 0x020fe2000cfa1270 */
[----:B------:R-:W-:Y:S02]  /*980f0*/  IMAD.X R11, R9, 0x1, R23, P6 ;  /* 0x00000001090b7824 */ /* 0x000fe400030e0617 */
[----:B0-----:R-:W2:Y:S01]  /*98100*/  LDL R17, [R1+0x48] ;  /* 0x0000480001117983 */ /* 0x001ea20000100800 */
[----:B------:R-:W-:Y:S01]  /*98110*/  ISETP.LT.AND P2, PT, R24, UR9, !P1 ;  /* 0x0000000918007c0c */ /* 0x000fe2000cf41270 */
[----:B------:R-:W-:Y:S01]  /*98120*/  ULDC UR4, c[0x0][0x228] ;  /* 0x00008a0000047ab9 */ /* 0x000fe20000000800 */
[----:B------:R-:W-:Y:S01]  /*98130*/  IADD3 R14, P6, R8, R3, RZ ;  /* 0x00000003080e7210 */ /* 0x000fe20007fde0ff */
[----:B------:R0:W-:Y:S01]  /*98140*/  @P4 STG.E.U8 desc[UR32][R10.64], R16 ;  /* 0x000000100a004986 */ /* 0x0001e2000c101120 */
[----:B------:R-:W-:-:S03]  /*98150*/  ULDC UR9, c[0x0][0x228] ;  /* 0x00008a0000097ab9 */ /* 0x000fc60000000800 */
[----:B0-----:R-:W3:Y:S01]  /*98160*/  LDL R11, [R1+0x20] ;  /* 0x00002000010b7983 */ /* 0x001ee20000100800 */
[----:B------:R-:W-:Y:S01]  /*98170*/  IADD3 R10, P4, R8, R0, RZ ;  /* 0x00000000080a7210 */ /* 0x000fe20007f9e0ff */
[----:B------:R-:W-:Y:S01]  /*98180*/  IMAD.X R15, R9, 0x1, R2, P6 ;  /* 0x00000001090f7824 */ /* 0x000fe200030e0602 */
[C---:B--2---:R-:W-:Y:S02]  /*98190*/  PRMT R16, R17.reuse, 0x7771, RZ ;  /* 0x0000777111107816 */ /* 0x044fe400000000ff */
[----:B------:R-:W-:-:S03]  /*981a0*/  PRMT R17, R17, 0x7772, RZ ;  /* 0x0000777211117816 */ /* 0x000fc600000000ff */
[----:B------:R0:W-:Y:S01]  /*981b0*/  @P5 STG.E.U8 desc[UR32][R14.64], R16 ;  /* 0x000000100e005986 */ /* 0x0001e2000c101120 */
[----:B---3--:R-:W-:-:S03]  /*981c0*/  IMAD.X R11, R9, 0x1, R11, P4 ;  /* 0x00000001090b7824 */ /* 0x008fc600020e060b */
[----:B0-----:R-:W2:Y:S04]  /*981d0*/  LDL R15, [R1+0x10] ;  /* 0x00001000010f7983 */ /* 0x001ea80000100800 */
[----:B------:R0:W-:Y:S04]  /*981e0*/  @P2 STG.E.U8 desc[UR32][R10.64], R17 ;  /* 0x000000110a002986 */ /* 0x0001e8000c101120 */
[----:B------:R-:W3:Y:S04]  /*981f0*/  LDL R16, [R1+0x38] ;  /* 0x0000380001107983 */ /* 0x000ee80000100800 */
[----:B0-----:R-:W5:Y:S04]  /*98200*/  LDL R11, [R1+0x388c] ;  /* 0x00388c00010b7983 */ /* 0x001f680000100800 */
[----:B------:R-:W3:Y:S01]  /*98210*/  LDL.LU R17, [R1+0x48] ;  /* 0x0000480001117983 */ /* 0x000ee20000300800 */
[----:B----4-:R-:W-:Y:S01]  /*98220*/  ISETP.LT.AND P4, PT, R18, UR4, !P1 ;  /* 0x0000000412007c0c */ /* 0x010fe2000cf81270 */
[----:B------:R-:W-:Y:S01]  /*98230*/  ULDC UR4, c[0x0][0x228] ;  /* 0x00008a0000047ab9 */ /* 0x000fe20000000800 */
[----:B--2---:R-:W-:-:S05]  /*98240*/  IADD3 R14, P5, R8, R15, RZ ;  /* 0x0000000f080e7210 */ /* 0x004fca0007fbe0ff */
[----:B------:R-:W-:Y:S01]  /*98250*/  IMAD.X R15, R9, 0x1, R28, P5 ;  /* 0x00000001090f7824 */ /* 0x000fe200028e061c */
[----:B---3--:R-:W-:-:S05]  /*98260*/  PRMT R17, R17, 0x7773, RZ ;  /* 0x0000777311117816 */ /* 0x008fca00000000ff */
[----:B------:R0:W-:Y:S04]  /*98270*/  @P4 STG.E.U8 desc[UR32][R14.64], R17 ;  /* 0x000000110e004986 */ /* 0x0001e8000c101120 */
[----:B0-----:R-:W2:Y:S01]  /*98280*/  LDL R17, [R1+0x38] ;  /* 0x0000380001117983 */ /* 0x001ea20000100800 */
[----:B-----5:R-:W-:Y:S01]  /*98290*/  ISETP.LT.AND P2, PT, R11, UR4, !P1 ;  /* 0x000000040b007c0c */ /* 0x020fe2000cf41270 */
[----:B------:R-:W-:Y:S01]  /*982a0*/  ULDC UR4, c[0x0][0x228] ;  /* 0x00008a0000047ab9 */ /* 0x000fe20000000800 */
[----:B------:R-:W-:Y:S02]  /*982b0*/  IADD3 R10, P6, R8, R27, RZ ;  /* 0x0000001b080a7210 */ /* 0x000fe40007fde0ff */
[----:B------:R-:W-:Y:S01]  /*982c0*/  ISETP.LT.AND P5, PT, R20, UR4, !P1 ;  /* 0x0000000414007c0c */ /* 0x000fe2000cfa1270 */
[----:B------:R-:W-:Y:S01]  /*982d0*/  ULDC UR4, c[0x0][0x228] ;  /* 0x00008a0000047ab9 */ /* 0x000fe20000000800 */
[----:B------:R-:W-:Y:S01]  /*982e0*/  PRMT R16, R16, 0x7770, RZ ;  /* 0x0000777010107816 */ /* 0x000fe200000000ff */
[----:B------:R-:W-:Y:S01]  /*982f0*/  IMAD.X R11, R9, 0x1, R26, P6 ;  /* 0x00000001090b7824 */ /* 0x000fe200030e061a */
[----:B------:R-:W-:-:S02]  /*98300*/  IADD3 R14, P6, R8, R13, RZ ;  /* 0x0000000d080e7210 */ /* 0x000fc40007fde0ff */
[----:B------:R-:W-:Y:S01]  /*98310*/  ISETP.LT.AND P4, PT, R25, UR9, !P1 ;  /* 0x0000000919007c0c */ /* 0x000fe2000cf81270 */
[----:B------:R-:W-:Y:S02]  /*98320*/  ULDC UR9, c[0x0][0x228] ;  /* 0x00008a0000097ab9 */ /* 0x000fe40000000800 */
[----:B------:R0:W-:Y:S01]  /*98330*/  @P2 STG.E.U8 desc[UR32][R10.64], R16 ;  /* 0x000000100a002986 */ /* 0x0001e2000c101120 */
[----:B------:R-:W-:Y:S01]  /*98340*/  IMAD.X R15, R9, 0x1, R5, P6 ;  /* 0x00000001090f7824 */ /* 0x000fe200030e0605 */
[----:B0-----:R-:W-:-:S05]  /*98350*/  IADD3 R10, P2, R8, R12, RZ ;  /* 0x0000000c080a7210 */ /* 0x001fca0007f5e0ff */
[----:B------:R-:W-:Y:S01]  /*98360*/  IMAD.X R11, R9, 0x1, R7, P2 ;  /* 0x00000001090b7824 */ /* 0x000fe200010e0607 */
[----:B--2---:R-:W-:-:S05]  /*98370*/  PRMT R16, R17, 0x7771, RZ ;  /* 0x0000777111107816 */ /* 0x004fca00000000ff */
[----:B------:R0:W-:Y:S01]  /*98380*/  @P5 STG.E.U8 desc[UR32][R14.64], R16 ;  /* 0x000000100e005986 */ /* 0x0001e2000c101120 */
[----:B------:R-:W-:-:S03]  /*98390*/  PRMT R17, R17, 0x7772, RZ ;  /* 0x0000777211117816 */ /* 0x000fc600000000ff */
[----:B0-----:R-:W2:Y:S04]  /*983a0*/  LDL.LU R15, [R1+0x38] ;  /* 0x00003800010f7983 */ /* 0x001ea80000300800 */
[----:B------:R-:W3:Y:S04]  /*983b0*/  LDL R14, [R1+0x3880] ;  /* 0x00388000010e7983 */ /* 0x000ee80000100800 */
[----:B------:R0:W-:Y:S04]  /*983c0*/  @P4 STG.E.U8 desc[UR32][R10.64], R17 ;  /* 0x000000110a004986 */ /* 0x0001e8000c101120 */
[----:B0-----:R-:W4:Y:S01]  /*983d0*/  LDL R17, [R1+0x58] ;  /* 0x0000580001117983 */ /* 0x001f220000100800 */
        /* <DEDUP_REMOVED lines=9> */
[----:B--2---:R-:W-:Y:S02]  /*98470*/  PRMT R15, R15, 0x7773, RZ ;  /* 0x000077730f0f7816 */ /* 0x004fe400000000ff */
[----:B---3--:R-:W-:-:S03]  /*98480*/  ISETP.LT.AND P4, PT, R14, UR10, !P3 ;  /* 0x0000000a0e007c0c */ /* 0x008fc6000df81270 */
[----:B------:R0:W-:Y:S01]  /*98490*/  @P1 STG.E.U8 desc[UR32][R10.64], R15 ;  /* 0x0000000f0a001986 */ /* 0x0001e2000c101120 */
[C---:B------:R-:W-:Y:S01]  /*984a0*/  IADD3 R14, P5, R8.reuse, R19, RZ ;  /* 0x00000013080e7210 */ /* 0x040fe20007fbe0ff */
[----:B------:R-:W-:Y:S02]  /*984b0*/  ULDC UR10, c[0x0][0x228] ;  /* 0x00008a00000a7ab9 */ /* 0x000fe40000000800 */
[----:B------:R-:W2:Y:S01]  /*984c0*/  LDL.LU R19, [R1+0x68] ;  /* 0x0000680001137983 */ /* 0x000ea20000300800 */
[----:B0-----:R-:W-:Y:S01]  /*984d0*/  IADD3 R10, P1, R8, R3, RZ ;  /* 0x00000003080a7210 */ /* 0x001fe20007f3e0ff */
[----:B------:R-:W-:Y:S01]  /*984e0*/  IMAD.X R15, R9, 0x1, R23, P5 ;  /* 0x00000001090f7824 */ /* 0x000fe200028e0617 */
[----:B----4-:R-:W-:-:S03]  /*984f0*/  PRMT R16, R17, 0x7770, RZ ;  /* 0x0000777011107816 */ /* 0x010fc600000000ff */
[----:B------:R-:W-:Y:S01]  /*98500*/  IMAD.X R11, R9, 0x1, R2, P1 ;  /* 0x00000001090b7824 */ /* 0x000fe200008e0602 */
[----:B------:R-:W-:Y:S01]  /*98510*/  PRMT R17, R17, 0x7771, RZ ;  /* 0x0000777111117816 */ /* 0x000fe200000000ff */
[----:B------:R0:W-:Y:S04]  /*98520*/  @P2 STG.E.U8 desc[UR32][R14.64], R16 ;  /* 0x000000100e002986 */ /* 0x0001e8000c101120 */
[----:B------:R1:W-:Y:S04]  /*98530*/  @P4 STG.E.U8 desc[UR32][R10.64], R17 ;  /* 0x000000110a004986 */ /* 0x0003e8000c101120 */
[----:B0-----:R-:W3:Y:S04]  /*98540*/  LDL R16, [R1+0x58] ;  /* 0x0000580001107983 */ /* 0x001ee80000100800 */
[----:B-1----:R-:W4:Y:S01]  /*98550*/  LDL R11, [R1+0x20] ;  /* 0x00002000010b7983 */ /* 0x002f220000100800 */
[----:B------:R-:W-:Y:S01]  /*98560*/  ISETP.LT.AND P5, PT, R24, UR4, !P3 ;  /* 0x0000000418007c0c */ /* 0x000fe2000dfa1270 */
[----:B------:R-:W-:Y:S01]  /*98570*/  ULDC UR4, c[0x0][0x228] ;  /* 0x00008a0000047ab9 */ /* 0x000fe20000000800 */
[----:B------:R-:W-:Y:S01]  /*98580*/  IADD3 R10, P1, R8, R0, RZ ;  /* 0x00000000080a7210 */ /* 0x000fe20007f3e0ff */
[----:B------:R-:W5:Y:S04]  /*98590*/  LDL R14, [R1+0x10] ;  /* 0x00001000010e7983 */ /* 0x000f680000100800 */
[----:B------:R-:W2:Y:S01]  /*985a0*/  LDL R17, [R1+0x388c] ;  /* 0x00388c0001117983 */ /* 0x000ea20000100800 */
[----:B---3--:R-:W-:Y:S01]  /*985b0*/  PRMT R16, R16, 0x7772, RZ ;  /* 0x0000777210107816 */ /* 0x008fe200000000ff */
[----:B----4-:R-:W-:-:S05]  /*985c0*/  IMAD.X R11, R9, 0x1, R11, P1 ;  /* 0x00000001090b7824 */ /* 0x010fca00008e060b */
[----:B------:R0:W-:Y:S04]  /*985d0*/  @P5 STG.E.U8 desc[UR32][R10.64], R16 ;  /* 0x000000100a005986 */ /* 0x0001e8000c101120 */
[----:B0-----:R-:W3:Y:S01]  /*985e0*/  LDL.LU R11, [R1+0x58] ;  /* 0x00005800010b7983 */ /* 0x001ee20000300800 */
[----:B------:R-:W-:Y:S01]  /*985f0*/  ISETP.LT.AND P2, PT, R18, UR4, !P3 ;  /* 0x0000000412007c0c */ /* 0x000fe2000df41270 */
[----:B------:R-:W-:Y:S01]  /*98600*/  VIADD R15, R22, 0xe ;  /* 0x0000000e160f7836 */ /* 0x000fe20000000000 */
[----:B-----5:R-:W-:Y:S01]  /*98610*/  IADD3 R14, P4, R8, R14, RZ ;  /* 0x0000000e080e7210 */ /* 0x020fe20007f9e0ff */
[----:B------:R-:W-:-:S03]  /*98620*/  ULDC UR4, c[0x0][0x22c] ;  /* 0x00008b0000047ab9 */ /* 0x000fc60000000800 */
[----:B------:R-:W-:Y:S01]  /*98630*/  ISETP.GE.AND P1, PT, R15, UR4, PT ;  /* 0x000000040f007c0c */ /* 0x000fe2000bf26270 */
[----:B------:R-:W-:Y:S01]  /*98640*/  IMAD.X R15, R9, 0x1, R28, P4 ;  /* 0x00000001090f7824 */ /* 0x000fe200020e061c */
[----:B------:R-:W-:Y:S02]  /*98650*/  ULDC UR4, c[0x0][0x228] ;  /* 0x00008a0000047ab9 */ /* 0x000fe40000000800 */
[----:B--2---:R-:W-:Y:S01]  /*98660*/  ISETP.LT.AND P4, PT, R17, UR4, !P3 ;  /* 0x0000000411007c0c */ /* 0x004fe2000df81270 */
[----:B------:R-:W-:Y:S01]  /*98670*/  ULDC UR4, c[0x0][0x22c] ;  /* 0x00008b0000047ab9 */ /* 0x000fe20000000800 */
[----:B------:R-:W-:Y:S01]  /*98680*/  ISETP.LT.AND P5, PT, R20, UR9, !P3 ;  /* 0x0000000914007c0c */ /* 0x000fe2000dfa1270 */
[----:B------:R-:W-:Y:S01]  /*98690*/  ULDC UR9, c[0x0][0x228] ;  /* 0x00008a0000097ab9 */ /* 0x000fe20000000800 */
[C---:B------:R-:W-:Y:S02]  /*986a0*/  PRMT R16, R19.reuse, 0x7770, RZ ;  /* 0x0000777013107816 */ /* 0x040fe400000000ff */
[----:B------:R-:W-:-:S02]  /*986b0*/  PRMT R17, R19, 0x7771, RZ ;  /* 0x0000777113117816 */ /* 0x000fc400000000ff */
[----:B---3--:R-:W-:-:S05]  /*986c0*/  PRMT R10, R11, 0x7773, RZ ;  /* 0x000077730b0a7816 */ /* 0x008fca00000000ff */
[----:B------:R0:W-:Y:S02]  /*986d0*/  @P2 STG.E.U8 desc[UR32][R14.64], R10 ;  /* 0x0000000a0e002986 */ /* 0x0001e4000c101120 */
[----:B0-----:R-:W-:Y:S01]  /*986e0*/  IADD3 R10, P2, R8, R27, RZ ;  /* 0x0000001b080a7210 */ /* 0x001fe20007f5e0ff */
[----:B------:R-:W-:Y:S01]  /*986f0*/  VIADD R15, R22, 0xf ;  /* 0x0000000f160f7836 */ /* 0x000fe20000000000 */
[----:B------:R-:W-:-:S03]  /*98700*/  IADD3 R14, P6, R8, R13, RZ ;  /* 0x0000000d080e7210 */ /* 0x000fc60007fde0ff */
[----:B------:R-:W-:Y:S01]  /*98710*/  IMAD.X R11, R9, 0x1, R26, P2 ;  /* 0x00000001090b7824 */ /* 0x000fe200010e061a */
[----:B------:R-:W-:Y:S01]  /*98720*/  ISETP.GE.AND P2, PT, R15, UR4, PT ;  /* 0x000000040f007c0c */ /* 0x000fe2000bf46270 */
[----:B------:R-:W-:Y:S01]  /*98730*/  IMAD.X R15, R9, 0x1, R5, P6 ;  /* 0x00000001090f7824 */ /* 0x000fe200030e0605 */
[----:B------:R-:W-:Y:S02]  /*98740*/  ULDC UR4, c[0x0][0x228] ;  /* 0x00008a0000047ab9 */ /* 0x000fe40000000800 */
[----:B------:R-:W-:Y:S01]  /*98750*/  @P4 STG.E.U8 desc[UR32][R10.64], R16 ;  /* 0x000000100a004986 */ /* 0x000fe2000c101120 */
[----:B------:R-:W-:Y:S01]  /*98760*/  ISETP.LT.AND P4, PT, R25, UR4, !P3 ;  /* 0x0000000419007c0c */ /* 0x000fe2000df81270 */
[----:B------:R-:W-:Y:S02]  /*98770*/  ULDC UR4, c[0x0][0x228] ;  /* 0x00008a0000047ab9 */ /* 0x000fe40000000800 */
[----:B------:R0:W-:Y:S01]  /*98780*/  @P5 STG.E.U8 desc[UR32][R14.64], R17 ;  /* 0x000000110e005986 */ /* 0x0001e2000c101120 */
[----:B------:R-:W-:Y:S01]  /*98790*/  ISETP.LT.AND P3, PT, R29, UR4, !P3 ;  /* 0x000000041d007c0c */ /* 0x000fe2000df61270 */
[----:B------:R-:W-:Y:S01]  /*987a0*/  ULDC UR4, c[0x0][0x248] ;  /* 0x0000920000047ab9 */ /* 0x000fe20000000800 */
[----:B0-----:R-:W-:-:S02]  /*987b0*/  IADD3 R14, P5, R8, R12, RZ ;  /* 0x0000000c080e7210 */ /* 0x001fc40007fbe0ff */
[----:B------:R-:W-:Y:S02]  /*987c0*/  PRMT R17, R19, 0x7772, RZ ;  /* 0x0000777213117816 */ /* 0x000fe400000000ff */
[----:B------:R-:W-:Y:S01]  /*987d0*/  IADD3 R10, P6, R8, R6, RZ ;  /* 0x00000006080a7210 */ /* 0x000fe20007fde0ff */
[----:B------:R-:W-:Y:S01]  /*987e0*/  IMAD.X R15, R9, 0x1, R7, P5 ;  /* 0x00000001090f7824 */ /* 0x000fe200028e0607 */
[----:B------:R-:W-:Y:S02]  /*987f0*/  PRMT R16, R19, 0x7773, RZ ;  /* 0x0000777313107816 */ /* 0x000fe400000000ff */
[----:B------:R-:W2:Y:S01]  /*98800*/  LDL.LU R19, [R1+0x3c] ;  /* 0x00003c0001137983 */ /* 0x000ea20000300800 */
[----:B------:R-:W-:-:S03]  /*98810*/  IMAD.X R11, R9, 0x1, R4, P6 ;  /* 0x00000001090b7824 */ /* 0x000fc600030e0604 */
[----:B------:R0:W-:Y:S04]  /*98820*/  @P4 STG.E.U8 desc[UR32][R14.64], R17 ;  /* 0x000000110e004986 */ /* 0x0001e8000c101120 */
[----:B------:R1:W-:Y:S04]  /*98830*/  @P3 STG.E.U8 desc[UR32][R10.64], R16 ;  /* 0x000000100a003986 */ /* 0x0003e8000c101120 */
[----:B0-----:R-:W3:Y:S04]  /*98840*/  LDL R15, [R1+0x1c] ;  /* 0x00001c00010f7983 */ /* 0x001ee80000100800 */
[----:B------:R-:W4:Y:S04]  /*98850*/  LDL.LU R17, [R1+0x4c] ;  /* 0x00004c0001117983 */ /* 0x000f280000300800 */
[----:B-1----:R-:W5:Y:S01]  /*98860*/  LDL R10, [R1+0x3880] ;  /* 0x00388000010a7983 */ /* 0x002f620000100800 */
[----:B------:R-:W-:Y:S01]  /*98870*/  VIADD R8, R8, UR4 ;  /* 0x0000000408087c36 */ /* 0x000fe20008000000 */
[----:B------:R-:W-:Y:S01]  /*98880*/  ISETP.LT.AND P5, PT, R21, UR9, !P1 ;  /* 0x0000000915007c0c */ /* 0x000fe2000cfa1270 */
[----:B------:R-:W-:Y:S01]  /*98890*/  ULDC UR4, c[0x0][0x228] ;  /* 0x00008a0000047ab9 */ /* 0x000fe20000000800 */
[----:B------:R-:W2:Y:S01]  /*988a0*/  LDL R16, [R1+0x20] ;  /* 0x0000200001107983 */ /* 0x000ea20000100800 */
[----:B------:R-:W-:Y:S01]  /*988b0*/  ULDC UR9, c[0x0][0x228] ;  /* 0x00008a0000097ab9 */ /* 0x000fe20000000800 */
[----:B------:R-:W-:-:S02]  /*988c0*/  SHF.R.S32.HI R9, RZ, 0x1f, R8 ;  /* 0x0000001fff097819 */ /* 0x000fc40000011408 */
[----:B---3--:R-:W-:Y:S02]  /*988d0*/  IADD3 R14, P4, R8, R15, RZ ;  /* 0x0000000f080e7210 */ /* 0x008fe40007f9e0ff */
[----:B----4-:R-:W-:-:S03]  /*988e0*/  PRMT R11, R17, 0x7770, RZ ;  /* 0x00007770110b7816 */ /* 0x010fc600000000ff */
[C---:B------:R-:W-:Y:S01]  /*988f0*/  IMAD.X R15, R9.reuse, 0x1, R23, P4 ;  /* 0x00000001090f7824 */ /* 0x040fe200020e0617 */
[----:B-----5:R-:W-:Y:S01]  /*98900*/  ISETP.LT.AND P4, PT, R10, UR4, !P1 ;  /* 0x000000040a007c0c */ /* 0x020fe2000cf81270 */
[----:B------:R-:W-:Y:S01]  /*98910*/  ULDC UR4, c[0x0][0x228] ;  /* 0x00008a0000047ab9 */ /* 0x000fe20000000800 */
[----:B------:R-:W-:Y:S02]  /*98920*/  IADD3 R10, P6, R8, R3, RZ ;  /* 0x00000003080a7210 */ /* 0x000fe40007fde0ff */
[----:B------:R0:W-:Y:S03]  /*98930*/  @P5 STG.E.U8 desc[UR32][R14.64], R11 ;  /* 0x0000000b0e005986 */ /* 0x0001e6000c101120 */
[----:B0-----:R-:W-:Y:S01]  /*98940*/  IMAD.X R11, R9, 0x1, R2, P6 ;  /* 0x00000001090b7824 */ /* 0x001fe200030e0602 */
[----:B------:R-:W-:Y:S01]  /*98950*/  ISETP.LT.AND P6, PT, R18, UR4, !P1 ;  /* 0x0000000412007c0c */ /* 0x000fe2000cfc1270 */
[----:B------:R-:W-:Y:S01]  /*98960*/  ULDC UR4, c[0x0][0x228] ;  /* 0x00008a0000047ab9 */ /* 0x000fe20000000800 */
[----:B------:R-:W-:-:S05]  /*98970*/  PRMT R18, R17, 0x7771, RZ ;  /* 0x0000777111127816 */ /* 0x000fca00000000ff */
[----:B------:R0:W-:Y:S04]  /*98980*/  @P4 STG.E.U8 desc[UR32][R10.64], R18 ;  /* 0x000000120a004986 */ /* 0x0001e8000c101120 */
[----:B0-----:R-:W3:Y:S04]  /*98990*/  LDL R11, [R1+0x10] ;  /* 0x00001000010b7983 */ /* 0x001ee80000100800 */
[----:B------:R-:W4:Y:S01]  /*989a0*/  LDL R18, [R1+0x388c] ;  /* 0x00388c0001127983 */ /* 0x000f220000100800 */
[----:B------:R-:W-:Y:S01]  /*989b0*/  ISETP.LT.AND P3, PT, R24, UR9, !P1 ;  /* 0x0000000918007c0c */ /* 0x000fe2000cf61270 */
[----:B------:R-:W-:Y:S01]  /*989c0*/  ULDC UR9, c[0x0][0x228] ;  /* 0x00008a0000097ab9 */ /* 0x000fe20000000800 */
[----:B------:R-:W-:-:S05]  /*989d0*/  IADD3 R14, P5, R8, R0, RZ ;  /* 0x00000000080e7210 */ /* 0x000fca0007fbe0ff */
[----:B--2---:R-:W-:Y:S01]  /*989e0*/  IMAD.X R15, R9, 0x1, R16, P5 ;  /* 0x00000001090f7824 */ /* 0x004fe200028e0610 */
[C---:B------:R-:W-:Y:S02]  /*989f0*/  PRMT R16, R17.reuse, 0x7773, RZ ;  /* 0x0000777311107816 */ /* 0x040fe400000000ff */
[----:B------:R-:W-:-:S05]  /*98a00*/  PRMT R17, R17, 0x7772, RZ ;  /* 0x0000777211117816 */ /* 0x000fca00000000ff */
[----:B------:R0:W-:Y:S01]  /*98a10*/  @P3 STG.E.U8 desc[UR32][R14.64], R17 ;  /* 0x000000110e003986 */ /* 0x0001e2000c101120 */
[----:B------:R-:W-:Y:S01]  /*98a20*/  ISETP.LT.AND P3, PT, R20, UR9, !P1 ;  /* 0x0000000914007c0c */ /* 0x000fe2000cf61270 */
[----:B------:R-:W-:Y:S01]  /*98a30*/  ULDC UR9, c[0x0][0x228] ;  /* 0x00008a0000097ab9 */ /* 0x000fe20000000800 */
[----:B0-----:R-:W-:Y:S02]  /*98a40*/  IADD3 R14, P5, R8, R27, RZ ;  /* 0x0000001b080e7210 */ /* 0x001fe40007fbe0ff */
[----:B------:R-:W-:-:S03]  /*98a50*/  PRMT R17, R19, 0x7772, RZ ;  /* 0x0000777213117816 */ /* 0x000fc600000000ff */
[----:B------:R-:W-:Y:S01]  /*98a60*/  IMAD.X R15, R9, 0x1, R26, P5 ;  /* 0x00000001090f7824 */ /* 0x000fe200028e061a */
[----:B---3--:R-:W-:-:S05]  /*98a70*/  IADD3 R10, P4, R8, R11, RZ ;  /* 0x0000000b080a7210 */ /* 0x008fca0007f9e0ff */
[----:B------:R-:W-:Y:S01]  /*98a80*/  IMAD.X R11, R9, 0x1, R28, P4 ;  /* 0x00000001090b7824 */ /* 0x000fe200020e061c */
[----:B----4-:R-:W-:Y:S01]  /*98a90*/  ISETP.LT.AND P4, PT, R18, UR4, !P1 ;  /* 0x0000000412007c0c */ /* 0x010fe2000cf81270 */
[----:B------:R-:W-:-:S03]  /*98aa0*/  ULDC UR4, c[0x0][0x228] ;  /* 0x00008a0000047ab9 */ /* 0x000fc60000000800 */
[----:B------:R0:W-:Y:S01]  /*98ab0*/  @P6 STG.E.U8 desc[UR32][R10.64], R16 ;  /* 0x000000100a006986 */ /* 0x0001e2000c101120 */
[C---:B------:R-:W-:Y:S02]  /*98ac0*/  PRMT R18, R19.reuse, 0x7770, RZ ;  /* 0x0000777013127816 */ /* 0x040fe400000000ff */
[----:B0-----:R-:W-:Y:S02]  /*98ad0*/  IADD3 R10, P6, R8, R13, RZ ;  /* 0x0000000d080a7210 */ /* 0x001fe40007fde0ff */
[C---:B------:R-:W-:Y:S02]  /*98ae0*/  PRMT R16, R19.reuse, 0x7773, RZ ;  /* 0x0000777313107816 */ /* 0x040fe400000000ff */
[----:B------:R-:W-:Y:S01]  /*98af0*/  PRMT R19, R19, 0x7771, RZ ;  /* 0x0000777113137816 */ /* 0x000fe200000000ff */
[----:B------:R-:W-:Y:S01]  /*98b00*/  IMAD.X R11, R9, 0x1, R5, P6 ;  /* 0x00000001090b7824 */ /* 0x000fe200030e0605 */
[----:B------:R0:W-:Y:S01]  /*98b10*/  @P4 STG.E.U8 desc[UR32][R14.64], R18 ;  /* 0x000000120e004986 */ /* 0x0001e2000c101120 */
[----:B------:R-:W-:Y:S01]  /*98b20*/  ISETP.LT.AND P4, PT, R25, UR4, !P1 ;  /* 0x0000000419007c0c */ /* 0x000fe2000cf81270 */
[----:B------:R-:W-:-:S02]  /*98b30*/  ULDC UR4, c[0x0][0x228] ;  /* 0x00008a0000047ab9 */ /* 0x000fc40000000800 */
[----:B------:R1:W-:Y:S01]  /*98b40*/  @P3 STG.E.U8 desc[UR32][R10.64], R19 ;  /* 0x000000130a003986 */ /* 0x0003e2000c101120 */
[----:B0-----:R-:W-:-:S03]  /*98b50*/  IADD3 R14, P3, R8, R12, RZ ;  /* 0x0000000c080e7210 */ /* 0x001fc60007f7e0ff */
[----:B------:R-:W2:Y:S01]  /*98b60*/  LDL R18, [R1+0x20] ;  /* 0x0000200001127983 */ /* 0x000ea20000100800 */
[----:B-1----:R-:W-:Y:S01]  /*98b70*/  IADD3 R10, P5, R8, R6, RZ ;  /* 0x00000006080a7210 */ /* 0x002fe20007fbe0ff */
[C---:B------:R-:W-:Y:S02]  /*98b80*/  IMAD.X R15, R9.reuse, 0x1, R7, P3 ;  /* 0x00000001090f7824 */ /* 0x040fe400018e0607 */
[----:B------:R-:W3:Y:S02]  /*98b90*/  LDL.LU R19, [R1+0x5c] ;  /* 0x00005c0001137983 */ /* 0x000ee40000300800 */
[----:B------:R-:W-:Y:S02]  /*98ba0*/  IMAD.X R11, R9, 0x1, R4, P5 ;  /* 0x00000001090b7824 */ /* 0x000fe400028e0604 */
[----:B------:R0:W-:Y:S04]  /*98bb0*/  @P4 STG.E.U8 desc[UR32][R14.64], R17 ;  /* 0x000000110e004986 */ /* 0x0001e8000c101120 */
[----:B------:R-:W4:Y:S04]  /*98bc0*/  LDL R9, [R1+0x3880] ;  /* 0x0038800001097983 */ /* 0x000f280000100800 */
[----:B0-----:R-:W5:Y:S01]  /*98bd0*/  LDL R15, [R1+0x1c] ;  /* 0x00001c00010f7983 */ /* 0x001f620000100800 */
[----:B------:R-:W-:Y:S01]  /*98be0*/  ISETP.LT.AND P1, PT, R29, UR4, !P1 ;  /* 0x000000041d007c0c */ /* 0x000fe2000cf21270 */
[----:B------:R-:W-:-:S02]  /*98bf0*/  ULDC UR4, c[0x0][0x248] ;  /* 0x0000920000047ab9 */ /* 0x000fc40000000800 */
[----:B------:R-:W-:Y:S01]  /*98c00*/  VIADD R8, R8, UR4 ;  /* 0x0000000408087c36 */ /* 0x000fe20008000000 */
[----:B------:R-:W-:Y:S01]  /*98c10*/  ISETP.LT.AND P3, PT, R21, UR9, !P2 ;  /* 0x0000000915007c0c */ /* 0x000fe2000d761270 */
[----:B------:R-:W-:Y:S01]  /*98c20*/  ULDC UR4, c[0x0][0x228] ;  /* 0x00008a0000047ab9 */ /* 0x000fe20000000800 */
[----:B------:R-:W-:-:S07]  /*98c30*/  ULDC UR9, c[0x0][0x228] ;  /* 0x00008a0000097ab9 */ /* 0x000fce0000000800 */
[----:B------:R3:W-:Y:S02]  /*98c40*/  @P1 STG.E.U8 desc[UR32][R10.64], R16 ;  /* 0x000000100a001986 */ /* 0x0007e4000c101120 */
[----:B---3--:R-:W-:Y:S02]  /*98c50*/  PRMT R16, R19, 0x7770, RZ ;  /* 0x0000777013107816 */ /* 0x008fe400000000ff */
[----:B----4-:R-:W-:Y:S01]  /*98c60*/  ISETP.LT.AND P4, PT, R9, UR10, !P2 ;  /* 0x0000000a09007c0c */ /* 0x010fe2000d781270 */
[----:B------:R-:W-:Y:S01]  /*98c70*/  ULDC UR10, c[0x0][0x228] ;  /* 0x00008a00000a7ab9 */ /* 0x000fe20000000800 */
[----:B------:R-:W-:Y:S02]  /*98c80*/  SHF.R.S32.HI R9, RZ, 0x1f, R8 ;  /* 0x0000001fff097819 */ /* 0x000fe40000011408 */
[----:B-----5:R-:W-:-:S05]  /*98c90*/  IADD3 R14, P5, R8, R15, RZ ;  /* 0x0000000f080e7210 */ /* 0x020fca0007fbe0ff */
[----:B------:R-:W-:-:S05]  /*98ca0*/  IMAD.X R15, R9, 0x1, R23, P5 ;  /* 0x00000001090f7824 */ /* 0x000fca00028e0617 */
[----:B------:R0:W-:Y:S04]  /*98cb0*/  @P3 STG.E.U8 desc[UR32][R14.64], R16 ;  /* 0x000000100e003986 */ /* 0x0001e8000c101120 */
[----:B0-----:R-:W3:Y:S04]  /*98cc0*/  LDL R16, [R1+0x3888] ;  /* 0x0038880001107983 */ /* 0x001ee80000100800 */
[----:B------:R-:W4:Y:S04]  /*98cd0*/  LDL R14, [R1+0x388c] ;  /* 0x00388c00010e7983 */ /* 0x000f280000100800 */
[----:B------:R-:W5:Y:S01]  /*98ce0*/  LDL R15, [R1+0x10] ;  /* 0x00001000010f7983 */ /* 0x000f620000100800 */
[----:B------:R-:W-:-:S02]  /*98cf0*/  IADD3 R10, P1, R8, R3, RZ ;  /* 0x00000003080a7210 */ /* 0x000fc40007f3e0ff */
[----:B------:R-:W-:-:S03]  /*98d00*/  PRMT R17, R19, 0x7771, RZ ;  /* 0x0000777113117816 */ /* 0x000fc600000000ff */
[----:B------:R-:W-:Y:S01]  /*98d10*/  IMAD.X R11, R9, 0x1, R2, P1 ;  /* 0x00000001090b7824 */ /* 0x000fe200008e0602 */
[----:B------:R-:W-:Y:S01]  /*98d20*/  ISETP.LT.AND P1, PT, R24, UR4, !P2 ;  /* 0x0000000418007c0c */ /* 0x000fe2000d721270 */
[----:B------:R-:W-:-:S03]  /*98d30*/  ULDC UR4, c[0x0][0x228] ;  /* 0x00008a0000047ab9 */ /* 0x000fc60000000800 */
[----:B------:R0:W-:Y:S02]  /*98d40*/  @P4 STG.E.U8 desc[UR32][R10.64], R17 ;  /* 0x000000110a004986 */ /* 0x0001e4000c101120 */
[----:B0-----:R-:W-:Y:S02]  /*98d50*/  IADD3 R10, P5, R8, R0, RZ ;  /* 0x00000000080a7210 */ /* 0x001fe40007fbe0ff */
[----:B------:R-:W-:-:S03]  /*98d60*/  PRMT R17, R19, 0x7772, RZ ;  /* 0x0000777213117816 */ /* 0x000fc600000000ff */
[----:B--2---:R-:W-:-:S05]  /*98d70*/  IMAD.X R11, R9, 0x1, R18, P5 ;  /* 0x00000001090b7824 */ /* 0x004fca00028e0612 */
[----:B------:R0:W-:Y:S01]  /*98d80*/  @P1 STG.E.U8 desc[UR32][R10.64], R17 ;  /* 0x000000110a001986 */ /* 0x0001e2000c101120 */
[----:B------:R-:W-:Y:S01]  /*98d90*/  PRMT R18, R19, 0x7773, RZ ;  /* 0x0000777313127816 */ /* 0x000fe200000000ff */
[----:B------:R-:W-:Y:S02]  /*98da0*/  VIADD R19, R22, 0x17 ;  /* 0x0000001716137836 */ /* 0x000fe40000000000 */
[----:B0-----:R-:W2:Y:S03]  /*98db0*/  LDL R11, [R1+0x6c] ;  /* 0x00006c00010b7983 */ /* 0x001ea60000100800 */
[----:B------:R-:W-:Y:S02]  /*98dc0*/  ISETP.GE.AND P1, PT, R19, UR11, PT ;  /* 0x0000000b13007c0c */ /* 0x000fe4000bf26270 */
[----:B------:R-:W2:Y:S01]  /*98dd0*/  LDL R19, [R1+0x1c] ;  /* 0x00001c0001137983 */ /* 0x000ea20000100800 */
[----:B---3--:R-:W-:Y:S01]  /*98de0*/  ISETP.LT.AND P4, PT, R16, UR4, !P2 ;  /* 0x0000000410007c0c */ /* 0x008fe2000d781270 */
[----:B------:R-:W-:Y:S01]  /*98df0*/  ULDC UR4, c[0x0][0x228] ;  /* 0x00008a0000047ab9 */ /* 0x000fe20000000800 */
[----:B----4-:R-:W-:Y:S01]  /*98e00*/  ISETP.LT.AND P3, PT, R14, UR9, !P2 ;  /* 0x000000090e007c0c */ /* 0x010fe2000d761270 */
[----:B------:R-:W-:Y:S01]  /*98e10*/  ULDC UR9, c[0x0][0x228] ;  /* 0x00008a0000097ab9 */ /* 0x000fe20000000800 */
[----:B-----5:R-:W-:-:S05]  /*98e20*/  IADD3 R14, P6, R8, R15, RZ ;  /* 0x0000000f080e7210 */ /* 0x020fca0007fde0ff */
[----:B------:R-:W-:-:S05]  /*98e30*/  IMAD.X R15, R9, 0x1, R28, P6 ;  /* 0x00000001090f7824 */ /* 0x000fca00030e061c */
[----:B------:R0:W-:Y:S04]  /*98e40*/  @P4 STG.E.U8 desc[UR32][R14.64], R18 ;  /* 0x000000120e004986 */ /* 0x0001e8000c101120 */
[----:B0-----:R-:W3:Y:S01]  /*98e50*/  LDL.LU R18, [R1+0x6c] ;  /* 0x00006c0001127983 */ /* 0x001ee20000300800 */
[----:B------:R-:W-:-:S05]  /*98e60*/  IADD3 R16, P5, R8, R27, RZ ;  /* 0x0000001b08107210 */ /* 0x000fca0007fbe0ff */
[----:B------:R-:W-:Y:S01]  /*98e70*/  IMAD.X R17, R9, 0x1, R26, P5 ;  /* 0x0000000109117824 */ /* 0x000fe200028e061a */
[----:B------:R-:W-:Y:S02]  /*98e80*/  IADD3 R14, P6, R8, R13, RZ ;  /* 0x0000000d080e7210 */ /* 0x000fe40007fde0ff */
[----:B------:R-:W-:Y:S01]  /*98e90*/  ISETP.LT.AND P5, PT, R20, UR4, !P2 ;  /* 0x0000000414007c0c */ /* 0x000fe2000d7a1270 */
        /* <DEDUP_REMOVED lines=9> */
[----:B------:R-:W-:-:S05]  /*98f30*/  IADD3 R10, P6, R8, R12, RZ ;  /* 0x0000000c080a7210 */ /* 0x000fca0007fde0ff */
[----:B------:R-:W-:Y:S01]  /*98f40*/  IMAD.X R11, R9, 0x1, R7, P6 ;  /* 0x00000001090b7824 */ /* 0x000fe200030e0607 */
[C---:B---3--:R-:W-:Y:S02]  /*98f50*/  PRMT R17, R18.reuse, 0x7771, RZ ;  /* 0x0000777112117816 */ /* 0x048fe400000000ff */
[----:B------:R-:W-:-:S03]  /*98f60*/  PRMT R16, R18, 0x7772, RZ ;  /* 0x0000777212107816 */ /* 0x000fc600000000ff */
[----:B------:R-:W-:Y:S04]  /*98f70*/  @P5 STG.E.U8 desc[UR32][R14.64], R17 ;  /* 0x000000110e005986 */ /* 0x000fe8000c101120 */
[----:B------:R0:W-:Y:S04]  /*98f80*/  @P4 STG.E.U8 desc[UR32][R10.64], R16 ;  /* 0x000000100a004986 */ /* 0x0001e8000c101120 */
[----:B0-----:R-:W2:Y:S01]  /*98f90*/  LDL R16, [R1+0x80] ;  /* 0x0000800001107983 */ /* 0x001ea20000100800 */
[----:B------:R-:W-:Y:S01]  /*98fa0*/  ISETP.LT.AND P2, PT, R29, UR4, !P2 ;  /* 0x000000041d007c0c */ /* 0x000fe2000d741270 */
[----:B------:R-:W-:Y:S01]  /*98fb0*/  ULDC UR4, c[0x0][0x248] ;  /* 0x0000920000047ab9 */ /* 0x000fe20000000800 */
[C---:B------:R-:W-:Y:S01]  /*98fc0*/  IADD3 R14, P5, R8.reuse, R6, RZ ;  /* 0x00000006080e7210 */ /* 0x040fe20007fbe0ff */
[----:B------:R-:W-:Y:S01]  /*98fd0*/  VIADD R8, R8, UR4 ;  /* 0x0000000408087c36 */ /* 0x000fe20008000000 */
[----:B------:R-:W-:Y:S01]  /*98fe0*/  PRMT R17, R18, 0x7773, RZ ;  /* 0x0000777312117816 */ /* 0x000fe200000000ff */
[----:B------:R-:W3:Y:S01]  /*98ff0*/  LDL R11, [R1+0x3880] ;  /* 0x00388000010b7983 */ /* 0x000ee20000100800 */
[----:B------:R-:W-:Y:S01]  /*99000*/  ISETP.LT.AND P4, PT, R21, UR9, !P3 ;  /* 0x0000000915007c0c */ /* 0x000fe2000df81270 */
[----:B------:R-:W-:Y:S01]  /*99010*/  IMAD.X R15, R9, 0x1, R4, P5 ;  /* 0x00000001090f7824 */ /* 0x000fe200028e0604 */
[----:B------:R-:W-:Y:S01]  /*99020*/  SHF.R.S32.HI R9, RZ, 0x1f, R8 ;  /* 0x0000001fff097819 */ /* 0x000fe20000011408 */
[----:B------:R-:W-:Y:S01]  /*99030*/  ULDC UR9, c[0x0][0x228] ;  /* 0x00008a0000097ab9 */ /* 0x000fe20000000800 */
[----:B------:R-:W4:Y:S01]  /*99040*/  LDL R18, [R1+0x388c] ;  /* 0x00388c0001127983 */ /* 0x000f220000100800 */
[----:B------:R-:W-:-:S03]  /*99050*/  ULDC UR4, c[0x0][0x228] ;  /* 0x00008a0000047ab9 */ /* 0x000fc60000000800 */
[----:B------:R0:W-:Y:S02]  /*99060*/  @P2 STG.E.U8 desc[UR32][R14.64], R17 ;  /* 0x000000110e002986 */ /* 0x0001e4000c101120 */
[----:B0-----:R-:W-:-:S05]  /*99070*/  IADD3 R14, P5, R8, R19, RZ ;  /* 0x00000013080e7210 */ /* 0x001fca0007fbe0ff */
[----:B------:R-:W-:Y:S01]  /*99080*/  IMAD.X R15, R9, 0x1, R23, P5 ;  /* 0x00000001090f7824 */ /* 0x000fe200028e0617 */
[----:B--2---:R-:W-:-:S05]  /*99090*/  PRMT R17, R16, 0x7770, RZ ;  /* 0x0000777010117816 */ /* 0x004fca00000000ff */
[----:B------:R0:W-:Y:S04]  /*990a0*/  @P4 STG.E.U8 desc[UR32][R14.64], R17 ;  /* 0x000000110e004986 */ /* 0x0001e8000c101120 */
[----:B0-----:R-:W2:Y:S04]  /*990b0*/  LDL R15, [R1+0x3888] ;  /* 0x00388800010f7983 */ /* 0x001ea80000100800 */
[----:B------:R-:W5:Y:S01]  /*990c0*/  LDL.LU R17, [R1+0x80] ;  /* 0x0000800001117983 */ /* 0x000f620000300800 */
[----:B---3--:R-:W-:Y:S01]  /*990d0*/  ISETP.LT.AND P2, PT, R11, UR4, !P3 ;  /* 0x000000040b007c0c */ /* 0x008fe2000df41270 */
[----:B------:R-:W-:Y:S01]  /*990e0*/  ULDC UR4, c[0x0][0x228] ;  /* 0x00008a0000047ab9 */ /* 0x000fe20000000800 */
[----:B------:R-:W-:-:S02]  /*990f0*/  IADD3 R10, P6, R8, R3, RZ ;  /* 0x00000003080a7210 */ /* 0x000fc40007fde0ff */
[----:B------:R-:W-:-:S03]  /*99100*/  PRMT R16, R16, 0x7771, RZ ;  /* 0x0000777110107816 */ /* 0x000fc600000000ff */
[----:B------:R-:W-:Y:S01]  /*99110*/  IMAD.X R11, R9, 0x1, R2, P6 ;  /* 0x00000001090b7824 */ /* 0x000fe200030e0602 */
[----:B--2---:R-:W-:-:S05]  /*99120*/  ISETP.LT.AND P4, PT, R15, UR9, !P3 ;  /* 0x000000090f007c0c */ /* 0x004fca000df81270 */
[----:B------:R0:W-:Y:S01]  /*99130*/  @P2 STG.E.U8 desc[UR32][R10.64], R16 ;  /* 0x000000100a002986 */ /* 0x0001e2000c101120 */
[----:B------:R-:W-:Y:S01]  /*99140*/  ISETP.LT.AND P5, PT, R24, UR4, !P3 ;  /* 0x0000000418007c0c */ /* 0x000fe2000dfa1270 */
[----:B------:R-:W-:Y:S01]  /*99150*/  ULDC UR4, c[0x0][0x228] ;  /* 0x00008a0000047ab9 */ /* 0x000fe20000000800 */
[----:B------:R-:W-:Y:S01]  /*99160*/  IADD3 R14, P6, R8, R0, RZ ;  /* 0x00000000080e7210 */ /* 0x000fe20007fde0ff */
[----:B------:R-:W2:Y:S01]  /*99170*/  LDL R15, [R1+0x20] ;  /* 0x00002000010f7983 */ /* 0x000ea20000100800 */
[----:B------:R-:W-:-:S03]  /*99180*/  ULDC UR9, c[0x0][0x228] ;  /* 0x00008a0000097ab9 */ /* 0x000fc60000000800 */
[----:B0-----:R-:W3:Y:S01]  /*99190*/  LDL R11, [R1+0x10] ;  /* 0x00001000010b7983 */ /* 0x001ee20000100800 */
[----:B-----5:R-:W-:Y:S01]  /*991a0*/  PRMT R16, R17, 0x7772, RZ ;  /* 0x0000777211107816 */ /* 0x020fe200000000ff */
[----:B--2---:R-:W-:-:S05]  /*991b0*/  IMAD.X R15, R9, 0x1, R15, P6 ;  /* 0x00000001090f7824 */ /* 0x004fca00030e060f */
[----:B------:R0:W-:Y:S04]  /*991c0*/  @P5 STG.E.U8 desc[UR32][R14.64], R16 ;  /* 0x000000100e005986 */ /* 0x0001e8000c101120 */
[----:B0-----:R-:W2:Y:S01]  /*991d0*/  LDL R16, [R1+0x70] ;  /* 0x0000700001107983 */ /* 0x001ea20000100800 */
[----:B---3--:R-:W-:Y:S02]  /*991e0*/  IADD3 R10, P2, R8, R11, RZ ;  /* 0x0000000b080a7210 */ /* 0x008fe40007f5e0ff */
[----:B------:R-:W-:-:S03]  /*991f0*/  PRMT R17, R17, 0x7773, RZ ;  /* 0x0000777311117816 */ /* 0x000fc600000000ff */
[----:B------:R-:W-:Y:S01]  /*99200*/  IMAD.X R11, R9, 0x1, R28, P2 ;  /* 0x00000001090b7824 */ /* 0x000fe200010e061c */
[----:B----4-:R-:W-:Y:S01]  /*99210*/  ISETP.LT.AND P2, PT, R18, UR4, !P3 ;  /* 0x0000000412007c0c */ /* 0x010fe2000df41270 */
[----:B------:R-:W-:-:S03]  /*99220*/  ULDC UR4, c[0x0][0x22c] ;  /* 0x00008b0000047ab9 */ /* 0x000fc60000000800 */
[----:B------:R-:W-:Y:S01]  /*99230*/  @P4 STG.E.U8 desc[UR32][R10.64], R17 ;  /* 0x000000110a004986 */ /* 0x000fe2000c101120 */
[----:B------:R-:W-:-:S05]  /*99240*/  IADD3 R14, P4, R8, R27, RZ ;  /* 0x0000001b080e7210 */ /* 0x000fca0007f9e0ff */
[----:B------:R-:W-:Y:S01]  /*99250*/  IMAD.X R15, R9, 0x1, R26, P4 ;  /* 0x00000001090f7824 */ /* 0x000fe200020e061a */
[----:B--2---:R-:W-:-:S05]  /*99260*/  PRMT R16, R16, 0x7770, RZ ;  /* 0x0000777010107816 */ /* 0x004fca00000000ff */
[----:B------:R0:W-:Y:S04]  /*99270*/  @P2 STG.E.U8 desc[UR32][R14.64], R16 ;  /* 0x000000100e002986 */ /* 0x0001e8000c101120 */
[----:B0-----:R-:W2:Y:S01]  /*99280*/  LDL R16, [R1+0x70] ;  /* 0x0000700001107983 */ /* 0x001ea20000100800 */
[----:B------:R-:W-:Y:S01]  /*99290*/  VIADD R11, R22, 0x11 ;  /* 0x00000011160b7836 */ /* 0x000fe20000000000 */
[----:B------:R-:W-:Y:S02]  /*992a0*/  IADD3 R10, P6, R8, R13, RZ ;  /* 0x0000000d080a7210 */ /* 0x000fe40007fde0ff */
[----:B------:R-:W-:Y:S01]  /*992b0*/  ISETP.LT.AND P5, PT, R20, UR9, !P3 ;  /* 0x0000000914007c0c */ /* 0x000fe2000dfa1270 */
[----:B------:R-:W-:Y:S01]  /*992c0*/  ULDC UR9, c[0x0][0x228] ;  /* 0x00008a0000097ab9 */ /* 0x000fe20000000800 */
[----:B------:R-:W-:Y:S01]  /*992d0*/  ISETP.LT.AND P4, PT, R25, UR10, !P3 ;  /* 0x0000000a19007c0c */ /* 0x000fe2000df81270 */
[----:B------:R-:W-:Y:S01]  /*992e0*/  ULDC UR10, c[0x0][0x228] ;  /* 0x00008a00000a7ab9 */ /* 0x000fe20000000800 */
[----:B------:R-:W-:Y:S01]  /*992f0*/  ISETP.GE.AND P2, PT, R11, UR4, PT ;  /* 0x000000040b007c0c */ /* 0x000fe2000bf46270 */
[----:B------:R-:W-:Y:S01]  /*99300*/  IMAD.X R11, R9, 0x1, R5, P6 ;  /* 0x00000001090b7824 */ /* 0x000fe200030e0605 */
[----:B------:R-:W-:Y:S01]  /*99310*/  IADD3 R14, P6, R8, R12, RZ ;  /* 0x0000000c080e7210 */ /* 0x000fe20007fde0ff */
[----:B------:R-:W-:-:S04]  /*99320*/  ULDC UR4, c[0x0][0x228] ;  /* 0x00008a0000047ab9 */ /* 0x000fc80000000800 */
[----:B------:R-:W-:Y:S01]  /*99330*/  IMAD.X R15, R9, 0x1, R7, P6 ;  /* 0x00000001090f7824 */ /* 0x000fe200030e0607 */
[C---:B--2---:R-:W-:Y:S02]  /*99340*/  PRMT R17, R16.reuse, 0x7771, RZ ;  /* 0x0000777110117816 */ /* 0x044fe400000000ff */
[----:B------:R-:W-:-:S03]  /*99350*/  PRMT R16, R16, 0x7772, RZ ;  /* 0x0000777210107816 */ /* 0x000fc600000000ff */
[----:B------:R0:W-:Y:S04]  /*99360*/  @P5 STG.E.U8 desc[UR32][R10.64], R17 ;  /* 0x000000110a005986 */ /* 0x0001e8000c101120 */
[----:B------:R1:W-:Y:S04]  /*99370*/  @P4 STG.E.U8 desc[UR32][R14.64], R16 ;  /* 0x000000100e004986 */ /* 0x0003e8000c101120 */
[----:B0-----:R-:W2:Y:S04]  /*99380*/  LDL R17, [R1+0x3880] ;  /* 0x0038800001117983 */ /* 0x001ea80000100800 */
[----:B-1----:R-:W3:Y:S04]  /*99390*/  LDL.LU R15, [R1+0x70] ;  /* 0x00007000010f7983 */ /* 0x002ee80000300800 */
[----:B------:R-:W4:Y:S01]  /*993a0*/  LDL R16, [R1+0x90] ;  /* 0x0000900001107983 */ /* 0x000f220000100800 */
        /* <DEDUP_REMOVED lines=8> */
[----:B------:R-:W-:-:S02]  /*99430*/  IADD3 R14, P5, R8, R19, RZ ;  /* 0x00000013080e7210 */ /* 0x000fc40007fbe0ff */
[----:B---3--:R-:W-:-:S05]  /*99440*/  PRMT R9, R15, 0x7773, RZ ;  /* 0x000077730f097816 */ /* 0x008fca00000000ff */
[----:B------:R0:W-:Y:S01]  /*99450*/  @P3 STG.E.U8 desc[UR32][R10.64], R9 ;  /* 0x000000090a003986 */ /* 0x0001e2000c101120 */
[----:B--2---:R-:W-:Y:S01]  /*99460*/  ISETP.LT.AND P3, PT, R17, UR4, !P2 ;  /* 0x0000000411007c0c */ /* 0x004fe2000d761270 */
[----:B------:R-:W-:Y:S01]  /*99470*/  ULDC UR4, c[0x0][0x228] ;  /* 0x00008a0000047ab9 */ /* 0x000fe20000000800 */
[----:B----4-:R-:W-:Y:S02]  /*99480*/  PRMT R17, R16, 0x7770, RZ ;  /* 0x0000777010117816 */ /* 0x010fe400000000ff */
[----:B0-----:R-:W-:-:S05]  /*99490*/  SHF.R.S32.HI R9, RZ, 0x1f, R8 ;  /* 0x0000001fff097819 */ /* 0x001fca0000011408 */
[----:B------:R-:W-:-:S05]  /*994a0*/  IMAD.X R15, R9, 0x1, R23, P5 ;  /* 0x00000001090f7824 */ /* 0x000fca00028e0617 */
[----:B------:R0:W-:Y:S04]  /*994b0*/  @P4 STG.E.U8 desc[UR32][R14.64], R17 ;  /* 0x000000110e004986 */ /* 0x0001e8000c101120 */
[----:B0-----:R-:W2:Y:S04]  /*994c0*/  LDL R15, [R1+0x3888] ;  /* 0x00388800010f7983 */ /* 0x001ea80000100800 */
[----:B------:R-:W3:Y:S01]  /*994d0*/  LDL.LU R17, [R1+0x90] ;  /* 0x0000900001117983 */ /* 0x000ee20000300800 */
[----:B------:R-:W-:Y:S02]  /*994e0*/  IADD3 R10, P6, R8, R3, RZ ;  /* 0x00000003080a7210 */ /* 0x000fe40007fde0ff */
[----:B------:R-:W-:-:S03]  /*994f0*/  PRMT R16, R16, 0x7771, RZ ;  /* 0x0000777110107816 */ /* 0x000fc600000000ff */
[----:B------:R-:W-:Y:S01]  /*99500*/  IMAD.X R11, R9, 0x1, R2, P6 ;  /* 0x00000001090b7824 */ /* 0x000fe200030e0602 */
[----:B--2---:R-:W-:-:S04]  /*99510*/  ISETP.LT.AND P4, PT, R15, UR9, !P2 ;  /* 0x000000090f007c0c */ /* 0x004fc8000d781270 */
[----:B------:R0:W-:Y:S01]  /*99520*/  @P3 STG.E.U8 desc[UR32][R10.64], R16 ;  /* 0x000000100a003986 */ /* 0x0001e2000c101120 */
[----:B------:R-:W-:Y:S01]  /*99530*/  ISETP.LT.AND P5, PT, R24, UR4, !P2 ;  /* 0x0000000418007c0c */ /* 0x000fe2000d7a1270 */
[----:B------:R-:W-:Y:S01]  /*99540*/  ULDC UR4, c[0x0][0x228] ;  /* 0x00008a0000047ab9 */ /* 0x000fe20000000800 */
[----:B------:R-:W-:Y:S01]  /*99550*/  IADD3 R14, P6, R8, R0, RZ ;  /* 0x00000000080e7210 */ /* 0x000fe20007fde0ff */
[----:B------:R-:W2:Y:S01]  /*99560*/  LDL R15, [R1+0x20] ;  /* 0x00002000010f7983 */ /* 0x000ea20000100800 */
[----:B------:R-:W-:-:S03]  /*99570*/  ULDC UR9, c[0x0][0x228] ;  /* 0x00008a0000097ab9 */ /* 0x000fc60000000800 */
[----:B0-----:R-:W4:Y:S01]  /*99580*/  LDL R11, [R1+0x10] ;  /* 0x00001000010b7983 */ /* 0x001f220000100800 */
[----:B---3--:R-:W-:Y:S01]  /*99590*/  PRMT R16, R17, 0x7772, RZ ;  /* 0x0000777211107816 */ /* 0x008fe200000000ff */
[----:B--2---:R-:W-:-:S05]  /*995a0*/  IMAD.X R15, R9, 0x1, R15, P6 ;  /* 0x00000001090f7824 */ /* 0x004fca00030e060f */
[----:B------:R0:W-:Y:S04]  /*995b0*/  @P5 STG.E.U8 desc[UR32][R14.64], R16 ;  /* 0x000000100e005986 */ /* 0x0001e8000c101120 */
[----:B0-----:R-:W2:Y:S01]  /*995c0*/  LDL R16, [R1+0xa0] ;  /* 0x0000a00001107983 */ /* 0x001ea20000100800 */
[----:B----4-:R-:W-:Y:S02]  /*995d0*/  IADD3 R10, P3, R8, R11, RZ ;  /* 0x0000000b080a7210 */ /* 0x010fe40007f7e0ff */
[----:B------:R-:W-:-:S03]  /*995e0*/  PRMT R17, R17, 0x7773, RZ ;  /* 0x0000777311117816 */ /* 0x000fc600000000ff */
[----:B------:R-:W-:Y:S01]  /*995f0*/  IMAD.X R11, R9, 0x1, R28, P3 ;  /* 0x00000001090b7824 */ /* 0x000fe200018e061c */
[----:B------:R-:W-:Y:S01]  /*99600*/  ISETP.LT.AND P3, PT, R18, UR4, !P2 ;  /* 0x0000000412007c0c */ /* 0x000fe2000d761270 */
        /* <DEDUP_REMOVED lines=200> */
[----:B------:R-:W-:-:S02]  /*9a290*/  ISETP.LT.AND P4, PT, R25, UR10, !P3 ;  /* 0x0000000a19007c0c */ /* 0x000fc4000df81270 */
        /* <DEDUP_REMOVED lines=20> */
[----:B------:R-:W-:Y:S02]  /*9a3e0*/  IADD3 R14, P4, R8, R19, RZ ;  /* 0x00000013080e7210 */ /* 0x000fe40007f9e0ff */
        /* <DEDUP_REMOVED lines=25> */
[----:B----4-:R-:W-:-:S05]  /*9a580*/  IADD3 R10, P3, R8, R11, RZ ;  /* 0x0000000b080a7210 */ /* 0x010fca0007f7e0ff */
[----:B------:R-:W-:Y:S01]  /*9a590*/  IMAD.X R11, R9, 0x1, R28, P3 ;  /* 0x00000001090b7824 */ /* 0x000fe200018e061c */
[----:B------:R-:W-:Y:S01]  /*9a5a0*/  ISETP.LT.AND P3, PT, R18, UR4, !P2 ;  /* 0x0000000412007c0c */ /* 0x000fe2000d761270 */
[----:B------:R-:W-:Y:S01]  /*9a5b0*/  ULDC UR4, c[0x0][0x228] ;  /* 0x00008a0000047ab9 */ /* 0x000fe20000000800 */
[----:B------:R-:W-:Y:S02]  /*9a5c0*/  IADD3 R14, P4, R8, R27, RZ ;  /* 0x0000001b080e7210 */ /* 0x000fe40007f9e0ff */
[----:B------:R-:W-:-:S03]  /*9a5d0*/  PRMT R17, R17, 0x7773, RZ ;  /* 0x0000777311117816 */ /* 0x000fc600000000ff */
[----:B------:R-:W-:Y:S02]  /*9a5e0*/  IMAD.X R15, R9, 0x1, R26, P4 ;  /* 0x00000001090f7824 */ /* 0x000fe400020e061a */
[----:B------:R-:W-:Y:S01]  /*9a5f0*/  @P5 STG.E.U8 desc[UR32][R10.64], R17 ;  /* 0x000000110a005986 */ /* 0x000fe2000c101120 */
        /* <DEDUP_REMOVED lines=29> */
[----:B---3--:R-:W-:-:S05]  /*9a7d0*/  PRMT R9, R15, 0x7773, RZ ;  /* 0x000077730f097816 */ /* 0x008fca00000000ff */
[----:B------:R0:W-:Y:S01]  /*9a7e0*/  @P2 STG.E.U8 desc[UR32][R10.64], R9 ;  /* 0x000000090a002986 */ /* 0x0001e2000c101120 */
[----:B------:R-:W-:Y:S02]  /*9a7f0*/  IADD3 R14, P2, R8, R19, RZ ;  /* 0x00000013080e7210 */ /* 0x000fe40007f5e0ff */
[----:B--2---:R-:W-:Y:S01]  /*9a800*/  ISETP.LT.AND P4, PT, R17, UR4, !P0 ;  /* 0x0000000411007c0c */ /* 0x004fe2000c781270 */
[----:B------:R-:W-:Y:S01]  /*9a810*/  ULDC UR4, c[0x0][0x228] ;  /* 0x00008a0000047ab9 */ /* 0x000fe20000000800 */
[----:B----4-:R-:W-:Y:S02]  /*9a820*/  PRMT R17, R16, 0x7770, RZ ;  /* 0x0000777010117816 */ /* 0x010fe400000000ff */
[----:B0-----:R-:W-:-:S05]  /*9a830*/  SHF.R.S32.HI R9, RZ, 0x1f, R8 ;  /* 0x0000001fff097819 */ /* 0x001fca0000011408 */
[----:B------:R-:W-:-:S05]  /*9a840*/  IMAD.X R15, R9, 0x1, R23, P2 ;  /* 0x00000001090f7824 */ /* 0x000fca00010e0617 */
[----:B------:R0:W-:Y:S04]  /*9a850*/  @P5 STG.E.U8 desc[UR32][R14.64], R17 ;  /* 0x000000110e005986 */ /* 0x0001e8000c101120 */
[----:B0-----:R-:W2:Y:S01]  /*9a860*/  LDL R15, [R1+0x3888] ;  /* 0x00388800010f7983 */ /* 0x001ea20000100800 */
[----:B------:R-:W-:Y:S02]  /*9a870*/  IADD3 R10, P6, R8, R3, RZ ;  /* 0x00000003080a7210 */ /* 0x000fe40007fde0ff */
[----:B------:R-:W-:Y:S01]  /*9a880*/  PRMT R16, R16, 0x7771, RZ ;  /* 0x0000777110107816 */ /* 0x000fe200000000ff */
[----:B------:R-:W3:Y:S02]  /*9a890*/  LDL.LU R17, [R1+0x8c] ;  /* 0x00008c0001117983 */ /* 0x000ee40000300800 */
[----:B------:R-:W-:-:S05]  /*9a8a0*/  IMAD.X R11, R9, 0x1, R2, P6 ;  /* 0x00000001090b7824 */ /* 0x000fca00030e0602 */
[----:B------:R0:W-:Y:S04]  /*9a8b0*/  @P4 STG.E.U8 desc[UR32][R10.64], R16 ;  /* 0x000000100a004986 */ /* 0x0001e8000c101120 */
[----:B0-----:R-:W4:Y:S01]  /*9a8c0*/  LDL R11, [R1+0x10] ;  /* 0x00001000010b7983 */ /* 0x001f220000100800 */
[----:B--2---:R-:W-:Y:S01]  /*9a8d0*/  ISETP.LT.AND P5, PT, R15, UR5, !P0 ;  /* 0x000000050f007c0c */ /* 0x004fe2000c7a1270 */
[----:B------:R-:W-:Y:S02]  /*9a8e0*/  ULDC UR5, c[0x0][0x228] ;  /* 0x00008a0000057ab9 */ /* 0x000fe40000000800 */
[----:B------:R-:W2:Y:S01]  /*9a8f0*/  LDL R15, [R1+0x20] ;  /* 0x00002000010f7983 */ /* 0x000ea20000100800 */
[----:B------:R-:W-:Y:S01]  /*9a900*/  ISETP.LT.AND P2, PT, R24, UR4, !P0 ;  /* 0x0000000418007c0c */ /* 0x000fe2000c741270 */
[----:B------:R-:W-:Y:S01]  /*9a910*/  ULDC UR4, c[0x0][0x228] ;  /* 0x00008a0000047ab9 */ /* 0x000fe20000000800 */
[----:B------:R-:W-:-:S02]  /*9a920*/  IADD3 R14, P6, R8, R0, RZ ;  /* 0x00000000080e7210 */ /* 0x000fc40007fde0ff */
[C---:B---3--:R-:W-:Y:S02]  /*9a930*/  PRMT R16, R17.reuse, 0x7773, RZ ;  /* 0x0000777311107816 */ /* 0x048fe400000000ff */
[----:B------:R-:W-:Y:S02]  /*9a940*/  PRMT R17, R17, 0x7772, RZ ;  /* 0x0000777211117816 */ /* 0x000fe400000000ff */
[----:B----4-:R-:W-:-:S05]  /*9a950*/  IADD3 R10, P4, R8, R11, RZ ;  /* 0x0000000b080a7210 */ /* 0x010fca0007f9e0ff */
[C---:B------:R-:W-:Y:S02]  /*9a960*/  IMAD.X R11, R9.reuse, 0x1, R28, P4 ;  /* 0x00000001090b7824 */ /* 0x040fe400020e061c */
[----:B--2---:R-:W-:-:S05]  /*9a970*/  IMAD.X R15, R9, 0x1, R15, P6 ;  /* 0x00000001090f7824 */ /* 0x004fca00030e060f */
[----:B------:R0:W-:Y:S04]  /*9a980*/  @P2 STG.E.U8 desc[UR32][R14.64], R17 ;  /* 0x000000110e002986 */ /* 0x0001e8000c101120 */
[----:B------:R1:W-:Y:S01]  /*9a990*/  @P5 STG.E.U8 desc[UR32][R10.64], R16 ;  /* 0x000000100a005986 */ /* 0x0003e2000c101120 */
[----:B0-----:R-:W-:-:S03]  /*9a9a0*/  IADD3 R14, P2, R8, R27, RZ ;  /* 0x0000001b080e7210 */ /* 0x001fc60007f5e0ff */
[----:B------:R-:W2:Y:S01]  /*9a9b0*/  LDL R17, [R1+0x7c] ;  /* 0x00007c0001117983 */ /* 0x000ea20000100800 */
[----:B-1----:R-:W-:Y:S02]  /*9a9c0*/  VIADD R16, R22, 0x19 ;  /* 0x0000001916107836 */ /* 0x002fe40000000000 */
[----:B------:R-:W-:-:S03]  /*9a9d0*/  IMAD.X R15, R9, 0x1, R26, P2 ;  /* 0x00000001090f7824 */ /* 0x000fc600010e061a */
[----:B------:R-:W-:Y:S02]  /*9a9e0*/  ISETP.GE.AND P2, PT, R16, UR15, PT ;  /* 0x0000000f10007c0c */ /* 0x000fe4000bf46270 */
[----:B------:R-:W3:Y:S01]  /*9a9f0*/  LDL R16, [R1+0x7c] ;  /* 0x00007c0001107983 */ /* 0x000ee20000100800 */
[----:B------:R-:W-:Y:S01]  /*9aa00*/  ISETP.LT.AND P4, PT, R18, UR4, !P0 ;  /* 0x0000000412007c0c */ /* 0x000fe2000c781270 */
[----:B------:R-:W-:Y:S02]  /*9aa10*/  ULDC UR4, c[0x0][0x228] ;  /* 0x00008a0000047ab9 */ /* 0x000fe40000000800 */
[----:B------:R-:W-:Y:S01]  /*9aa20*/  ISETP.LT.AND P5, PT, R20, UR4, !P0 ;  /* 0x0000000414007c0c */ /* 0x000fe2000c7a1270 */
[----:B------:R-:W-:Y:S01]  /*9aa30*/  ULDC UR4, c[0x0][0x228] ;  /* 0x00008a0000047ab9 */ /* 0x000fe20000000800 */
[----:B------:R-:W-:Y:S02]  /*9aa40*/  IADD3 R10, P6, R8, R13, RZ ;  /* 0x0000000d080a7210 */ /* 0x000fe40007fde0ff */
[----:B--2---:R-:W-:-:S06]  /*9aa50*/  PRMT R11, R17, 0x7770, RZ ;  /* 0x00007770110b7816 */ /* 0x004fcc00000000ff */
[----:B------:R0:W-:Y:S01]  /*9aa60*/  @P4 STG.E.U8 desc[UR32][R14.64], R11 ;  /* 0x0000000b0e004986 */ /* 0x0001e2000c101120 */
[----:B---3--:R-:W-:Y:S01]  /*9aa70*/  PRMT R17, R16, 0x7771, RZ ;  /* 0x0000777110117816 */ /* 0x008fe200000000ff */
[----:B0-----:R-:W-:Y:S01]  /*9aa80*/  IMAD.X R11, R9, 0x1, R5, P6 ;  /* 0x00000001090b7824 */ /* 0x001fe200030e0605 */
[----:B------:R-:W-:Y:S01]  /*9aa90*/  ISETP.LT.AND P4, PT, R25, UR5, !P0 ;  /* 0x0000000519007c0c */ /* 0x000fe2000c781270 */
[----:B------:R-:W-:-:S03]  /*9aaa0*/  ULDC UR5, c[0x0][0x228] ;  /* 0x00008a0000057ab9 */ /* 0x000fc60000000800 */
[----:B------:R0:W-:Y:S01]  /*9aab0*/  @P5 STG.E.U8 desc[UR32][R10.64], R17 ;  /* 0x000000110a005986 */ /* 0x0001e2000c101120 */
[----:B------:R-:W-:-:S03]  /*9aac0*/  IADD3 R14, P6, R8, R12, RZ ;  /* 0x0000000c080e7210 */ /* 0x000fc60007fde0ff */
[----:B0-----:R-:W2:Y:S02]  /*9aad0*/  LDL.LU R17, [R1+0x7c] ;  /* 0x00007c0001117983 */ /* 0x001ea40000300800 */
[----:B------:R-:W-:Y:S01]  /*9aae0*/  IMAD.X R15, R9, 0x1, R7, P6 ;  /* 0x00000001090f7824 */ /* 0x000fe200030e0607 */
[----:B------:R-:W-:-:S05]  /*9aaf0*/  PRMT R16, R16, 0x7772, RZ ;  /* 0x0000777210107816 */ /* 0x000fca00000000ff */
[----:B------:R0:W-:Y:S04]  /*9ab00*/  @P4 STG.E.U8 desc[UR32][R14.64], R16 ;  /* 0x000000100e004986 */ /* 0x0001e8000c101120 */
[----:B0-----:R-:W3:Y:S01]  /*9ab10*/  LDL R16, [R1+0x9c] ;  /* 0x00009c0001107983 */ /* 0x001ee20000100800 */
[----:B------:R-:W-:Y:S01]  /*9ab20*/  ISETP.LT.AND P0, PT, R29, UR4, !P0 ;  /* 0x000000041d007c0c */ /* 0x000fe2000c701270 */
[----:B------:R-:W-:Y:S01]  /*9ab30*/  ULDC UR4, c[0x0][0x248] ;  /* 0x0000920000047ab9 */ /* 0x000fe20000000800 */
[----:B------:R-:W-:-:S05]  /*9ab40*/  IADD3 R10, P5, R8, R6, RZ ;  /* 0x00000006080a7210 */ /* 0x000fca0007fbe0ff */
[----:B------:R-:W-:Y:S01]  /*9ab50*/  IMAD.X R11, R9, 0x1, R4, P5 ;  /* 0x00000001090b7824 */ /* 0x000fe200028e0604 */
[----:B------:R-:W-:Y:S01]  /*9ab60*/  ISETP.LT.AND P5, PT, R21, UR5, !P1 ;  /* 0x0000000515007c0c */ /* 0x000fe2000cfa1270 */
[----:B------:R-:W-:Y:S01]  /*9ab70*/  VIADD R8, R8, UR4 ;  /* 0x0000000408087c36 */ /* 0x000fe20008000000 */
[----:B------:R-:W4:Y:S01]  /*9ab80*/  LDL.LU R21, [R1+0xac] ;  /* 0x0000ac0001157983 */ /* 0x000f220000300800 */
[----:B------:R-:W-:Y:S01]  /*9ab90*/  ULDC UR4, c[0x0][0x228] ;  /* 0x00008a0000047ab9 */ /* 0x000fe20000000800 */
[----:B------:R-:W-:Y:S02]  /*9aba0*/  ULDC UR5, c[0x0][0x228] ;  /* 0x00008a0000057ab9 */ /* 0x000fe40000000800 */
[----:B------:R-:W-:Y:S02]  /*9abb0*/  SHF.R.S32.HI R9, RZ, 0x1f, R8 ;  /* 0x0000001fff097819 */ /* 0x000fe40000011408 */
[----:B--2---:R-:W-:-:S05]  /*9abc0*/  PRMT R17, R17, 0x7773, RZ ;  /* 0x0000777311117816 */ /* 0x004fca00000000ff */
[----:B------:R0:W-:Y:S01]  /*9abd0*/  @P0 STG.E.U8 desc[UR32][R10.64], R17 ;  /* 0x000000110a000986 */ /* 0x0001e2000c101120 */
[----:B------:R-:W-:-:S03]  /*9abe0*/  IADD3 R14, P0, R8, R19, RZ ;  /* 0x00000013080e7210 */ /* 0x000fc60007f1e0ff */
[----:B0-----:R-:W2:Y:S02]  /*9abf0*/  LDL R11, [R1+0x3880] ;  /* 0x00388000010b7983 */ /* 0x001ea40000100800 */
[----:B------:R-:W-:Y:S01]  /*9ac00*/  IMAD.X R15, R9, 0x1, R23, P0 ;  /* 0x00000001090f7824 */ /* 0x000fe200000e0617 */
[----:B---3--:R-:W-:-:S05]  /*9ac10*/  PRMT R17, R16, 0x7770, RZ ;  /* 0x0000777010117816 */ /* 0x008fca00000000ff */
[----:B------:R0:W-:Y:S04]  /*9ac20*/  @P5 STG.E.U8 desc[UR32][R14.64], R17 ;  /* 0x000000110e005986 */ /* 0x0001e8000c101120 */
[----:B0-----:R-:W3:Y:S01]  /*9ac30*/  LDL R15, [R1+0x3888] ;  /* 0x00388800010f7983 */ /* 0x001ee20000100800 */
[----:B------:R-:W-:Y:S02]  /*9ac40*/  IADD3 R10, P6, R8, R3, RZ ;  /* 0x00000003080a7210 */ /* 0x000fe40007fde0ff */
[----:B------:R-:W-:Y:S01]  /*9ac50*/  PRMT R16, R16, 0x7771, RZ ;  /* 0x0000777110107816 */ /* 0x000fe200000000ff */
[----:B------:R-:W5:Y:S01]  /*9ac60*/  LDL.LU R17, [R1+0x9c] ;  /* 0x00009c0001117983 */ /* 0x000f620000300800 */
[----:B--2---:R-:W-:Y:S01]  /*9ac70*/  ISETP.LT.AND P4, PT, R11, UR4, !P1 ;  /* 0x000000040b007c0c */ /* 0x004fe2000cf81270 */
[----:B------:R-:W-:Y:S01]  /*9ac80*/  IMAD.X R11, R9, 0x1, R2, P6 ;  /* 0x00000001090b7824 */ /* 0x000fe200030e0602 */
[----:B------:R-:W-:-:S11]  /*9ac90*/  ULDC UR4, c[0x0][0x228] ;  /* 0x00008a0000047ab9 */ /* 0x000fd60000000800 */
[----:B------:R0:W-:Y:S01]  /*9aca0*/  @P4 STG.E.U8 desc[UR32][R10.64], R16 ;  /* 0x000000100a004986 */ /* 0x0001e2000c101120 */
[----:B---3--:R-:W-:Y:S01]  /*9acb0*/  ISETP.LT.AND P5, PT, R15, UR5, !P1 ;  /* 0x000000050f007c0c */ /* 0x008fe2000cfa1270 */
[----:B------:R-:W-:Y:S02]  /*9acc0*/  ULDC UR5, c[0x0][0x228] ;  /* 0x00008a0000057ab9 */ /* 0x000fe40000000800 */
[----:B------:R-:W2:Y:S04]  /*9acd0*/  LDL R15, [R1+0x20] ;  /* 0x00002000010f7983 */ /* 0x000ea80000100800 */
[----:B0-----:R-:W3:Y:S01]  /*9ace0*/  LDL R11, [R1+0x10] ;  /* 0x00001000010b7983 */ /* 0x001ee20000100800 */
[----:B------:R-:W-:Y:S01]  /*9acf0*/  ISETP.LT.AND P0, PT, R24, UR4, !P1 ;  /* 0x0000000418007c0c */ /* 0x000fe2000cf01270 */
[----:B------:R-:W-:Y:S01]  /*9ad00*/  ULDC UR4, c[0x0][0x228] ;  /* 0x00008a0000047ab9 */ /* 0x000fe20000000800 */
[----:B------:R-:W-:-:S02]  /*9ad10*/  IADD3 R14, P6, R8, R0, RZ ;  /* 0x00000000080e7210 */ /* 0x000fc40007fde0ff */
[C---:B-----5:R-:W-:Y:S02]  /*9ad20*/  PRMT R16, R17.reuse, 0x7773, RZ ;  /* 0x0000777311107816 */ /* 0x060fe400000000ff */
[----:B------:R-:W-:Y:S01]  /*9ad30*/  PRMT R17, R17, 0x7772, RZ ;  /* 0x0000777211117816 */ /* 0x000fe200000000ff */
[----:B--2---:R-:W-:Y:S01]  /*9ad40*/  IMAD.X R15, R9, 0x1, R15, P6 ;  /* 0x00000001090f7824 */ /* 0x004fe200030e060f */
[----:B---3--:R-:W-:-:S05]  /*9ad50*/  IADD3 R10, P4, R8, R11, RZ ;  /* 0x0000000b080a7210 */ /* 0x008fca0007f9e0ff */
[----:B------:R0:W-:Y:S01]  /*9ad60*/  @P0 STG.E.U8 desc[UR32][R14.64], R17 ;  /* 0x000000110e000986 */ /* 0x0001e2000c101120 */
[C---:B------:R-:W-:Y:S01]  /*9ad70*/  IMAD.X R11, R9.reuse, 0x1, R28, P4 ;  /* 0x00000001090b7824 */ /* 0x040fe200020e061c */
[----:B------:R-:W-:Y:S01]  /*9ad80*/  ISETP.LT.AND P4, PT, R18, UR4, !P1 ;  /* 0x0000000412007c0c */ /* 0x000fe2000cf81270 */
[----:B------:R-:W-:Y:S01]  /*9ad90*/  ULDC UR4, c[0x0][0x228] ;  /* 0x00008a0000047ab9 */ /* 0x000fe20000000800 */
[----:B0-----:R-:W-:Y:S02]  /*9ada0*/  IADD3 R14, P0, R8, R27, RZ ;  /* 0x0000001b080e7210 */ /* 0x001fe40007f1e0ff */
[----:B------:R4:W-:Y:S01]  /*9adb0*/  @P5 STG.E.U8 desc[UR32][R10.64], R16 ;  /* 0x000000100a005986 */ /* 0x0009e2000c101120 */
[----:B------:R-:W-:Y:S01]  /*9adc0*/  ISETP.LT.AND P5, PT, R20, UR4, !P1 ;  /* 0x0000000414007c0c */ /* 0x000fe2000cfa1270 */
[----:B------:R-:W-:Y:S01]  /*9add0*/  ULDC UR4, c[0x0][0x248] ;  /* 0x0000920000047ab9 */ /* 0x000fe20000000800 */
[----:B------:R-:W-:Y:S01]  /*9ade0*/  IMAD.X R15, R9, 0x1, R26, P0 ;  /* 0x00000001090f7824 */ /* 0x000fe200000e061a */
[----:B------:R-:W-:Y:S01]  /*9adf0*/  ISETP.LT.AND P0, PT, R25, UR5, !P1 ;  /* 0x0000000519007c0c */ /* 0x000fe2000cf01270 */
[----:B------:R-:W-:Y:S01]  /*9ae00*/  ULDC UR5, c[0x0][0x228] ;  /* 0x00008a0000057ab9 */ /* 0x000fe20000000800 */
[----:B----4-:R-:W-:-:S02]  /*9ae10*/  PRMT R11, R21, 0x7770, RZ ;  /* 0x00007770150b7816 */ /* 0x010fc400000000ff */
[----:B------:R-:W-:-:S03]  /*9ae20*/  IADD3 R10, P6, R8, R13, RZ ;  /* 0x0000000d080a7210 */ /* 0x000fc60007fde0ff */
[----:B------:R0:W-:Y:S01]  /*9ae30*/  @P4 STG.E.U8 desc[UR32][R14.64], R11 ;  /* 0x0000000b0e004986 */ /* 0x0001e2000c101120 */
[----:B------:R-:W-:Y:S01]  /*9ae40*/  VIADD R16, R22, 0x1a ;  /* 0x0000001a16107836 */ /* 0x000fe20000000000 */
[C---:B------:R-:W-:Y:S02]  /*9ae50*/  PRMT R17, R21.reuse, 0x7771, RZ ;  /* 0x0000777115117816 */ /* 0x040fe400000000ff */
[----:B------:R-:W-:Y:S01]  /*9ae60*/  PRMT R18, R21, 0x7772, RZ ;  /* 0x0000777215127816 */ /* 0x000fe200000000ff */
[----:B0-----:R-:W-:Y:S01]  /*9ae70*/  IMAD.X R11, R9, 0x1, R5, P6 ;  /* 0x00000001090b7824 */ /* 0x001fe200030e0605 */
[----:B------:R-:W-:Y:S02]  /*9ae80*/  IADD3 R14, P6, R8, R12, RZ ;  /* 0x0000000c080e7210 */ /* 0x000fe40007fde0ff */
[----:B------:R-:W-:-:S03]  /*9ae90*/  ISETP.GE.AND P4, PT, R16, UR13, PT ;  /* 0x0000000d10007c0c */ /* 0x000fc6000bf86270 */
[----:B------:R-:W-:Y:S01]  /*9aea0*/  IMAD.X R15, R9, 0x1, R7, P6 ;  /* 0x00000001090f7824 */ /* 0x000fe200030e0607 */
[----:B------:R-:W-:Y:S01]  /*9aeb0*/  PRMT R16, R21, 0x7773, RZ ;  /* 0x0000777315107816 */ /* 0x000fe200000000ff */
[----:B------:R0:W-:Y:S04]  /*9aec0*/  @P5 STG.E.U8 desc[UR32][R10.64], R17 ;  /* 0x000000110a005986 */ /* 0x0001e8000c101120 */
[----:B------:R-:W2:Y:S04]  /*9aed0*/  LDL.LU R21, [R1+0xc0] ;  /* 0x0000c00001157983 */ /* 0x000ea80000300800 */
[----:B------:R1:W-:Y:S04]  /*9aee0*/  @P0 STG.E.U8 desc[UR32][R14.64], R18 ;  /* 0x000000120e000986 */ /* 0x0003e8000c101120 */
[----:B0-----:R-:W3:Y:S04]  /*9aef0*/  LDL R17, [R1+0x3880] ;  /* 0x0038800001117983 */ /* 0x001ee80000100800 */
[----:B-1----:R-:W4:Y:S04]  /*9af00*/  LDL R15, [R1+0x387c] ;  /* 0x00387c00010f7983 */ /* 0x002f280000100800 */
[----:B------:R-:W5:Y:S01]  /*9af10*/  LDL.LU R18, [R1+0xb0] ;  /* 0x0000b00001127983 */ /* 0x000f620000300800 */
[----:B------:R-:W-:Y:S01]  /*9af20*/  ISETP.LT.AND P1, PT, R29, UR5, !P1 ;  /* 0x000000051d007c0c */ /* 0x000fe2000cf21270 */
[C---:B------:R-:W-:Y:S01]  /*9af30*/  VIADD R14, R8.reuse, UR4 ;  /* 0x00000004080e7c36 */ /* 0x040fe20008000000 */
[----:B------:R-:W-:Y:S01]  /*9af40*/  IADD3 R10, P5, R8, R6, RZ ;  /* 0x00000006080a7210 */ /* 0x000fe20007fbe0ff */
[----:B------:R-:W-:Y:S01]  /*9af50*/  ULDC UR4, c[0x0][0x228] ;  /* 0x00008a0000047ab9 */ /* 0x000fe20000000800 */
[----:B------:R-:W-:-:S02]  /*9af60*/  ULDC UR5, c[0x0][0x228] ;  /* 0x00008a0000057ab9 */ /* 0x000fc40000000800 */
[----:B------:R-:W-:Y:S01]  /*9af70*/  IADD3 R8, P6, R14, R19, RZ ;  /* 0x000000130e087210 */ /* 0x000fe20007fde0ff */
[----:B------:R-:W-:-:S06]  /*9af80*/  IMAD.X R11, R9, 0x1, R4, P5 ;  /* 0x00000001090b7824 */ /* 0x000fcc00028e0604 */
[----:B------:R0:W-:Y:S01]  /*9af90*/  @P1 STG.E.U8 desc[UR32][R10.64], R16 ;  /* 0x000000100a001986 */ /* 0x0001e2000c101120 */
[----:B----4-:R-:W-:Y:S01]  /*9afa0*/  ISETP.LT.AND P0, PT, R15, UR4, !P3 ;  /* 0x000000040f007c0c */ /* 0x010fe2000df01270 */
[----:B------:R-:W-:Y:S01]  /*9afb0*/  ULDC UR4, c[0x0][0x228] ;  /* 0x00008a0000047ab9 */ /* 0x000fe20000000800 */
[----:B------:R-:W-:Y:S02]  /*9afc0*/  SHF.R.S32.HI R15, RZ, 0x1f, R14 ;  /* 0x0000001fff0f7819 */ /* 0x000fe4000001140e */
[----:B---3--:R-:W-:Y:S01]  /*9afd0*/  ISETP.LT.AND P5, PT, R17, UR4, !P3 ;  /* 0x0000000411007c0c */ /* 0x008fe2000dfa1270 */
[----:B------:R-:W-:Y:S02]  /*9afe0*/  ULDC UR4, c[0x0][0x228] ;  /* 0x00008a0000047ab9 */ /* 0x000fe40000000800 */
[----:B------:R-:W-:Y:S01]  /*9aff0*/  IMAD.X R9, R15, 0x1, R23, P6 ;  /* 0x000000010f097824 */ /* 0x000fe200030e0617 */
[----:B0-----:R-:W-:Y:S02]  /*9b000*/  IADD3 R10, P6, R14, R3, RZ ;  /* 0x000000030e0a7210 */ /* 0x001fe40007fde0ff */
[----:B-----5:R-:W-:-:S02]  /*9b010*/  PRMT R17, R18, 0x7770, RZ ;  /* 0x0000777012117816 */ /* 0x020fc400000000ff */
[----:B------:R-:W-:Y:S01]  /*9b020*/  PRMT R16, R18, 0x7771, RZ ;  /* 0x0000777112107816 */ /* 0x000fe200000000ff */
[----:B------:R-:W-:Y:S02]  /*9b030*/  IMAD.X R11, R15, 0x1, R2, P6 ;  /* 0x000000010f0b7824 */ /* 0x000fe400030e0602 */
[----:B------:R0:W-:Y:S04]  /*9b040*/  @P0 STG.E.U8 desc[UR32][R8.64], R17 ;  /* 0x0000001108000986 */ /* 0x0001e8000c101120 */
[----:B------:R1:W-:Y:S04]  /*9b050*/  @P5 STG.E.U8 desc[UR32][R10.64], R16 ;  /* 0x000000100a005986 */ /* 0x0003e8000c101120 */
[----:B0-----:R-:W3:Y:S04]  /*9b060*/  LDL R17, [R1+0x20] ;  /* 0x0000200001117983 */ /* 0x001ee80000100800 */
[----:B-1----:R-:W4:Y:S04]  /*9b070*/  LDL R10, [R1+0x3888] ;  /* 0x00388800010a7983 */ /* 0x002f280000100800 */
[----:B------:R-:W5:Y:S04]  /*9b080*/  LDL R11, [R1+0x10] ;  /* 0x00001000010b7983 */ /* 0x000f680000100800 */
[----:B------:R-:W2:Y:S01]  /*9b090*/  LDL R16, [R1+0x388c] ;  /* 0x00388c0001107983 */ /* 0x000ea20000100800 */
[----:B------:R-:W-:Y:S01]  /*9b0a0*/  ISETP.LT.AND P1, PT, R24, UR5, !P3 ;  /* 0x0000000518007c0c */ /* 0x000fe2000df21270 */
[----:B------:R-:W-:Y:S01]  /*9b0b0*/  ULDC UR5, c[0x0][0x228] ;  /* 0x00008a0000057ab9 */ /* 0x000fe20000000800 */
[----:B------:R-:W-:-:S05]  /*9b0c0*/  IADD3 R8, P0, R14, R0, RZ ;  /* 0x000000000e087210 */ /* 0x000fca0007f1e0ff */
[----:B---3--:R-:W-:Y:S01]  /*9b0d0*/  IMAD.X R9, R15, 0x1, R17, P0 ;  /* 0x000000010f097824 */ /* 0x008fe200000e0611 */
[----:B------:R-:W-:Y:S02]  /*9b0e0*/  PRMT R17, R18, 0x7772, RZ ;  /* 0x0000777212117816 */ /* 0x000fe400000000ff */
[----:B----4-:R-:W-:Y:S01]  /*9b0f0*/  ISETP.LT.AND P5, PT, R10, UR4, !P3 ;  /* 0x000000040a007c0c */ /* 0x010fe2000dfa1270 */
[----:B------:R-:W-:Y:S01]  /*9b100*/  ULDC UR4, c[0x0][0x228] ;  /* 0x00008a0000047ab9 */ /* 0x000fe20000000800 */
[----:B-----5:R-:W-:Y:S01]  /*9b110*/  IADD3 R10, P0, R14, R11, RZ ;  /* 0x0000000b0e0a7210 */ /* 0x020fe20007f1e0ff */
[----:B------:R0:W-:Y:S01]  /*9b120*/  @P1 STG.E.U8 desc[UR32][R8.64], R17 ;  /* 0x0000001108001986 */ /* 0x0001e2000c101120 */
[----:B--2---:R-:W-:-:S03]  /*9b130*/  ISETP.LT.AND P1, PT, R16, UR4, !P3 ;  /* 0x0000000410007c0c */ /* 0x004fc6000df21270 */
[----:B------:R-:W-:Y:S01]  /*9b140*/  IMAD.X R11, R15, 0x1, R28, P0 ;  /* 0x000000010f0b7824 */ /* 0x000fe200000e061c */
[----:B------:R-:W-:Y:S02]  /*9b150*/  ULDC UR4, c[0x0][0x228] ;  /* 0x00008a0000047ab9 */ /* 0x000fe40000000800 */
[----:B------:R-:W-:Y:S01]  /*9b160*/  ISETP.LT.AND P0, PT, R20, UR4, !P3 ;  /* 0x0000000414007c0c */ /* 0x000fe2000df01270 */
[----:B------:R-:W-:Y:S01]  /*9b170*/  ULDC UR4, c[0x0][0x248] ;  /* 0x0000920000047ab9 */ /* 0x000fe20000000800 */
[----:B0-----:R-:W-:Y:S01]  /*9b180*/  PRMT R17, R18, 0x7773, RZ ;  /* 0x0000777312117816 */ /* 0x001fe200000000ff */
[----:B------:R-:W2:Y:S01]  /*9b190*/  LDL R20, [R1+0xd0] ;  /* 0x0000d00001147983 */ /* 0x000ea20000100800 */
[----:B------:R-:W-:-:S03]  /*9b1a0*/  IADD3 R8, P6, R14, R27, RZ ;  /* 0x0000001b0e087210 */ /* 0x000fc60007fde0ff */
[----:B------:R0:W-:Y:S01]  /*9b1b0*/  @P5 STG.E.U8 desc[UR32][R10.64], R17 ;  /* 0x000000110a005986 */ /* 0x0001e2000c101120 */
[----:B------:R-:W-:Y:S01]  /*9b1c0*/  PRMT R16, R21, 0x7770, RZ ;  /* 0x0000777015107816 */ /* 0x000fe200000000ff */
[----:B------:R-:W-:Y:S01]  /*9b1d0*/  IMAD.X R9, R15, 0x1, R26, P6 ;  /* 0x000000010f097824 */ /* 0x000fe200030e061a */
[----:B0-----:R-:W-:Y:S02]  /*9b1e0*/  IADD3 R10, P5, R14, R13, RZ ;  /* 0x0000000d0e0a7210 */ /* 0x001fe40007fbe0ff */
[----:B------:R-:W-:-:S03]  /*9b1f0*/  PRMT R17, R21, 0x7771, RZ ;  /* 0x0000777115117816 */ /* 0x000fc600000000ff */
[----:B------:R-:W-:Y:S01]  /*9b200*/  IMAD.X R11, R15, 0x1, R5, P5 ;  /* 0x000000010f0b7824 */ /* 0x000fe200028e0605 */
[----:B------:R-:W-:Y:S04]  /*9b210*/  @P1 STG.E.U8 desc[UR32][R8.64], R16 ;  /* 0x0000001008001986 */ /* 0x000fe8000c101120 */
[----:B------:R0:W-:Y:S04]  /*9b220*/  @P0 STG.E.U8 desc[UR32][R10.64], R17 ;  /* 0x000000110a000986 */ /* 0x0001e8000c101120 */
[----:B0-----:R-:W3:Y:S01]  /*9b230*/  LDL.LU R11, [R1+0x2c] ;  /* 0x00002c00010b7983 */ /* 0x001ee20000300800 */
[----:B------:R-:W-:-:S02]  /*9b240*/  ISETP.LT.AND P6, PT, R25, UR5, !P3 ;  /* 0x0000000519007c0c */ /* 0x000fc4000dfc1270 */
[----:B------:R-:W-:Y:S01]  /*9b250*/  PRMT R18, R21, 0x7772, RZ ;  /* 0x0000777215127816 */ /* 0x000fe200000000ff */
[----:B------:R-:W-:Y:S01]  /*9b260*/  VIADD R16, R22, 0x1b ;  /* 0x0000001b16107836 */ /* 0x000fe20000000000 */
[----:B------:R-:W-:Y:S01]  /*9b270*/  IADD3 R8, P1, R14, R12, RZ ;  /* 0x0000000c0e087210 */ /* 0x000fe20007f3e0ff */
[----:B------:R-:W4:Y:S01]  /*9b280*/  LDL R17, [R1+0x387c] ;  /* 0x00387c0001117983 */ /* 0x000f220000100800 */
[----:B------:R-:W-:-:S03]  /*9b290*/  ULDC UR5, c[0x0][0x228] ;  /* 0x00008a0000057ab9 */ /* 0x000fc60000000800 */
[----:B------:R-:W-:-:S05]  /*9b2a0*/  IMAD.X R9, R15, 0x1, R7, P1 ;  /* 0x000000010f097824 */ /* 0x000fca00008e0607 */
[----:B------:R0:W-:Y:S01]  /*9b2b0*/  @P6 STG.E.U8 desc[UR32][R8.64], R18 ;  /* 0x0000001208006986 */ /* 0x0001e2000c101120 */
[----:B------:R-:W-:Y:S01]  /*9b2c0*/  ISETP.GE.AND P5, PT, R16, UR19, PT ;  /* 0x0000001310007c0c */ /* 0x000fe2000bfa6270 */
[----:B------:R-:W-:Y:S02]  /*9b2d0*/  VIADD R16, R14, UR4 ;  /* 0x000000040e107c36 */ /* 0x000fe40008000000 */
[----:B---3--:R-:W1:Y:S03]  /*9b2e0*/  LDS.128 R8, [R11] ;  /* 0x000000000b087984 */ /* 0x008e660000000c00 */
[----:B0-----:R-:W-:Y:S01]  /*9b2f0*/  IADD3 R18, P6, R16, R19, RZ ;  /* 0x0000001310127210 */ /* 0x001fe20007fde0ff */
[----:B------:R-:W-:Y:S01]  /*9b300*/  ULDC UR4, c[0x0][0x228] ;  /* 0x00008a0000047ab9 */ /* 0x000fe20000000800 */
[----:B-1----:R0:W-:Y:S04]  /*9b310*/  STL [R1+0x389c], R11 ;  /* 0x00389c0b01007387 */ /* 0x0021e80000100800 */
[----:B------:R-:W3:Y:S01]  /*9b320*/  LDL R19, [R1+0x3880] ;  /* 0x0038800001137983 */ /* 0x000ee20000100800 */
[----:B------:R-:W-:Y:S01]  /*9b330*/  ISETP.LT.AND P3, PT, R29, UR5, !P3 ;  /* 0x000000051d007c0c */ /* 0x000fe2000df61270 */
[----:B------:R-:W-:Y:S01]  /*9b340*/  ULDC UR5, c[0x0][0x228] ;  /* 0x00008a0000057ab9 */ /* 0x000fe20000000800 */
[----:B------:R-:W-:-:S02]  /*9b350*/  IADD3 R14, P1, R14, R6, RZ ;  /* 0x000000060e0e7210 */ /* 0x000fc40007f3e0ff */
[----:B----4-:R-:W-:Y:S01]  /*9b360*/  ISETP.LT.AND P0, PT, R17, UR9, !P2 ;  /* 0x0000000911007c0c */ /* 0x010fe2000d701270 */
[----:B0-----:R-:W4:Y:S01]  /*9b370*/  LDL R11, [R1+0x3888] ;  /* 0x00388800010b7983 */ /* 0x001f220000100800 */
[----:B------:R-:W-:Y:S01]  /*9b380*/  SHF.R.S32.HI R17, RZ, 0x1f, R16 ;  /* 0x0000001fff117819 */ /* 0x000fe20000011410 */
[----:B------:R-:W-:Y:S01]  /*9b390*/  IMAD.X R15, R15, 0x1, R4, P1 ;  /* 0x000000010f0f7824 */ /* 0x000fe200008e0604 */
[----:B------:R-:W-:Y:S01]  /*9b3a0*/  PRMT R21, R21, 0x7773, RZ ;  /* 0x0000777315157816 */ /* 0x000fe200000000ff */
[----:B------:R-:W-:Y:S01]  /*9b3b0*/  ULDC UR9, c[0x0][0x228] ;  /* 0x00008a0000097ab9 */ /* 0x000fe20000000800 */
[----:B--2---:R-:W-:-:S03]  /*9b3c0*/  PRMT R20, R20, 0x7770, RZ ;  /* 0x0000777014147816 */ /* 0x004fc600000000ff */
[----:B------:R0:W-:Y:S04]  /*9b3d0*/  @P3 STG.E.U8 desc[UR32][R14.64], R21 ;  /* 0x000000150e003986 */ /* 0x0001e8000c101120 */
[----:B0-----:R-:W2:Y:S01]  /*9b3e0*/  LDL R21, [R1+0xd0] ;  /* 0x0000d00001157983 */ /* 0x001ea20000100800 */
[----:B---3--:R-:W-:Y:S01]  /*9b3f0*/  ISETP.LT.AND P1, PT, R19, UR4, !P2 ;  /* 0x0000000413007c0c */ /* 0x008fe2000d721270 */
[C---:B------:R-:W-:Y:S01]  /*9b400*/  IMAD.X R19, R17.reuse, 0x1, R23, P6 ;  /* 0x0000000111137824 */ /* 0x040fe200030e0617 */
[----:B------:R-:W-:Y:S01]  /*9b410*/  ISETP.LT.AND P3, PT, R24, UR5, !P2 ;  /* 0x0000000518007c0c */ /* 0x000fe2000d761270 */
[----:B------:R-:W-:Y:S01]  /*9b420*/  ULDC UR4, c[0x0][0x228] ;  /* 0x00008a0000047ab9 */ /* 0x000fe20000000800 */
[C---:B------:R-:W-:Y:S01]  /*9b430*/  IADD3 R14, P6, R16.reuse, R3, RZ ;  /* 0x00000003100e7210 */ /* 0x040fe20007fde0ff */
[----:B------:R-:W-:Y:S01]  /*9b440*/  ULDC UR5, c[0x0][0x228] ;  /* 0x00008a0000057ab9 */ /* 0x000fe20000000800 */
[----:B------:R0:W-:Y:S04]  /*9b450*/  @P0 STG.E.U8 desc[UR32][R18.64], R20 ;  /* 0x0000001412000986 */ /* 0x0001e8000c101120 */
[----:B0-----:R-:W3:Y:S01]  /*9b460*/  LDL R19, [R1+0x20] ;  /* 0x0000200001137983 */ /* 0x001ee20000100800 */
[----:B------:R-:W-:Y:S01]  /*9b470*/  IADD3 R18, P0, R16, R0, RZ ;  /* 0x0000000010127210 */ /* 0x000fe20007f1e0ff */
[----:B------:R-:W-:Y:S01]  /*9b480*/  IMAD.X R15, R17, 0x1, R2, P6 ;  /* 0x00000001110f7824 */ /* 0x000fe200030e0602 */
[----:B--2---:R-:W-:-:S02]  /*9b490*/  PRMT R20, R21, 0x7771, RZ ;  /* 0x0000777115147816 */ /* 0x004fc400000000ff */
[----:B------:R-:W-:-:S03]  /*9b4a0*/  PRMT R21, R21, 0x7772, RZ ;  /* 0x0000777215157816 */ /* 0x000fc600000000ff */
[----:B------:R0:W-:Y:S04]  /*9b4b0*/  @P1 STG.E.U8 desc[UR32][R14.64], R20 ;  /* 0x000000140e001986 */ /* 0x0001e8000c101120 */
[----:B0-----:R-:W2:Y:S04]  /*9b4c0*/  LDL R14, [R1+0x10] ;  /* 0x00001000010e7983 */ /* 0x001ea80000100800 */
[----:B------:R-:W5:Y:S04]  /*9b4d0*/  LDL R15, [R1+0x388c] ;  /* 0x00388c00010f7983 */ /* 0x000f680000100800 */
[----:B------:R-:W5:Y:S01]  /*9b4e0*/  LDL R20, [R1+0x3890] ;  /* 0x0038900001147983 */ /* 0x000f620000100800 */
[----:B---3--:R-:W-:-:S05]  /*9b4f0*/  IMAD.X R19, R17, 0x1, R19, P0 ;  /* 0x0000000111137824 */ /* 0x008fca00000e0613 */
[----:B------:R0:W-:Y:S04]  /*9b500*/  @P3 STG.E.U8 desc[UR32][R18.64], R21 ;  /* 0x0000001512003986 */ /* 0x0001e8000c101120 */
[----:B0-----:R-:W3:Y:S01]  /*9b510*/  LDL.LU R21, [R1+0xd0] ;  /* 0x0000d00001157983 */ /* 0x001ee20000300800 */
[----:B----4-:R-:W-:Y:S01]  /*9b520*/  ISETP.LT.AND P6, PT, R11, UR4, !P2 ;  /* 0x000000040b007c0c */ /* 0x010fe2000d7c1270 */
[----:B------:R-:W-:Y:S01]  /*9b530*/  ULDC UR4, c[0x0][0x228] ;  /* 0x00008a0000047ab9 */ /* 0x000fe20000000800 */
[C---:B--2---:R-:W-:Y:S02]  /*9b540*/  IADD3 R18, P0, R16.reuse, R14, RZ ;  /* 0x0000000e10127210 */ /* 0x044fe40007f1e0ff */
[----:B------:R-:W-:Y:S02]  /*9b550*/  IADD3 R14, P3, R16, R27, RZ ;  /* 0x0000001b100e7210 */ /* 0x000fe40007f7e0ff */
[----:B-----5:R-:W-:Y:S01]  /*9b560*/  ISETP.LT.AND P1, PT, R15, UR4, !P2 ;  /* 0x000000040f007c0c */ /* 0x020fe2000d721270 */
[----:B------:R-:W-:Y:S01]  /*9b570*/  IMAD.X R19, R17, 0x1, R28, P0 ;  /* 0x0000000111137824 */ /* 0x000fe200000e061c */
[----:B------:R-:W-:-:S02]  /*9b580*/  ULDC UR4, c[0x0][0x228] ;  /* 0x00008a0000047ab9 */ /* 0x000fc40000000800 */
[----:B------:R-:W-:Y:S01]  /*9b590*/  ISETP.LT.AND P0, PT, R20, UR4, !P2 ;  /* 0x0000000414007c0c */ /* 0x000fe2000d701270 */
[----:B------:R-:W-:Y:S01]  /*9b5a0*/  IMAD.X R15, R17, 0x1, R26, P3 ;  /* 0x00000001110f7824 */ /* 0x000fe200018e061a */
[----:B------:R-:W-:Y:S01]  /*9b5b0*/  PRMT R20, R8, 0x7770, RZ ;  /* 0x0000777008147816 */ /* 0x000fe200000000ff */
[----:B------:R-:W-:Y:S01]  /*9b5c0*/  ULDC UR4, c[0x0][0x248] ;  /* 0x0000920000047ab9 */ /* 0x000fe20000000800 */
[----:B---3--:R-:W-:-:S05]  /*9b5d0*/  PRMT R21, R21, 0x7773, RZ ;  /* 0x0000777315157816 */ /* 0x008fca00000000ff */
[----:B------:R0:W-:Y:S04]  /*9b5e0*/  @P6 STG.E.U8 desc[UR32][R18.64], R21 ;  /* 0x0000001512006986 */ /* 0x0001e8000c101120 */
[----:B------:R1:W-:Y:S01]  /*9b5f0*/  @P1 STG.E.U8 desc[UR32][R14.64], R20 ;  /* 0x000000140e001986 */ /* 0x0003e2000c101120 */
[----:B0-----:R-:W-:Y:S02]  /*9b600*/  IADD3 R18, P3, R16, R13, RZ ;  /* 0x0000000d10127210 */ /* 0x001fe40007f7e0ff */
[----:B------:R-:W-:Y:S01]  /*9b610*/  PRMT R21, R8, 0x7771, RZ ;  /* 0x0000777108157816 */ /* 0x000fe200000000ff */
[----:B-1----:R-:W-:Y:S02]  /*9b620*/  VIADD R20, R22, 0x1c ;  /* 0x0000001c16147836 */ /* 0x002fe40000000000 */
[----:B------:R-:W-:-:S03]  /*9b630*/  IMAD.X R19, R17, 0x1, R5, P3 ;  /* 0x0000000111137824 */ /* 0x000fc600018e0605 */
[----:B------:R-:W-:Y:S02]  /*9b640*/  ISETP.GE.AND P3, PT, R20, UR17, PT ;  /* 0x0000001114007c0c */ /* 0x000fe4000bf66270 */
[----:B------:R0:W-:Y:S04]  /*9b650*/  @P0 STG.E.U8 desc[UR32][R18.64], R21 ;  /* 0x0000001512000986 */ /* 0x0001e8000c101120 */
[----:B------:R-:W2:Y:S04]  /*9b660*/  LDL R20, [R1+0x1c] ;  /* 0x00001c0001147983 */ /* 0x000ea80000100800 */
[----:B0-----:R-:W3:Y:S01]  /*9b670*/  LDL R19, [R1+0x387c] ;  /* 0x00387c0001137983 */ /* 0x001ee20000100800 */
[----:B------:R-:W-:Y:S01]  /*9b680*/  ISETP.LT.AND P6, PT, R25, UR5, !P2 ;  /* 0x0000000519007c0c */ /* 0x000fe2000d7c1270 */
[----:B------:R-:W-:Y:S01]  /*9b690*/  ULDC UR5, c[0x0][0x228] ;  /* 0x00008a0000057ab9 */ /* 0x000fe20000000800 */
[----:B------:R-:W-:-:S02]  /*9b6a0*/  IADD3 R14, P1, R16, R12, RZ ;  /* 0x0000000c100e7210 */ /* 0x000fc40007f3e0ff */
[----:B------:R-:W-:-:S03]  /*9b6b0*/  PRMT R22, R8, 0x7772, RZ ;  /* 0x0000777208167816 */ /* 0x000fc600000000ff */
[----:B------:R-:W-:Y:S01]  /*9b6c0*/  IMAD.X R15, R17, 0x1, R7, P1 ;  /* 0x00000001110f7824 */ /* 0x000fe200008e0607 */
[----:B------:R-:W-:Y:S01]  /*9b6d0*/  ISETP.LT.AND P2, PT, R29, UR5, !P2 ;  /* 0x000000051d007c0c */ /* 0x000fe2000d741270 */
[----:B------:R-:W-:-:S04]  /*9b6e0*/  ULDC UR5, c[0x0][0x228] ;  /* 0x00008a0000057ab9 */ /* 0x000fc80000000800 */
[----:B------:R0:W-:Y:S02]  /*9b6f0*/  @P6 STG.E.U8 desc[UR32][R14.64], R22 ;  /* 0x000000160e006986 */ /* 0x0001e4000c101120 */
[C---:B0-----:R-:W-:Y:S01]  /*9b700*/  VIADD R14, R16.reuse, UR4 ;  /* 0x00000004100e7c36 */ /* 0x041fe20008000000 */
[----:B------:R-:W-:Y:S01]  /*9b710*/  IADD3 R16, P1, R16, R6, RZ ;  /* 0x0000000610107210 */ /* 0x000fe20007f3e0ff */
[----:B------:R-:W4:Y:S01]  /*9b720*/  LDL.LU R22, [R1+0x20] ;  /* 0x0000200001167983 */ /* 0x000f220000300800 */
[----:B------:R-:W-:-:S03]  /*9b730*/  ULDC UR4, c[0x0][0x228] ;  /* 0x00008a0000047ab9 */ /* 0x000fc60000000800 */
[----:B------:R-:W-:Y:S01]  /*9b740*/  IMAD.X R17, R17, 0x1, R4, P1 ;  /* 0x0000000111117824 */ /* 0x000fe200008e0604 */
[----:B--2---:R-:W-:Y:S01]  /*9b750*/  IADD3 R18, P6, R14, R20, RZ ;  /* 0x000000140e127210 */ /* 0x004fe20007fde0ff */
[----:B------:R-:W2:Y:S01]  /*9b760*/  LDL R21, [R1+0xc4] ;  /* 0x0000c40001157983 */ /* 0x000ea20000100800 */
[----:B------:R-:W-:-:S03]  /*9b770*/  PRMT R20, R8, 0x7773, RZ ;  /* 0x0000777308147816 */ /* 0x000fc600000000ff */
[----:B------:R-:W5:Y:S01]  /*9b780*/  LDL R8, [R1+0xb4] ;  /* 0x0000b40001087983 */ /* 0x000f620000100800 */
[----:B---3--:R-:W-:-:S03]  /*9b790*/  ISETP.LT.AND P0, PT, R19, UR5, !P4 ;  /* 0x0000000513007c0c */ /* 0x008fc6000e701270 */
[----:B------:R0:W-:Y:S01]  /*9b7a0*/  @P2 STG.E.U8 desc[UR32][R16.64], R20 ;  /* 0x0000001410002986 */ /* 0x0001e2000c101120 */
[----:B------:R-:W-:Y:S01]  /*9b7b0*/  SHF.R.S32.HI R15, RZ, 0x1f, R14 ;  /* 0x0000001fff0f7819 */ /* 0x000fe2000001140e */
[----:B------:R-:W-:Y:S02]  /*9b7c0*/  ULDC UR5, c[0x0][0x228] ;  /* 0x00008a0000057ab9 */ /* 0x000fe40000000800 */
[----:B------:R-:W3:Y:S04]  /*9b7d0*/  LDL R19, [R1+0x3880] ;  /* 0x0038800001137983 */ /* 0x000ee80000100800 */
[----:B0-----:R-:W4:Y:S01]  /*9b7e0*/  LDL R20, [R1+0xb4] ;  /* 0x0000b40001147983 */ /* 0x001f220000100800 */
[----:B------:R-:W-:Y:S01]  /*9b7f0*/  ISETP.LT.AND P2, PT, R24, UR5, !P4 ;  /* 0x0000000518007c0c */ /* 0x000fe2000e741270 */
[----:B------:R-:W-:Y:S01]  /*9b800*/  ULDC UR5, c[0x0][0x228] ;  /* 0x00008a0000057ab9 */ /* 0x000fe20000000800 */
[----:B-----5:R-:W-:-:S02]  /*9b810*/  PRMT R8, R8, 0x7770, RZ ;  /* 0x0000777008087816 */ /* 0x020fc400000000ff */
[----:B---3--:R-:W-:Y:S01]  /*9b820*/  ISETP.LT.AND P1, PT, R19, UR4, !P4 ;  /* 0x0000000413007c0c */ /* 0x008fe2000e721270 */
[----:B------:R-:W-:Y:S01]  /*9b830*/  IMAD.X R19, R15, 0x1, R23, P6 ;  /* 0x000000010f137824 */ /* 0x000fe200030e0617 */
[----:B------:R-:W-:Y:S01]  /*9b840*/  IADD3 R16, P6, R14, R3, RZ ;  /* 0x000000030e107210 */ /* 0x000fe20007fde0ff */
[----:B------:R-:W-:-:S03]  /*9b850*/  ULDC UR4, c[0x0][0x228] ;  /* 0x00008a0000047ab9 */ /* 0x000fc60000000800 */
[----:B------:R0:W-:Y:S01]  /*9b860*/  @P0 STG.E.U8 desc[UR32][R18.64], R8 ;  /* 0x0000000812000986 */ /* 0x0001e2000c101120 */
[C---:B------:R-:W-:Y:S01]  /*9b870*/  IMAD.X R17, R15.reuse, 0x1, R2, P6 ;  /* 0x000000010f117824 */ /* 0x040fe200030e0602 */
[----:B0-----:R-:W-:Y:S02]  /*9b880*/  IADD3 R18, P0, R14, R0, RZ ;  /* 0x000000000e127210 */ /* 0x001fe40007f1e0ff */
[C---:B----4-:R-:W-:Y:S02]  /*9b890*/  PRMT R8, R20.reuse, 0x7771, RZ ;  /* 0x0000777114087816 */ /* 0x050fe400000000ff */
[----:B------:R-:W-:Y:S01]  /*9b8a0*/  PRMT R20, R20, 0x7772, RZ ;  /* 0x0000777214147816 */ /* 0x000fe200000000ff */
[----:B------:R-:W-:Y:S02]  /*9b8b0*/  IMAD.X R19, R15, 0x1, R22, P0 ;  /* 0x000000010f137824 */ /* 0x000fe400000e0616 */
[----:B------:R0:W-:Y:S04]  /*9b8c0*/  @P1 STG.E.U8 desc[UR32][R16.64], R8 ;  /* 0x0000000810001986 */ /* 0x0001e8000c101120 */
[----:B------:R1:W-:Y:S04]  /*9b8d0*/  @P2 STG.E.U8 desc[UR32][R18.64], R20 ;  /* 0x0000001412002986 */ /* 0x0003e8000c101120 */
[----:B0-----:R-:W3:Y:S04]  /*9b8e0*/  LDL R16, [R1+0x10] ;  /* 0x0000100001107983 */ /* 0x001ee80000100800 */
[----:B------:R-:W4:Y:S04]  /*9b8f0*/  LDL R17, [R1+0x388c] ;  /* 0x00388c0001117983 */ /* 0x000f280000100800 */
[----:B------:R-:W5:Y:S04]  /*9b900*/  LDL R8, [R1+0x3890] ;  /* 0x0038900001087983 */ /* 0x000f680000100800 */
[----:B-1----:R-:W2:Y:S01]  /*9b910*/  LDL.LU R20, [R1+0xb4] ;  /* 0x0000b40001147983 */ /* 0x002ea20000300800 */
[----:B------:R-:W-:Y:S01]  /*9b920*/  ISETP.LT.AND P6, PT, R11, UR4, !P4 ;  /* 0x000000040b007c0c */ /* 0x000fe2000e7c1270 */
[----:B------:R-:W-:Y:S01]  /*9b930*/  ULDC UR4, c[0x0][0x228] ;  /* 0x00008a0000047ab9 */ /* 0x000fe20000000800 */
[----:B---3--:R-:W-:-:S05]  /*9b940*/  IADD3 R18, P1, R14, R16, RZ ;  /* 0x000000100e127210 */ /* 0x008fca0007f3e0ff */
[----:B------:R-:W-:Y:S01]  /*9b950*/  IMAD.X R19, R15, 0x1, R28, P1 ;  /* 0x000000010f137824 */ /* 0x000fe200008e061c */
[----:B--2---:R-:W-:-:S05]  /*9b960*/  PRMT R20, R20, 0x7773, RZ ;  /* 0x0000777314147816 */ /* 0x004fca00000000ff */
[----:B------:R0:W-:Y:S04]  /*9b970*/  @P6 STG.E.U8 desc[UR32][R18.64], R20 ;  /* 0x0000001412006986 */ /* 0x0001e8000c101120 */
[----:B0-----:R-:W2:Y:S01]  /*9b980*/  LDL R20, [R1+0x13fc] ;  /* 0x0013fc0001147983 */ /* 0x001ea20000100800 */
[----:B----4-:R-:W-:Y:S01]  /*9b990*/  ISETP.LT.AND P0, PT, R17, UR4, !P4 ;  /* 0x0000000411007c0c */ /* 0x010fe2000e701270 */
[----:B------:R-:W-:Y:S01]  /*9b9a0*/  ULDC UR4, c[0x0][0x228] ;  /* 0x00008a0000047ab9 */ /* 0x000fe20000000800 */
[----:B------:R-:W-:Y:S02]  /*9b9b0*/  IADD3 R16, P2, R14, R27, RZ ;  /* 0x0000001b0e107210 */ /* 0x000fe40007f5e0ff */
[----:B-----5:R-:W-:Y:S01]  /*9b9c0*/  ISETP.LT.AND P1, PT, R8, UR4, !P4 ;  /* 0x0000000408007c0c */ /* 0x020fe2000e721270 */
[----:B------:R-:W-:Y:S01]  /*9b9d0*/  ULDC UR4, c[0x0][0x248] ;  /* 0x0000920000047ab9 */ /* 0x000fe20000000800 */
[----:B------:R-:W-:Y:S01]  /*9b9e0*/  PRMT R8, R21, 0x7770, RZ ;  /* 0x0000777015087816 */ /* 0x000fe200000000ff */
[----:B------:R-:W-:Y:S01]  /*9b9f0*/  IMAD.X R17, R15, 0x1, R26, P2 ;  /* 0x000000010f117824 */ /* 0x000fe200010e061a */
[----:B------:R-:W-:-:S05]  /*9ba00*/  IADD3 R18, P6, R14, R13, RZ ;  /* 0x0000000d0e127210 */ /* 0x000fca0007fde0ff */
[----:B------:R2:W-:Y:S01]  /*9ba10*/  @P0 STG.E.U8 desc[UR32][R16.64], R8 ;  /* 0x0000000810000986 */ /* 0x0005e2000c101120 */
[----:B------:R-:W-:Y:S02]  /*9ba20*/  IMAD.X R19, R15, 0x1, R5, P6 ;  /* 0x000000010f137824 */ /* 0x000fe400030e0605 */
[----:B--2---:R-:W-:Y:S01]  /*9ba30*/  VIADD R8, R20, 0x1d ;  /* 0x0000001d14087836 */ /* 0x004fe20000000000 */
[----:B------:R-:W-:-:S05]  /*9ba40*/  PRMT R20, R21, 0x7771, RZ ;  /* 0x0000777115147816 */ /* 0x000fca00000000ff */
[----:B------:R0:W-:Y:S04]  /*9ba50*/  @P1 STG.E.U8 desc[UR32][R18.64], R20 ;  /* 0x0000001412001986 */ /* 0x0001e8000c101120 */
[----:B0-----:R-:W2:Y:S04]  /*9ba60*/  LDL R18, [R1+0x387c] ;  /* 0x00387c0001127983 */ /* 0x001ea80000100800 */
[----:B------:R-:W3:Y:S01]  /*9ba70*/  LDL.LU R20, [R1+0xc4] ;  /* 0x0000c40001147983 */ /* 0x000ee20000300800 */
[----:B------:R-:W-:Y:S01]  /*9ba80*/  ISETP.LT.AND P2, PT, R25, UR5, !P4 ;  /* 0x0000000519007c0c */ /* 0x000fe2000e741270 */
[----:B------:R-:W-:Y:S01]  /*9ba90*/  ULDC UR5, c[0x0][0x228] ;  /* 0x00008a0000057ab9 */ /* 0x000fe20000000800 */
[----:B------:R-:W-:Y:S01]  /*9baa0*/  IADD3 R16, P0, R14, R12, RZ ;  /* 0x0000000c0e107210 */ /* 0x000fe20007f1e0ff */
[----:B------:R-:W4:Y:S01]  /*9bab0*/  LDL R19, [R1+0xd4] ;  /* 0x0000d40001137983 */ /* 0x000f220000100800 */
[----:B------:R-:W-:-:S03]  /*9bac0*/  PRMT R21, R21, 0x7772, RZ ;  /* 0x0000777215157816 */ /* 0x000fc600000000ff */
[----:B------:R-:W-:Y:S01]  /*9bad0*/  IMAD.X R17, R15, 0x1, R7, P0 ;  /* 0x000000010f117824 */ /* 0x000fe200000e0607 */
[----:B------:R-:W-:Y:S01]  /*9bae0*/  ISETP.LT.AND P4, PT, R29, UR5, !P4 ;  /* 0x000000051d007c0c */ /* 0x000fe2000e781270 */
[----:B------:R-:W-:Y:S01]  /*9baf0*/  ULDC UR5, c[0x0][0x228] ;  /* 0x00008a0000057ab9 */ /* 0x000fe20000000800 */
[----:B------:R-:W-:Y:S01]  /*9bb00*/  ISETP.GE.AND P0, PT, R8, UR25, PT ;  /* 0x0000001908007c0c */ /* 0x000fe2000bf06270 */
[C---:B------:R-:W-:Y:S01]  /*9bb10*/  VIADD R8, R14.reuse, UR4 ;  /* 0x000000040e087c36 */ /* 0x040fe20008000000 */
[----:B------:R-:W-:Y:S01]  /*9bb20*/  ULDC UR4, c[0x0][0x228] ;  /* 0x00008a0000047ab9 */ /* 0x000fe20000000800 */
[----:B------:R0:W-:Y:S01]  /*9bb30*/  @P2 STG.E.U8 desc[UR32][R16.64], R21 ;  /* 0x0000001510002986 */ /* 0x0001e2000c101120 */
[----:B------:R-:W-:-:S05]  /*9bb40*/  IADD3 R14, P2, R14, R6, RZ ;  /* 0x000000060e0e7210 */ /* 0x000fca0007f5e0ff */
[----:B------:R-:W-:Y:S01]  /*9bb50*/  IMAD.X R15, R15, 0x1, R4, P2 ;  /* 0x000000010f0f7824 */ /* 0x000fe200010e0604 */
[----:B0-----:R-:W5:Y:S04]  /*9bb60*/  LDL R17, [R1+0x1c] ;  /* 0x00001c0001117983 */ /* 0x001f680000100800 */
[----:B------:R-:W4:Y:S01]  /*9bb70*/  LDL R21, [R1+0x3880] ;  /* 0x0038800001157983 */ /* 0x000f220000100800 */
[----:B---3--:R-:W-:-:S05]  /*9bb80*/  PRMT R20, R20, 0x7773, RZ ;  /* 0x0000777314147816 */ /* 0x008fca00000000ff */
[----:B------:R0:W-:Y:S04]  /*9bb90*/  @P4 STG.E.U8 desc[UR32][R14.64], R20 ;  /* 0x000000140e004986 */ /* 0x0001e8000c101120 */
[----:B0-----:R-:W3:Y:S01]  /*9bba0*/  LDL R20, [R1+0xd4] ;  /* 0x0000d40001147983 */ /* 0x001ee20000100800 */
[----:B--2---:R-:W-:Y:S01]  /*9bbb0*/  ISETP.LT.AND P1, PT, R18, UR5, !P5 ;  /* 0x0000000512007c0c */ /* 0x004fe2000ef21270 */
[----:B------:R-:W-:Y:S01]  /*9bbc0*/  ULDC UR5, c[0x0][0x228] ;  /* 0x00008a0000057ab9 */ /* 0x000fe20000000800 */
[----:B------:R-:W-:Y:S02]  /*9bbd0*/  SHF.R.S32.HI R18, RZ, 0x1f, R8 ;  /* 0x0000001fff127819 */ /* 0x000fe40000011408 */
[----:B-----5:R-:W-:Y:S02]  /*9bbe0*/  IADD3 R16, P6, R8, R17, RZ ;  /* 0x0000001108107210 */ /* 0x020fe40007fde0ff */
[----:B----4-:R-:W-:-:S02]  /*9bbf0*/  PRMT R19, R19, 0x7770, RZ ;  /* 0x0000777013137816 */ /* 0x010fc400000000ff */
[----:B------:R-:W-:Y:S01]  /*9bc00*/  ISETP.LT.AND P2, PT, R21, UR4, !P5 ;  /* 0x0000000415007c0c */ /* 0x000fe2000ef41270 */
[----:B------:R-:W-:Y:S01]  /*9bc10*/  IMAD.X R17, R18, 0x1, R23, P6 ;  /* 0x0000000112117824 */ /* 0x000fe200030e0617 */
[----:B------:R-:W-:Y:S01]  /*9bc20*/  IADD3 R14, P6, R8, R3, RZ ;  /* 0x00000003080e7210 */ /* 0x000fe20007fde0ff */
[----:B------:R-:W2:Y:S01]  /*9bc30*/  LDL R21, [R1+0x13fc] ;  /* 0x0013fc0001157983 */ /* 0x000ea20000100800 */
[----:B------:R-:W-:Y:S01]  /*9bc40*/  ISETP.LT.AND P4, PT, R24, UR5, !P5 ;  /* 0x0000000518007c0c */ /* 0x000fe2000ef81270 */
[----:B------:R-:W-:Y:S01]  /*9bc50*/  ULDC UR4, c[0x0][0x228] ;  /* 0x00008a0000047ab9 */ /* 0x000fe20000000800 */
[----:B------:R-:W-:Y:S01]  /*9bc60*/  ULDC UR5, c[0x0][0x228] ;  /* 0x00008a0000057ab9 */ /* 0x000fe20000000800 */
[----:B------:R0:W-:Y:S01]  /*9bc70*/  @P1 STG.E.U8 desc[UR32][R16.64], R19 ;  /* 0x0000001310001986 */ /* 0x0001e2000c101120 */
[----:B------:R-:W-:Y:S01]  /*9bc80*/  IMAD.X R15, R18, 0x1, R2, P6 ;  /* 0x00000001120f7824 */ /* 0x000fe200030e0602 */
[----:B0-----:R-:W-:-:S05]  /*9bc90*/  IADD3 R16, P1, R8, R0, RZ ;  /* 0x0000000008107210 */ /* 0x001fca0007f3e0ff */
[----:B------:R-:W-:Y:S01]  /*9bca0*/  IMAD.X R17, R18, 0x1, R22, P1 ;  /* 0x0000000112117824 */ /* 0x000fe200008e0616 */
[C---:B---3--:R-:W-:Y:S02]  /*9bcb0*/  PRMT R19, R20.reuse, 0x7771, RZ ;  /* 0x0000777114137816 */ /* 0x048fe400000000ff */
[----:B------:R-:W-:-:S03]  /*9bcc0*/  PRMT R20, R20, 0x7772, RZ ;  /* 0x0000777214147816 */ /* 0x000fc600000000ff */
[----:B------:R0:W-:Y:S04]  /*9bcd0*/  @P2 STG.E.U8 desc[UR32][R14.64], R19 ;  /* 0x000000130e002986 */ /* 0x0001e8000c101120 */
[----:B------:R1:W-:Y:S04]  /*9bce0*/  @P4 STG.E.U8 desc[UR32][R16.64], R20 ;  /* 0x0000001410004986 */ /* 0x0003e8000c101120 */
[----:B0-----:R-:W3:Y:S04]  /*9bcf0*/  LDL R15, [R1+0x388c] ;  /* 0x00388c00010f7983 */ /* 0x001ee80000100800 */
[----:B------:R-:W4:Y:S04]  /*9bd00*/  LDL R14, [R1+0x10] ;  /* 0x00001000010e7983 */ /* 0x000f280000100800 */
[----:B------:R-:W5:Y:S04]  /*9bd10*/  LDL R19, [R1+0x3890] ;  /* 0x0038900001137983 */ /* 0x000f680000100800 */
[----:B-1----:R-:W2:Y:S01]  /*9bd20*/  LDL.LU R20, [R1+0xd4] ;  /* 0x0000d40001147983 */ /* 0x002ea20000300800 */
[----:B------:R-:W-:Y:S01]  /*9bd30*/  ISETP.LT.AND P6, PT, R11, UR4, !P5 ;  /* 0x000000040b007c0c */ /* 0x000fe2000efc1270 */
[----:B------:R-:W-:-:S02]  /*9bd40*/  ULDC UR4, c[0x0][0x228] ;  /* 0x00008a0000047ab9 */ /* 0x000fc40000000800 */
[----:B---3--:R-:W-:Y:S01]  /*9bd50*/  ISETP.LT.AND P1, PT, R15, UR4, !P5 ;  /* 0x000000040f007c0c */ /* 0x008fe2000ef21270 */
[----:B------:R-:W-:Y:S01]  /*9bd60*/  ULDC UR4, c[0x0][0x228] ;  /* 0x00008a0000047ab9 */ /* 0x000fe20000000800 */
[C---:B----4-:R-:W-:Y:S02]  /*9bd70*/  IADD3 R16, P2, R8.reuse, R14, RZ ;  /* 0x0000000e08107210 */ /* 0x050fe40007f5e0ff */
[----:B------:R-:W-:-:S03]  /*9bd80*/  IADD3 R14, P4, R8, R27, RZ ;  /* 0x0000001b080e7210 */ /* 0x000fc60007f9e0ff */
[C---:B------:R-:W-:Y:S01]  /*9bd90*/  IMAD.X R17, R18.reuse, 0x1, R28, P2 ;  /* 0x0000000112117824 */ /* 0x040fe200010e061c */
[----:B-----5:R-:W-:Y:S01]  /*9bda0*/  ISETP.LT.AND P2, PT, R19, UR4, !P5 ;  /* 0x0000000413007c0c */ /* 0x020fe2000ef41270 */
[----:B------:R-:W-:Y:S01]  /*9bdb0*/  IMAD.X R15, R18, 0x1, R26, P4 ;  /* 0x00000001120f7824 */ /* 0x000fe200020e061a */
[----:B--2---:R-:W-:Y:S01]  /*9bdc0*/  PRMT R20, R20, 0x7773, RZ ;  /* 0x0000777314147816 */ /* 0x004fe200000000ff */
[----:B------:R-:W-:Y:S01]  /*9bdd0*/  ULDC UR4, c[0x0][0x248] ;  /* 0x0000920000047ab9 */ /* 0x000fe20000000800 */
[----:B------:R-:W-:-:S03]  /*9bde0*/  PRMT R19, R9, 0x7770, RZ ;  /* 0x0000777009137816 */ /* 0x000fc600000000ff */
[----:B------:R-:W-:Y:S04]  /*9bdf0*/  @P6 STG.E.U8 desc[UR32][R16.64], R20 ;  /* 0x0000001410006986 */ /* 0x000fe8000c101120 */
[----:B------:R0:W-:Y:S02]  /*9be00*/  @P1 STG.E.U8 desc[UR32][R14.64], R19 ;  /* 0x000000130e001986 */ /* 0x0001e4000c101120 */
[----:B0-----:R-:W-:Y:S01]  /*9be10*/  IADD3 R14, P1, R8, R12, RZ ;  /* 0x0000000c080e7210 */ /* 0x001fe20007f3e0ff */
[----:B------:R-:W-:-:S04]  /*9be20*/  VIADD R19, R21, 0x1e ;  /* 0x0000001e15137836 */ /* 0x000fc80000000000 */
[----:B------:R-:W-:Y:S01]  /*9be30*/  IMAD.X R15, R18, 0x1, R7, P1 ;  /* 0x00000001120f7824 */ /* 0x000fe200008e0607 */
[----:B------:R-:W-:Y:S02]  /*9be40*/  ISETP.GE.AND P1, PT, R19, UR23, PT ;  /* 0x0000001713007c0c */ /* 0x000fe4000bf26270 */
[----:B------:R-:W2:Y:S01]  /*9be50*/  LDL R19, [R1+0x1c] ;  /* 0x00001c0001137983 */ /* 0x000ea20000100800 */
[----:B------:R-:W-:Y:S01]  /*9be60*/  ISETP.LT.AND P4, PT, R25, UR5, !P5 ;  /* 0x0000000519007c0c */ /* 0x000fe2000ef81270 */
[----:B------:R-:W-:Y:S01]  /*9be70*/  ULDC UR5, c[0x0][0x228] ;  /* 0x00008a0000057ab9 */ /* 0x000fe20000000800 */
[----:B------:R-:W-:Y:S02]  /*9be80*/  IADD3 R16, P6, R8, R13, RZ ;  /* 0x0000000d08107210 */ /* 0x000fe40007fde0ff */
[----:B------:R-:W-:-:S03]  /*9be90*/  PRMT R20, R9, 0x7771, RZ ;  /* 0x0000777109147816 */ /* 0x000fc600000000ff */
[----:B------:R-:W-:Y:S01]  /*9bea0*/  IMAD.X R17, R18, 0x1, R5, P6 ;  /* 0x0000000112117824 */ /* 0x000fe200030e0605 */
[----:B------:R-:W-:Y:S02]  /*9beb0*/  PRMT R21, R9, 0x7772, RZ ;  /* 0x0000777209157816 */ /* 0x000fe400000000ff */
[----:B------:R-:W-:Y:S01]  /*9bec0*/  ISETP.LT.AND P5, PT, R29, UR5, !P5 ;  /* 0x000000051d007c0c */ /* 0x000fe2000efa1270 */
[----:B------:R-:W-:Y:S01]  /*9bed0*/  ULDC UR5, c[0x0][0x228] ;  /* 0x00008a0000057ab9 */ /* 0x000fe20000000800 */
[----:B------:R0:W-:Y:S04]  /*9bee0*/  @P2 STG.E.U8 desc[UR32][R16.64], R20 ;  /* 0x0000001410002986 */ /* 0x0001e8000c101120 */
[----:B------:R1:W-:Y:S04]  /*9bef0*/  @P4 STG.E.U8 desc[UR32][R14.64], R21 ;  /* 0x000000150e004986 */ /* 0x0003e8000c101120 */
[----:B0-----:R-:W3:Y:S01]  /*9bf00*/  LDL.LU R20, [R1+0x387c] ;  /* 0x00387c0001147983 */ /* 0x001ee20000300800 */
[C---:B------:R-:W-:Y:S01]  /*9bf10*/  VIADD R16, R8.reuse, UR4 ;  /* 0x0000000408107c36 */ /* 0x040fe20008000000 */
[----:B------:R-:W-:Y:S01]  /*9bf20*/  ULDC UR4, c[0x0][0x228] ;  /* 0x00008a0000047ab9 */ /* 0x000fe20000000800 */
[----:B-1----:R-:W-:Y:S01]  /*9bf30*/  IADD3 R14, P2, R8, R6, RZ ;  /* 0x00000006080e7210 */ /* 0x002fe20007f5e0ff */
[----:B------:R-:W4:Y:S04]  /*9bf40*/  LDL R21, [R1+0x3890] ;  /* 0x0038900001157983 */ /* 0x000f280000100800 */
[----:B------:R-:W-:-:S02]  /*9bf50*/  IMAD.X R15, R18, 0x1, R4, P2 ;  /* 0x00000001120f7824 */ /* 0x000fc400010e0604 */
[----:B------:R-:W5:Y:S01]  /*9bf60*/  LDL R18, [R1+0xb8] ;  /* 0x0000b80001127983 */ /* 0x000f620000100800 */
[----:B--2---:R-:W-:Y:S02]  /*9bf70*/  IADD3 R8, P6, R16, R19, RZ ;  /* 0x0000001310087210 */ /* 0x004fe40007fde0ff */
[----:B------:R-:W-:Y:S02]  /*9bf80*/  PRMT R19, R9, 0x7773, RZ ;  /* 0x0000777309137816 */ /* 0x000fe400000000ff */
[----:B------:R-:W2:Y:S04]  /*9bf90*/  LDL R9, [R1+0x3880] ;  /* 0x0038800001097983 */ /* 0x000ea80000100800 */
[----:B------:R0:W-:Y:S04]  /*9bfa0*/  @P5 STG.E.U8 desc[UR32][R14.64], R19 ;  /* 0x000000130e005986 */ /* 0x0001e8000c101120 */
[----:B0-----:R-:W4:Y:S01]  /*9bfb0*/  LDL R19, [R1+0xb8] ;  /* 0x0000b80001137983 */ /* 0x001f220000100800 */
[----:B------:R-:W-:-:S02]  /*9bfc0*/  SHF.R.S32.HI R17, RZ, 0x1f, R16 ;  /* 0x0000001fff117819 */ /* 0x000fc40000011410 */
[----:B---3--:R-:W-:Y:S01]  /*9bfd0*/  ISETP.LT.AND P4, PT, R20, UR5, !P3 ;  /* 0x0000000514007c0c */ /* 0x008fe2000df81270 */
[----:B------:R-:W-:Y:S02]  /*9bfe0*/  ULDC UR5, c[0x0][0x228] ;  /* 0x00008a0000057ab9 */ /* 0x000fe40000000800 */
[----:B------:R-:W-:Y:S01]  /*9bff0*/  ISETP.LT.AND P5, PT, R24, UR5, !P3 ;  /* 0x0000000518007c0c */ /* 0x000fe2000dfa1270 */
[----:B------:R-:W-:Y:S01]  /*9c000*/  ULDC UR5, c[0x0][0x228] ;  /* 0x00008a0000057ab9 */ /* 0x000fe20000000800 */
[----:B-----5:R-:W-:Y:S02]  /*9c010*/  PRMT R18, R18, 0x7770, RZ ;  /* 0x0000777012127816 */ /* 0x020fe400000000ff */
[----:B--2---:R-:W-:Y:S01]  /*9c020*/  ISETP.LT.AND P2, PT, R9, UR4, !P3 ;  /* 0x0000000409007c0c */ /* 0x004fe2000df41270 */
[----:B------:R-:W-:Y:S01]  /*9c030*/  IMAD.X R9, R17, 0x1, R23, P6 ;  /* 0x0000000111097824 */ /* 0x000fe200030e0617 */
[----:B------:R-:W-:Y:S01]  /*9c040*/  IADD3 R14, P6, R16, R3, RZ ;  /* 0x00000003100e7210 */ /* 0x000fe20007fde0ff */
[----:B------:R-:W-:-:S03]  /*9c050*/  ULDC UR4, c[0x0][0x228] ;  /* 0x00008a0000047ab9 */ /* 0x000fc60000000800 */
[----:B------:R0:W-:Y:S01]  /*9c060*/  @P4 STG.E.U8 desc[UR32][R8.64], R18 ;  /* 0x0000001208004986 */ /* 0x0001e2000c101120 */
[----:B------:R-:W-:Y:S01]  /*9c070*/  IMAD.X R15, R17, 0x1, R2, P6 ;  /* 0x00000001110f7824 */ /* 0x000fe200030e0602 */
[----:B------:R-:W-:Y:S01]  /*9c080*/  ISETP.LT.AND P6, PT, R11, UR4, !P3 ;  /* 0x000000040b007c0c */ /* 0x000fe2000dfc1270 */
[----:B------:R-:W-:Y:S01]  /*9c090*/  ULDC UR4, c[0x0][0x228] ;  /* 0x00008a0000047ab9 */ /* 0x000fe20000000800 */
[----:B------:R-:W2:Y:S01]  /*9c0a0*/  LDL.LU R11, [R1+0x389c] ;  /* 0x00389c00010b7983 */ /* 0x000ea20000300800 */
[----:B0-----:R-:W-:Y:S02]  /*9c0b0*/  IADD3 R8, P4, R16, R0, RZ ;  /* 0x0000000010087210 */ /* 0x001fe40007f9e0ff */
[C---:B----4-:R-:W-:Y:S02]  /*9c0c0*/  PRMT R18, R19.reuse, 0x7771, RZ ;  /* 0x0000777113127816 */ /* 0x050fe400000000ff */
[----:B------:R-:W-:Y:S01]  /*9c0d0*/  PRMT R19, R19, 0x7772, RZ ;  /* 0x0000777213137816 */ /* 0x000fe200000000ff */
[----:B------:R-:W-:-:S02]  /*9c0e0*/  IMAD.X R9, R17, 0x1, R22, P4 ;  /* 0x0000000111097824 */ /* 0x000fc400020e0616 */
[----:B------:R0:W-:Y:S04]  /*9c0f0*/  @P2 STG.E.U8 desc[UR32][R14.64], R18 ;  /* 0x000000120e002986 */ /* 0x0001e8000c101120 */
[----:B------:R1:W-:Y:S04]  /*9c100*/  @P5 STG.E.U8 desc[UR32][R8.64], R19 ;  /* 0x0000001308005986 */ /* 0x0003e8000c101120 */
[----:B0-----:R-:W3:Y:S04]  /*9c110*/  LDL R15, [R1+0x10] ;  /* 0x00001000010f7983 */ /* 0x001ee80000100800 */
[----:B------:R-:W4:Y:S04]  /*9c120*/  LDL.LU R18, [R1+0x13fc] ;  /* 0x0013fc0001127983 */ /* 0x000f280000300800 */
[----:B-1----:R-:W5:Y:S04]  /*9c130*/  LDL R8, [R1+0x388c] ;  /* 0x00388c0001087983 */ /* 0x002f680000100800 */
[----:B------:R-:W2:Y:S04]  /*9c140*/  LDL.LU R9, [R1+0xb8] ;  /* 0x0000b80001097983 */ /* 0x000ea80000300800 */
[----:B------:R-:W2:Y:S01]  /*9c150*/  LDL R19, [R1+0xc8] ;  /* 0x0000c80001137983 */ /* 0x000ea20000100800 */
[----:B---3--:R-:W-:-:S05]  /*9c160*/  IADD3 R14, P2, R16, R15, RZ ;  /* 0x0000000f100e7210 */ /* 0x008fca0007f5e0ff */
[----:B------:R-:W-:Y:S01]  /*9c170*/  IMAD.X R15, R17, 0x1, R28, P2 ;  /* 0x00000001110f7824 */ /* 0x000fe200010e061c */
[----:B-----5:R-:W-:Y:S01]  /*9c180*/  ISETP.LT.AND P5, PT, R8, UR4, !P3 ;  /* 0x0000000408007c0c */ /* 0x020fe2000dfa1270 */
[----:B----4-:R-:W-:Y:S01]  /*9c190*/  VIADD R18, R18, 0x1f ;  /* 0x0000001f12127836 */ /* 0x010fe20000000000 */
[----:B------:R-:W-:Y:S01]  /*9c1a0*/  IADD3 R8, P2, R16, R27, RZ ;  /* 0x0000001b10087210 */ /* 0x000fe20007f5e0ff */
[----:B------:R-:W-:Y:S01]  /*9c1b0*/  ULDC UR4, c[0x0][0x228] ;  /* 0x00008a0000047ab9 */ /* 0x000fe20000000800 */
[----:B--2---:R-:W-:-:S05]  /*9c1c0*/  PRMT R9, R9, 0x7773, RZ ;  /* 0x0000777309097816 */ /* 0x004fca00000000ff */
[----:B------:R0:W-:Y:S02]  /*9c1d0*/  @P6 STG.E.U8 desc[UR32][R14.64], R9 ;  /* 0x000000090e006986 */ /* 0x0001e4000c101120 */
[----:B0-----:R-:W-:Y:S01]  /*9c1e0*/  IMAD.X R9, R17, 0x1, R26, P2 ;  /* 0x0000000111097824 */ /* 0x001fe200010e061a */
[----:B------:R-:W-:Y:S02]  /*9c1f0*/  ISETP.GE.AND P2, PT, R18, UR21, PT ;  /* 0x0000001512007c0c */ /* 0x000fe4000bf46270 */
[----:B------:R-:W-:-:S05]  /*9c200*/  PRMT R18, R19, 0x7770, RZ ;  /* 0x0000777013127816 */ /* 0x000fca00000000ff */
[----:B------:R0:W-:Y:S04]  /*9c210*/  @P5 STG.E.U8 desc[UR32][R8.64], R18 ;  /* 0x0000001208005986 */ /* 0x0001e8000c101120 */
[----:B0-----:R-:W2:Y:S01]  /*9c220*/  LDL.LU R18, [R1+0xc8] ;  /* 0x0000c80001127983 */ /* 0x001ea20000300800 */
[----:B------:R-:W-:Y:S01]  /*9c230*/  ISETP.LT.AND P4, PT, R21, UR5, !P3 ;  /* 0x0000000515007c0c */ /* 0x000fe2000df81270 */
[----:B------:R-:W-:Y:S01]  /*9c240*/  ULDC UR5, c[0x0][0x228] ;  /* 0x00008a0000057ab9 */ /* 0x000fe20000000800 */
[----:B------:R-:W-:Y:S02]  /*9c250*/  IADD3 R14, P6, R16, R13, RZ ;  /* 0x0000000d100e7210 */ /* 0x000fe40007fde0ff */
[----:B------:R-:W-:-:S03]  /*9c260*/  PRMT R19, R19, 0x7771, RZ ;  /* 0x0000777113137816 */ /* 0x000fc600000000ff */
[----:B------:R-:W-:Y:S01]  /*9c270*/  IMAD.X R15, R17, 0x1, R5, P6 ;  /* 0x00000001110f7824 */ /* 0x000fe200030e0605 */
[----:B------:R-:W-:Y:S01]  /*9c280*/  ISETP.LT.AND P5, PT, R25, UR4, !P3 ;  /* 0x0000000419007c0c */ /* 0x000fe2000dfa1270 */
[----:B------:R-:W-:-:S04]  /*9c290*/  ULDC UR4, c[0x0][0x248] ;  /* 0x0000920000047ab9 */ /* 0x000fc80000000800 */
[----:B------:R0:W-:Y:S01]  /*9c2a0*/  @P4 STG.E.U8 desc[UR32][R14.64], R19 ;  /* 0x000000130e004986 */ /* 0x0001e2000c101120 */
[----:B------:R-:W-:Y:S01]  /*9c2b0*/  ISETP.LT.AND P3, PT, R29, UR5, !P3 ;  /* 0x000000051d007c0c */ /* 0x000fe2000df61270 */
[C---:B------:R-:W-:Y:S01]  /*9c2c0*/  VIADD R8, R16.reuse, UR4 ;  /* 0x0000000410087c36 */ /* 0x040fe20008000000 */
[----:B------:R-:W-:Y:S01]  /*9c2d0*/  ULDC UR4, c[0x0][0x228] ;  /* 0x00008a0000047ab9 */ /* 0x000fe20000000800 */
[----:B------:R-:W-:Y:S01]  /*9c2e0*/  ULDC UR5, c[0x0][0x228] ;  /* 0x00008a0000057ab9 */ /* 0x000fe20000000800 */
[C---:B0-----:R-:W-:Y:S01]  /*9c2f0*/  IADD3 R14, P4, R16.reuse, R12, RZ ;  /* 0x0000000c100e7210 */ /* 0x041fe20007f9e0ff */
[----:B------:R-:W3:Y:S01]  /*9c300*/  LDL R19, [R1+0xd8] ;  /* 0x0000d80001137983 */ /* 0x000ee20000100800 */
[----:B------:R-:W-:-:S03]  /*9c310*/  IADD3 R16, P6, R16, R6, RZ ;  /* 0x0000000610107210 */ /* 0x000fc60007fde0ff */
[C---:B------:R-:W-:Y:S02]  /*9c320*/  IMAD.X R15, R17.reuse, 0x1, R7, P4 ;  /* 0x00000001110f7824 */ /* 0x040fe400020e0607 */
[----:B------:R-:W-:Y:S01]  /*9c330*/  IMAD.X R17, R17, 0x1, R4, P6 ;  /* 0x0000000111117824 */ /* 0x000fe200030e0604 */
[C---:B--2---:R-:W-:Y:S02]  /*9c340*/  PRMT R9, R18.reuse, 0x7772, RZ ;  /* 0x0000777212097816 */ /* 0x044fe400000000ff */
[----:B------:R-:W-:-:S03]  /*9c350*/  PRMT R18, R18, 0x7773, RZ ;  /* 0x0000777312127816 */ /* 0x000fc600000000ff */
[----:B------:R0:W-:Y:S04]  /*9c360*/  @P5 STG.E.U8 desc[UR32][R14.64], R9 ;  /* 0x000000090e005986 */ /* 0x0001e8000c101120 */
[----:B------:R1:W-:Y:S04]  /*9c370*/  @P3 STG.E.U8 desc[UR32][R16.64], R18 ;  /* 0x0000001210003986 */ /* 0x0003e8000c101120 */
[----:B0-----:R-:W2:Y:S04]  /*9c380*/  LDL R15, [R1+0x1c] ;  /* 0x00001c00010f7983 */ /* 0x001ea80000100800 */
[----:B-1----:R-:W4:Y:S04]  /*9c390*/  LDL R17, [R1+0x3880] ;  /* 0x0038800001117983 */ /* 0x002f280000100800 */
[----:B------:R-:W5:Y:S01]  /*9c3a0*/  LDL R18, [R1+0xd8] ;  /* 0x0000d80001127983 */ /* 0x000f620000100800 */
[----:B------:R-:W-:Y:S01]  /*9c3b0*/  ISETP.LT.AND P4, PT, R20, UR9, !P0 ;  /* 0x0000000914007c0c */ /* 0x000fe2000c781270 */
[----:B------:R-:W-:Y:S01]  /*9c3c0*/  ULDC UR9, c[0x0][0x228] ;  /* 0x00008a0000097ab9 */ /* 0x000fe20000000800 */
[----:B------:R-:W-:-:S02]  /*9c3d0*/  SHF.R.S32.HI R9, RZ, 0x1f, R8 ;  /* 0x0000001fff097819 */ /* 0x000fc40000011408 */
[----:B---3--:R-:W-:Y:S02]  /*9c3e0*/  PRMT R19, R19, 0x7770, RZ ;  /* 0x0000777013137816 */ /* 0x008fe400000000ff */
[C---:B------:R-:W-:Y:S02]  /*9c3f0*/  IADD3 R16, P3, R8.reuse, R3, RZ ;  /* 0x0000000308107210 */ /* 0x040fe40007f7e0ff */
[----:B--2---:R-:W-:-:S05]  /*9c400*/  IADD3 R14, P5, R8, R15, RZ ;  /* 0x0000000f080e7210 */ /* 0x004fca0007fbe0ff */
[----:B------:R-:W-:Y:S01]  /*9c410*/  IMAD.X R15, R9, 0x1, R23, P5 ;  /* 0x00000001090f7824 */ /* 0x000fe200028e0617 */
[----:B----4-:R-:W-:Y:S01]  /*9c420*/  ISETP.LT.AND P5, PT, R17, UR4, !P0 ;  /* 0x0000000411007c0c */ /* 0x010fe2000c7a1270 */
[----:B------:R-:W-:Y:S01]  /*9c430*/  ULDC UR4, c[0x0][0x228] ;  /* 0x00008a0000047ab9 */ /* 0x000fe20000000800 */
[----:B------:R-:W-:Y:S02]  /*9c440*/  IMAD.X R17, R9, 0x1, R2, P3 ;  /* 0x0000000109117824 */ /* 0x000fe400018e0602 */
[----:B------:R5:W-:Y:S01]  /*9c450*/  @P4 STG.E.U8 desc[UR32][R14.64], R19 ;  /* 0x000000130e004986 */ /* 0x000be2000c101120 */
[----:B------:R-:W-:Y:S01]  /*9c460*/  ISETP.LT.AND P4, PT, R24, UR4, !P0 ;  /* 0x0000000418007c0c */ /* 0x000fe2000c781270 */
[----:B------:R-:W-:Y:S02]  /*9c470*/  ULDC UR4, c[0x0][0x228] ;  /* 0x00008a0000047ab9 */ /* 0x000fe40000000800 */
[----:B------:R-:W2:Y:S01]  /*9c480*/  LDL.LU R24, [R1+0xbc] ;  /* 0x0000bc0001187983 */ /* 0x000ea20000300800 */
[----:B-----5:R-:W-:-:S03]  /*9c490*/  PRMT R19, R18, 0x7771, RZ ;  /* 0x0000777112137816 */ /* 0x020fc600000000ff */
[----:B------:R-:W3:Y:S04]  /*9c4a0*/  LDL R15, [R1+0x3888] ;  /* 0x00388800010f7983 */ /* 0x000ee80000100800 */
[----:B------:R0:W-:Y:S04]  /*9c4b0*/  @P5 STG.E.U8 desc[UR32][R16.64], R19 ;  /* 0x0000001310005986 */ /* 0x0001e8000c101120 */
[----:B0-----:R-:W4:Y:S04]  /*9c4c0*/  LDL R16, [R1+0x388c] ;  /* 0x00388c0001107983 */ /* 0x001f280000100800 */
[----:B------:R-:W5:Y:S04]  /*9c4d0*/  LDL R17, [R1+0x10] ;  /* 0x0000100001117983 */ /* 0x000f680000100800 */
[----:B------:R-:W2:Y:S01]  /*9c4e0*/  LDL.LU R19, [R1+0xd8] ;  /* 0x0000d80001137983 */ /* 0x000ea20000300800 */
[----:B------:R-:W-:-:S02]  /*9c4f0*/  IADD3 R14, P6, R8, R0, RZ ;  /* 0x00000000080e7210 */ /* 0x000fc40007fde0ff */
[----:B------:R-:W-:Y:S02]  /*9c500*/  PRMT R18, R18, 0x7772, RZ ;  /* 0x0000777212127816 */ /* 0x000fe400000000ff */
[----:B---3--:R-:W-:Y:S01]  /*9c510*/  ISETP.LT.AND P3, PT, R15, UR4, !P0 ;  /* 0x000000040f007c0c */ /* 0x008fe2000c761270 */
[----:B------:R-:W-:Y:S01]  /*9c520*/  IMAD.X R15, R9, 0x1, R22, P6 ;  /* 0x00000001090f7824 */ /* 0x000fe200030e0616 */
[----:B------:R-:W-:-:S04]  /*9c530*/  ULDC UR4, c[0x0][0x228] ;  /* 0x00008a0000047ab9 */ /* 0x000fc80000000800 */
[----:B------:R0:W-:Y:S01]  /*9c540*/  @P4 STG.E.U8 desc[UR32][R14.64], R18 ;  /* 0x000000120e004986 */ /* 0x0001e2000c101120 */
[----:B----4-:R-:W-:Y:S01]  /*9c550*/  ISETP.LT.AND P5, PT, R16, UR5, !P0 ;  /* 0x0000000510007c0c */ /* 0x010fe2000c7a1270 */
[----:B------:R-:W-:Y:S01]  /*9c560*/  ULDC UR5, c[0x0][0x228] ;  /* 0x00008a0000057ab9 */ /* 0x000fe20000000800 */
[C---:B0-----:R-:W-:Y:S02]  /*9c570*/  IADD3 R14, P4, R8.reuse, R27, RZ ;  /* 0x0000001b080e7210 */ /* 0x041fe40007f9e0ff */
[----:B-----5:R-:W-:-:S03]  /*9c580*/  IADD3 R16, P6, R8, R17, RZ ;  /* 0x0000001108107210 */ /* 0x020fc60007fde0ff */
[----:B------:R-:W-:Y:S01]  /*9c590*/  IMAD.X R15, R9, 0x1, R26, P4 ;  /* 0x00000001090f7824 */ /* 0x000fe200020e061a */
[----:B--2---:R-:W-:Y:S01]  /*9c5a0*/  PRMT R18, R19, 0x7773, RZ ;  /* 0x0000777313127816 */ /* 0x004fe200000000ff */
[----:B------:R-:W-:Y:S01]  /*9c5b0*/  IMAD.X R17, R9, 0x1, R28, P6 ;  /* 0x0000000109117824 */ /* 0x000fe200030e061c */
[----:B------:R-:W-:Y:S02]  /*9c5c0*/  PRMT R19, R10, 0x7770, RZ ;  /* 0x000077700a137816 */ /* 0x000fe400000000ff */
[----:B------:R-:W-:Y:S01]  /*9c5d0*/  ISETP.LT.AND P6, PT, R21, UR4, !P0 ;  /* 0x0000000415007c0c */ /* 0x000fe2000c7c1270 */
[----:B------:R-:W-:Y:S01]  /*9c5e0*/  ULDC UR4, c[0x0][0x228] ;  /* 0x00008a0000047ab9 */ /* 0x000fe20000000800 */
[----:B------:R-:W-:Y:S04]  /*9c5f0*/  @P3 STG.E.U8 desc[UR32][R16.64], R18 ;  /* 0x0000001210003986 */ /* 0x000fe8000c101120 */
[----:B------:R0:W-:Y:S01]  /*9c600*/  @P5 STG.E.U8 desc[UR32][R14.64], R19 ;  /* 0x000000130e005986 */ /* 0x0001e2000c101120 */
[----:B------:R-:W-:Y:S01]  /*9c610*/  ISETP.LT.AND P5, PT, R25, UR4, !P0 ;  /* 0x0000000419007c0c */ /* 0x000fe2000c7a1270 */
[----:B------:R-:W-:Y:S01]  /*9c620*/  ULDC UR4, c[0x0][0x248] ;  /* 0x0000920000047ab9 */ /* 0x000fe20000000800 */
[----:B0-----:R-:W-:-:S02]  /*9c630*/  IADD3 R14, P3, R8, R13, RZ ;  /* 0x0000000d080e7210 */ /* 0x001fc40007f7e0ff */
[----:B------:R-:W-:-:S03]  /*9c640*/  PRMT R16, R10, 0x7771, RZ ;  /* 0x000077710a107816 */ /* 0x000fc600000000ff */
[----:B------:R-:W-:-:S05]  /*9c650*/  IMAD.X R15, R9, 0x1, R5, P3 ;  /* 0x00000001090f7824 */ /* 0x000fca00018e0605 */
[----:B------:R0:W-:Y:S01]  /*9c660*/  @P6 STG.E.U8 desc[UR32][R14.64], R16 ;  /* 0x000000100e006986 */ /* 0x0001e2000c101120 */
[C---:B------:R-:W-:Y:S01]  /*9c670*/  ISETP.LT.AND P4, PT, R20.reuse, UR5, !P1 ;  /* 0x0000000514007c0c */ /* 0x040fe2000cf81270 */
[----:B------:R-:W-:Y:S01]  /*9c680*/  ULDC UR5, c[0x0][0x228] ;  /* 0x00008a0000057ab9 */ /* 0x000fe20000000800 */
[----:B------:R-:W-:Y:S02]  /*9c690*/  ISETP.LT.AND P3, PT, R20, UR9, !P2 ;  /* 0x0000000914007c0c */ /* 0x000fe4000d761270 */
[----:B0-----:R-:W-:Y:S02]  /*9c6a0*/  IADD3 R16, P6, R8, R12, RZ ;  /* 0x0000000c08107210 */ /* 0x001fe40007fde0ff */
[----:B------:R-:W-:-:S03]  /*9c6b0*/  PRMT R15, R10, 0x7772, RZ ;  /* 0x000077720a0f7816 */ /* 0x000fc600000000ff */
[----:B------:R-:W-:Y:S01]  /*9c6c0*/  IMAD.X R17, R9, 0x1, R7, P6 ;  /* 0x0000000109117824 */ /* 0x000fe200030e0607 */
[C---:B------:R-:W-:Y:S02]  /*9c6d0*/  PRMT R20, R24.reuse, 0x7773, RZ ;  /* 0x0000777318147816 */ /* 0x040fe400000000ff */
[C---:B------:R-:W-:Y:S02]  /*9c6e0*/  PRMT R18, R24.reuse, 0x7772, RZ ;  /* 0x0000777218127816 */ /* 0x040fe400000000ff */
[C---:B------:R-:W-:Y:S01]  /*9c6f0*/  PRMT R19, R24.reuse, 0x7771, RZ ;  /* 0x0000777118137816 */ /* 0x040fe200000000ff */
[----:B------:R0:W-:Y:S01]  /*9c700*/  @P5 STG.E.U8 desc[UR32][R16.64], R15 ;  /* 0x0000000f10005986 */ /* 0x0001e2000c101120 */
[----:B------:R-:W-:-:S03]  /*9c710*/  PRMT R21, R24, 0x7770, RZ ;  /* 0x0000777018157816 */ /* 0x000fc600000000ff */
[----:B------:R-:W2:Y:S04]  /*9c720*/  LDL.LU R24, [R1+0xdc] ;  /* 0x0000dc0001187983 */ /* 0x000ea80000300800 */
[----:B0-----:R-:W3:Y:S01]  /*9c730*/  LDL R17, [R1+0x1c] ;  /* 0x00001c0001117983 */ /* 0x001ee20000100800 */
[----:B------:R-:W-:Y:S01]  /*9c740*/  ISETP.LT.AND P0, PT, R29, UR5, !P0 ;  /* 0x000000051d007c0c */ /* 0x000fe2000c701270 */
[C---:B------:R-:W-:Y:S01]  /*9c750*/  VIADD R14, R8.reuse, UR4 ;  /* 0x00000004080e7c36 */ /* 0x040fe20008000000 */
[----:B------:R-:W-:Y:S01]  /*9c760*/  IADD3 R8, P5, R8, R6, RZ ;  /* 0x0000000608087210 */ /* 0x000fe20007fbe0ff */
[----:B------:R-:W-:Y:S01]  /*9c770*/  ULDC UR4, c[0x0][0x228] ;  /* 0x00008a0000047ab9 */ /* 0x000fe20000000800 */
[----:B------:R-:W-:Y:S01]  /*9c780*/  PRMT R10, R10, 0x7773, RZ ;  /* 0x000077730a0a7816 */ /* 0x000fe200000000ff */
[----:B------:R-:W-:-:S02]  /*9c790*/  ULDC UR5, c[0x0][0x228] ;  /* 0x00008a0000057ab9 */ /* 0x000fc40000000800 */
[----:B------:R-:W-:-:S06]  /*9c7a0*/  IMAD.X R9, R9, 0x1, R4, P5 ;  /* 0x0000000109097824 */ /* 0x000fcc00028e0604 */
[----:B------:R0:W-:Y:S04]  /*9c7b0*/  @P0 STG.E.U8 desc[UR32][R8.64], R10 ;  /* 0x0000000a08000986 */ /* 0x0001e8000c101120 */
[----:B0-----:R-:W4:Y:S01]  /*9c7c0*/  LDL R9, [R1+0x3884] ;  /* 0x0038840001097983 */ /* 0x001f220000100800 */
[----:B---3--:R-:W-:-:S03]  /*9c7d0*/  IADD3 R16, P6, R14, R17, RZ ;  /* 0x000000110e107210 */ /* 0x008fc60007fde0ff */
[----:B------:R-:W3:Y:S04]  /*9c7e0*/  LDL R10, [R1+0x3890] ;  /* 0x00389000010a7983 */ /* 0x000ee80000100800 */
[----:B------:R-:W5:Y:S01]  /*9c7f0*/  LDL R17, [R1+0x3880] ;  /* 0x0038800001117983 */ /* 0x000f620000100800 */
[----:B------:R-:W-:Y:S02]  /*9c800*/  SHF.R.S32.HI R15, RZ, 0x1f, R14 ;  /* 0x0000001fff0f7819 */ /* 0x000fe4000001140e */
[----:B----4-:R-:W-:Y:S01]  /*9c810*/  ISETP.LT.AND P0, PT, R9, UR5, !P1 ;  /* 0x0000000509007c0c */ /* 0x010fe2000cf01270 */
[----:B------:R-:W-:Y:S01]  /*9c820*/  ULDC UR5, c[0x0][0x228] ;  /* 0x00008a0000057ab9 */ /* 0x000fe20000000800 */
[----:B-----5:R-:W-:Y:S01]  /*9c830*/  ISETP.LT.AND P5, PT, R17, UR4, !P1 ;  /* 0x0000000411007c0c */ /* 0x020fe2000cfa1270 */
[----:B------:R-:W-:Y:S01]  /*9c840*/  IMAD.X R17, R15, 0x1, R23, P6 ;  /* 0x000000010f117824 */ /* 0x000fe200030e0617 */
[----:B------:R-:W-:Y:S01]  /*9c850*/  IADD3 R8, P6, R14, R3, RZ ;  /* 0x000000030e087210 */ /* 0x000fe20007fde0ff */
[----:B------:R-:W-:-:S03]  /*9c860*/  ULDC UR4, c[0x0][0x228] ;  /* 0x00008a0000047ab9 */ /* 0x000fc60000000800 */
[----:B------:R0:W-:Y:S01]  /*9c870*/  @P4 STG.E.U8 desc[UR32][R16.64], R21 ;  /* 0x0000001510004986 */ /* 0x0001e2000c101120 */
[----:B------:R-:W-:-:S03]  /*9c880*/  IMAD.X R9, R15, 0x1, R2, P6 ;  /* 0x000000010f097824 */ /* 0x000fc600030e0602 */
[----:B0-----:R-:W4:Y:S04]  /*9c890*/  LDL R17, [R1+0x3888] ;  /* 0x0038880001117983 */ /* 0x001f280000100800 */
[----:B------:R-:W5:Y:S04]  /*9c8a0*/  LDL R21, [R1+0x10] ;  /* 0x0000100001157983 */ /* 0x000f680000100800 */
[----:B------:R0:W-:Y:S04]  /*9c8b0*/  @P5 STG.E.U8 desc[UR32][R8.64], R19 ;  /* 0x0000001308005986 */ /* 0x0001e8000c101120 */
[----:B0-----:R-:W2:Y:S01]  /*9c8c0*/  LDL R9, [R1+0x388c] ;  /* 0x00388c0001097983 */ /* 0x001ea20000100800 */
[----:B------:R-:W-:-:S03]  /*9c8d0*/  IADD3 R16, P4, R14, R0, RZ ;  /* 0x000000000e107210 */ /* 0x000fc60007f9e0ff */
[----:B------:R-:W3:Y:S01]  /*9c8e0*/  LDL.LU R19, [R1+0x3884] ;  /* 0x0038840001137983 */ /* 0x000ee20000300800 */
[----:B----4-:R-:W-:Y:S01]  /*9c8f0*/  ISETP.LT.AND P6, PT, R17, UR4, !P1 ;  /* 0x0000000411007c0c */ /* 0x010fe2000cfc1270 */
[----:B------:R-:W-:Y:S01]  /*9c900*/  IMAD.X R17, R15, 0x1, R22, P4 ;  /* 0x000000010f117824 */ /* 0x000fe200020e0616 */
[----:B------:R-:W-:Y:S01]  /*9c910*/  ULDC UR4, c[0x0][0x228] ;  /* 0x00008a0000047ab9 */ /* 0x000fe20000000800 */
[----:B-----5:R-:W-:Y:S02]  /*9c920*/  IADD3 R8, P5, R14, R21, RZ ;  /* 0x000000150e087210 */ /* 0x020fe40007fbe0ff */
[----:B------:R-:W4:Y:S04]  /*9c930*/  LDL.LU R21, [R1+0x1c] ;  /* 0x00001c0001157983 */ /* 0x000f280000300800 */
[----:B------:R0:W-:Y:S01]  /*9c940*/  @P0 STG.E.U8 desc[UR32][R16.64], R18 ;  /* 0x0000001210000986 */ /* 0x0001e2000c101120 */
[----:B--2---:R-:W-:Y:S01]  /*9c950*/  ISETP.LT.AND P4, PT, R9, UR5, !P1 ;  /* 0x0000000509007c0c */ /* 0x004fe2000cf81270 */
[----:B------:R-:W-:-:S02]  /*9c960*/  IMAD.X R9, R15, 0x1, R28, P5 ;  /* 0x000000010f097824 */ /* 0x000fc400028e061c */
[----:B0-----:R-:W2:Y:S01]  /*9c970*/  LDL.LU R18, [R1+0xcc] ;  /* 0x0000cc0001127983 */ /* 0x001ea20000300800 */
[----:B------:R-:W-:Y:S01]  /*9c980*/  IADD3 R16, P0, R14, R27, RZ ;  /* 0x0000001b0e107210 */ /* 0x000fe20007f1e0ff */
[----:B------:R-:W-:Y:S02]  /*9c990*/  ULDC UR5, c[0x0][0x228] ;  /* 0x00008a0000057ab9 */ /* 0x000fe40000000800 */
[----:B------:R0:W-:Y:S04]  /*9c9a0*/  @P6 STG.E.U8 desc[UR32][R8.64], R20 ;  /* 0x0000001408006986 */ /* 0x0001e8000c101120 */
[----:B0-----:R-:W5:Y:S01]  /*9c9b0*/  LDL.LU R9, [R1+0x3880] ;  /* 0x0038800001097983 */ /* 0x001f620000300800 */
[----:B---3--:R-:W-:Y:S01]  /*9c9c0*/  ISETP.LT.AND P5, PT, R10, UR4, !P1 ;  /* 0x000000040a007c0c */ /* 0x008fe2000cfa1270 */
[----:B------:R-:W-:Y:S01]  /*9c9d0*/  IMAD.X R17, R15, 0x1, R26, P0 ;  /* 0x000000010f117824 */ /* 0x000fe200000e061a */
[----:B------:R-:W-:Y:S01]  /*9c9e0*/  IADD3 R8, P6, R14, R13, RZ ;  /* 0x0000000d0e087210 */ /* 0x000fe20007fde0ff */
[----:B------:R-:W-:Y:S01]  /*9c9f0*/  ULDC UR4, c[0x0][0x228] ;  /* 0x00008a0000047ab9 */ /* 0x000fe20000000800 */
[----:B------:R-:W3:Y:S01]  /*9ca00*/  LDL.LU R20, [R1+0x3890] ;  /* 0x0038900001147983 */ /* 0x000ee20000300800 */
[----:B--2---:R-:W-:-:S05]  /*9ca10*/  PRMT R10, R18, 0x7770, RZ ;  /* 0x00007770120a7816 */ /* 0x004fca00000000ff */
[----:B------:R0:W-:Y:S01]  /*9ca20*/  @P4 STG.E.U8 desc[UR32][R16.64], R10 ;  /* 0x0000000a10004986 */ /* 0x0001e2000c101120 */
[----:B-----5:R-:W-:Y:S01]  /*9ca30*/  ISETP.LT.AND P0, PT, R9, UR5, !P2 ;  /* 0x0000000509007c0c */ /* 0x020fe2000d701270 */
[----:B------:R-:W-:Y:S01]  /*9ca40*/  IMAD.X R9, R15, 0x1, R5, P6 ;  /* 0x000000010f097824 */ /* 0x000fe200030e0605 */
[----:B0-----:R-:W-:Y:S01]  /*9ca50*/  PRMT R10, R18, 0x7771, RZ ;  /* 0x00007771120a7816 */ /* 0x001fe200000000ff */
[----:B------:R-:W-:Y:S01]  /*9ca60*/  ULDC UR5, c[0x0][0x228] ;  /* 0x00008a0000057ab9 */ /* 0x000fe20000000800 */
[----:B------:R-:W-:Y:S01]  /*9ca70*/  ISETP.LT.AND P6, PT, R25, UR4, !P1 ;  /* 0x0000000419007c0c */ /* 0x000fe2000cfc1270 */
[----:B------:R-:W-:Y:S02]  /*9ca80*/  ULDC UR4, c[0x0][0x228] ;  /* 0x00008a0000047ab9 */ /* 0x000fe40000000800 */
[----:B------:R0:W-:Y:S01]  /*9ca90*/  @P5 STG.E.U8 desc[UR32][R8.64], R10 ;  /* 0x0000000a08005986 */ /* 0x0001e2000c101120 */
[----:B------:R-:W-:Y:S01]  /*9caa0*/  ISETP.LT.AND P1, PT, R29, UR4, !P1 ;  /* 0x000000041d007c0c */ /* 0x000fe2000cf21270 */
[----:B------:R-:W-:Y:S01]  /*9cab0*/  ULDC UR4, c[0x0][0x248] ;  /* 0x0000920000047ab9 */ /* 0x000fe20000000800 */
[----:B------:R-:W-:Y:S01]  /*9cac0*/  ISETP.LT.AND P4, PT, R19, UR5, !P2 ;  /* 0x0000000513007c0c */ /* 0x000fe2000d781270 */
[----:B------:R-:W-:Y:S01]  /*9cad0*/  ULDC UR5, c[0x0][0x228] ;  /* 0x00008a0000057ab9 */ /* 0x000fe20000000800 */
[C---:B0-----:R-:W-:Y:S01]  /*9cae0*/  IADD3 R8, P5, R14.reuse, R12, RZ ;  /* 0x0000000c0e087210 */ /* 0x041fe20007fbe0ff */
[----:B------:R-:W-:Y:S01]  /*9caf0*/  VIADD R10, R14, UR4 ;  /* 0x000000040e0a7c36 */ /* 0x000fe20008000000 */
[----:B------:R-:W-:Y:S01]  /*9cb00*/  PRMT R19, R18, 0x7773, RZ ;  /* 0x0000777312137816 */ /* 0x000fe200000000ff */
[----:B------:R-:W-:-:S02]  /*9cb10*/  ULDC UR4, c[0x0][0x228] ;  /* 0x00008a0000047ab9 */ /* 0x000fc40000000800 */
[C---:B------:R-:W-:Y:S01]  /*9cb20*/  IMAD.X R9, R15.reuse, 0x1, R7, P5 ;  /* 0x000000010f097824 */ /* 0x040fe200028e0607 */
[----:B------:R-:W-:Y:S02]  /*9cb30*/  IADD3 R16, P5, R14, R6, RZ ;  /* 0x000000060e107210 */ /* 0x000fe40007fbe0ff */
[----:B------:R-:W2:Y:S01]  /*9cb40*/  LDL.LU R14, [R1+0x3888] ;  /* 0x00388800010e7983 */ /* 0x000ea20000300800 */
[----:B------:R-:W-:Y:S02]  /*9cb50*/  PRMT R18, R18, 0x7772, RZ ;  /* 0x0000777212127816 */ /* 0x000fe400000000ff */
[----:B------:R-:W-:-:S03]  /*9cb60*/  IMAD.X R17, R15, 0x1, R4, P5 ;  /* 0x000000010f117824 */ /* 0x000fc600028e0604 */
[----:B------:R-:W-:Y:S04]  /*9cb70*/  @P6 STG.E.U8 desc[UR32][R8.64], R18 ;  /* 0x0000001208006986 */ /* 0x000fe8000c101120 */
[----:B------:R0:W-:Y:S04]  /*9cb80*/  @P1 STG.E.U8 desc[UR32][R16.64], R19 ;  /* 0x0000001310001986 */ /* 0x0001e8000c101120 */
[----:B0-----:R-:W5:Y:S04]  /*9cb90*/  LDL.LU R16, [R1+0x388c] ;  /* 0x00388c0001107983 */ /* 0x001f680000300800 */
[----:B------:R-:W3:Y:S01]  /*9cba0*/  LDL.LU R17, [R1+0x10] ;  /* 0x0000100001117983 */ /* 0x000ee20000300800 */
[----:B----4-:R-:W-:-:S02]  /*9cbb0*/  IADD3 R8, P6, R10, R21, RZ ;  /* 0x000000150a087210 */ /* 0x010fc40007fde0ff */
[----:B------:R-:W-:Y:S02]  /*9cbc0*/  SHF.R.S32.HI R18, RZ, 0x1f, R10 ;  /* 0x0000001fff127819 */ /* 0x000fe4000001140a */
[----:B------:R-:W-:-:S03]  /*9cbd0*/  PRMT R21, R24, 0x7771, RZ ;  /* 0x0000777118157816 */ /* 0x000fc600000000ff */
[----:B------:R-:W-:Y:S01]  /*9cbe0*/  IMAD.X R9, R18, 0x1, R23, P6 ;  /* 0x0000000112097824 */ /* 0x000fe200030e0617 */
[----:B------:R-:W-:-:S05]  /*9cbf0*/  PRMT R23, R24, 0x7770, RZ ;  /* 0x0000777018177816 */ /* 0x000fca00000000ff */
[----:B------:R0:W-:Y:S01]  /*9cc00*/  @P3 STG.E.U8 desc[UR32][R8.64], R23 ;  /* 0x0000001708003986 */ /* 0x0001e2000c101120 */
[----:B------:R-:W-:Y:S02]  /*9cc10*/  PRMT R19, R24, 0x7772, RZ ;  /* 0x0000777218137816 */ /* 0x000fe400000000ff */
[----:B0-----:R-:W-:Y:S02]  /*9cc20*/  PRMT R23, R11, 0x7772, RZ ;  /* 0x000077720b177816 */ /* 0x001fe400000000ff */
[----:B--2---:R-:W-:Y:S02]  /*9cc30*/  ISETP.LT.AND P5, PT, R14, UR5, !P2 ;  /* 0x000000050e007c0c */ /* 0x004fe4000d7a1270 */
[----:B------:R-:W-:-:S05]  /*9cc40*/  IADD3 R14, P1, R10, R3, RZ ;  /* 0x000000030a0e7210 */ /* 0x000fca0007f3e0ff */
[----:B------:R-:W-:-:S05]  /*9cc50*/  IMAD.X R15, R18, 0x1, R2, P1 ;  /* 0x00000001120f7824 */ /* 0x000fca00008e0602 */
[----:B------:R0:W-:Y:S01]  /*9cc60*/  @P0 STG.E.U8 desc[UR32][R14.64], R21 ;  /* 0x000000150e000986 */ /* 0x0001e2000c101120 */
[C---:B------:R-:W-:Y:S02]  /*9cc70*/  IADD3 R2, P6, R10.reuse, R0, RZ ;  /* 0x000000000a027210 */ /* 0x040fe40007fde0ff */
[----:B---3--:R-:W-:Y:S02]  /*9cc80*/  IADD3 R8, P0, R10, R17, RZ ;  /* 0x000000110a087210 */ /* 0x008fe40007f1e0ff */
[----:B-----5:R-:W-:Y:S01]  /*9cc90*/  ISETP.LT.AND P1, PT, R16, UR4, !P2 ;  /* 0x0000000410007c0c */ /* 0x020fe2000d721270 */
[----:B------:R-:W-:Y:S02]  /*9cca0*/  ULDC UR4, c[0x0][0x228] ;  /* 0x00008a0000047ab9 */ /* 0x000fe40000000800 */
[----:B------:R-:W-:Y:S01]  /*9ccb0*/  IMAD.X R9, R18, 0x1, R28, P0 ;  /* 0x0000000112097824 */ /* 0x000fe200000e061c */
[----:B------:R-:W-:Y:S01]  /*9ccc0*/  IADD3 R16, P0, R10, R13, RZ ;  /* 0x0000000d0a107210 */ /* 0x000fe20007f1e0ff */
[----:B------:R-:W-:Y:S01]  /*9ccd0*/  IMAD.X R3, R18, 0x1, R22, P6 ;  /* 0x0000000112037824 */ /* 0x000fe200030e0616 */
[----:B------:R-:W-:Y:S01]  /*9cce0*/  ISETP.LT.AND P3, PT, R20, UR4, !P2 ;  /* 0x0000000414007c0c */ /* 0x000fe2000d761270 */
[----:B------:R-:W-:Y:S01]  /*9ccf0*/  ULDC UR4, c[0x0][0x228] ;  /* 0x00008a0000047ab9 */ /* 0x000fe20000000800 */
[----:B0-----:R-:W-:Y:S01]  /*9cd00*/  IADD3 R14, P6, R10, R27, RZ ;  /* 0x0000001b0a0e7210 */ /* 0x001fe20007fde0ff */
[----:B------:R-:W-:Y:S01]  /*9cd10*/  IMAD.X R17, R18, 0x1, R5, P0 ;  /* 0x0000000112117824 */ /* 0x000fe200000e0605 */
[----:B------:R-:W-:Y:S01]  /*9cd20*/  ISETP.LT.AND P0, PT, R25, UR4, !P2 ;  /* 0x0000000419007c0c */ /* 0x000fe2000d701270 */
[----:B------:R-:W-:-:S02]  /*9cd30*/  ULDC UR4, c[0x0][0x228] ;  /* 0x00008a0000047ab9 */ /* 0x000fc40000000800 */
[----:B------:R-:W-:Y:S01]  /*9cd40*/  ISETP.LT.AND P2, PT, R29, UR4, !P2 ;  /* 0x000000041d007c0c */ /* 0x000fe2000d741270 */
[----:B------:R-:W-:Y:S01]  /*9cd50*/  IMAD.X R15, R18, 0x1, R26, P6 ;  /* 0x00000001120f7824 */ /* 0x000fe200030e061a */
[----:B------:R-:W-:Y:S02]  /*9cd60*/  IADD3 R12, P6, R10, R12, RZ ;  /* 0x0000000c0a0c7210 */ /* 0x000fe40007fde0ff */
[----:B------:R-:W-:Y:S02]  /*9cd70*/  PRMT R5, R24, 0x7773, RZ ;  /* 0x0000777318057816 */ /* 0x000fe400000000ff */
[C---:B------:R-:W-:Y:S02]  /*9cd80*/  PRMT R21, R11.reuse, 0x7773, RZ ;  /* 0x000077730b157816 */ /* 0x040fe400000000ff */
[C---:B------:R-:W-:Y:S02]  /*9cd90*/  PRMT R25, R11.reuse, 0x7771, RZ ;  /* 0x000077710b197816 */ /* 0x040fe400000000ff */
[----:B------:R-:W-:Y:S01]  /*9cda0*/  PRMT R11, R11, 0x7770, RZ ;  /* 0x000077700b0b7816 */ /* 0x000fe200000000ff */
[----:B------:R-:W-:Y:S01]  /*9cdb0*/  IMAD.X R13, R18, 0x1, R7, P6 ;  /* 0x00000001120d7824 */ /* 0x000fe200030e0607 */
[----:B------:R0:W-:Y:S01]  /*9cdc0*/  @P4 STG.E.U8 desc[UR32][R2.64], R19 ;  /* 0x0000001302004986 */ /* 0x0001e2000c101120 */
[----:B------:R-:W-:-:S03]  /*9cdd0*/  IADD3 R6, P6, R10, R6, RZ ;  /* 0x000000060a067210 */ /* 0x000fc60007fde0ff */
[----:B------:R0:W-:Y:S04]  /*9cde0*/  @P5 STG.E.U8 desc[UR32][R8.64], R5 ;  /* 0x0000000508005986 */ /* 0x0001e8000c101120 */
[----:B------:R0:W-:Y:S04]  /*9cdf0*/  @P1 STG.E.U8 desc[UR32][R14.64], R11 ;  /* 0x0000000b0e001986 */ /* 0x0001e8000c101120 */
[----:B------:R0:W-:Y:S01]  /*9ce00*/  @P3 STG.E.U8 desc[UR32][R16.64], R25 ;  /* 0x0000001910003986 */ /* 0x0001e2000c101120 */
[----:B------:R-:W-:-:S03]  /*9ce10*/  IMAD.X R7, R18, 0x1, R4, P6 ;  /* 0x0000000112077824 */ /* 0x000fc600030e0604 */
[----:B------:R0:W-:Y:S01]  /*9ce20*/  @P0 STG.E.U8 desc[UR32][R12.64], R23 ;  /* 0x000000170c000986 */ /* 0x0001e2000c101120 */
[----:B------:R-:W-:Y:S05]  /*9ce30*/  @!P2 EXIT ;  /* 0x000000000000a94d */ /* 0x000fea0003800000 */
[----:B------:R-:W-:Y:S01]  /*9ce40*/  STG.E.U8 desc[UR32][R6.64], R21 ;  /* 0x0000001506007986 */ /* 0x000fe2000c101120 */
[----:B------:R-:W-:Y:S05]  /*9ce50*/  EXIT ;  /* 0x000000000000794d */ /* 0x000fea0003800000 */
.L_x_2:
[----:B------:R-:W-:-:S00]  /*9ce60*/  BRA `(.L_x_2) ;  /* 0xfffffffc00fc7947 */ /* 0x000fc0000383ffff */
[----:B------:R-:W-:-:S00]  /*9ce70*/  NOP ;  /* 0x0000000000007918 */ /* 0x000fc00000000000 */
        /* <DEDUP_REMOVED lines=8> */
.L_x_3:


//--------------------- .nv.shared.matmul_kernel  --------------------------
	.section	.nv.shared.matmul_kernel,"aw",@nobits
	.sectionflags	@""
	.align	16
	.zero		1024


//--------------------- .nv.shared.reserved.0     --------------------------
	.section	.nv.shared.reserved.0,"aw",@nobits
	.weak		__nv_reservedSMEM_offset_0_alias
	.size		__nv_reservedSMEM_offset_0_alias, 0, 0
	.other		__nv_reservedSMEM_offset_0_alias,@"STO_CUDA_RESERVED_SHARED STV_DEFAULT"
__nv_reservedSMEM_offset_0_alias:
	.zero		0


//--------------------- .nv.constant0.matmul_kernel --------------------------
	.section	.nv.constant0.matmul_kernel,"a",@progbits
	.sectionflags	@""
	.align	4
.nv.constant0.matmul_kernel:
	.zero		608


//--------------------- SYMBOLS --------------------------

	.type		.nv.reservedSmem.offset0,@object
	.size		.nv.reservedSmem.offset0,0x4
